def matmul_kernel(
    a_ptr,
    b_ptr,
    c_ptr,
    M,
    N,
    K,
    stride_am,
    stride_ak,
    stride_bk,
    stride_bn,
    stride_cm,
    stride_cn,
    BLOCK_M: tl.constexpr,
    BLOCK_N: tl.constexpr,
    BLOCK_K: tl.constexpr,
    GROUP_M: tl.constexpr,
):
    pid = tl.program_id(axis=0)
    num_pid_m = tl.cdiv(M, BLOCK_M)
    num_pid_n = tl.cdiv(N, BLOCK_N)
    num_pid_in_group = GROUP_M * num_pid_n
    group_id = pid // num_pid_in_group
    first_pid_m = group_id * GROUP_M
    group_size_m = min(num_pid_m - first_pid_m, GROUP_M)
    pid_m = first_pid_m + ((pid % num_pid_in_group) % group_size_m)
    pid_n = (pid % num_pid_in_group) // group_size_m

    offs_am = (pid_m * BLOCK_M + tl.arange(0, BLOCK_M)) % M
    offs_bn = (pid_n * BLOCK_N + tl.arange(0, BLOCK_N)) % N
    offs_k = tl.arange(0, BLOCK_K)
    a_ptrs = a_ptr + offs_am[:, None] * stride_am + offs_k[None, :] * stride_ak
    b_ptrs = b_ptr + offs_k[:, None] * stride_bk + offs_bn[None, :] * stride_bn

    acc = tl.zeros((BLOCK_M, BLOCK_N), dtype=tl.float32)
    for kk in range(0, tl.cdiv(K, BLOCK_K)):
        a = tl.load(a_ptrs, mask=offs_k[None, :] < K - kk * BLOCK_K, other=0.0)
        b = tl.load(b_ptrs, mask=offs_k[:, None] < K - kk * BLOCK_K, other=0.0)
        acc = tl.dot(a, b, acc)
        a_ptrs += BLOCK_K * stride_ak
        b_ptrs += BLOCK_K * stride_bk

    c = acc.to(c_ptr.dtype.element_ty)
    offs_cm = pid_m * BLOCK_M + tl.arange(0, BLOCK_M)
    offs_cn = pid_n * BLOCK_N + tl.arange(0, BLOCK_N)
    c_ptrs = c_ptr + offs_cm[:, None] * stride_cm + offs_cn[None, :] * stride_cn
    mask = (offs_cm[:, None] < M) & (offs_cn[None, :] < N)
    tl.store(c_ptrs, c, mask=mask)

# config = {"BLOCK_K": 128, "BLOCK_M": 512, "BLOCK_N": 64, "GROUP_M": 1, "arch": "sm_90", "dtype": "fp8e4m3", "num_ctas": 1, "num_stages": 3, "num_warps": 4}
# arch = sm_90


// ===== COMPILED SASS (sm_90a) =====

	.target	sm_90a

	.elftype	@"ET_EXEC"


//--------------------- .note.nv.tkinfo           --------------------------
	.section	.note.nv.tkinfo,"",@"SHT_NOTE"
	.sectionflags	@"SHF_NOTE_NV_TKINFO"
	.tkinfo
        /*0018*/ 	.word	0x00000002
        /*0030*/ 	.string	""
        /*0030*/ 	.string	"ptxas"
        /*0030*/ 	.string	"Cuda compilation tools, release 13.0, V13.0.88"
        /*0030*/ 	.string	"Build cuda_13.0.r13.0/compiler.36424714_0"
        /*0030*/ 	.string	"-v  -suppress-debug-info  -lineinfo  -arch sm_90a "



//--------------------- .note.nv.cuinfo           --------------------------
	.section	.note.nv.cuinfo,"",@"SHT_NOTE"
	.sectionflags	@"SHF_NOTE_NV_CUINFO"
        /*0018*/ 	.short	0x0002
        /*001a*/ 	.short	0x005a
        /*001c*/ 	.short	0x0082
	.zero		2


//--------------------- .nv.info                  --------------------------
	.section	.nv.info,"",@"SHT_CUDA_INFO"
	.align	4


	//----- nvinfo : EIATTR_REGCOUNT
	.align		4
        /*0000*/ 	.byte	0x04, 0x2f
        /*0002*/ 	.short	(.L_1 - .L_0)
	.align		4
.L_0:
        /*0004*/ 	.word	index@(matmul_kernel)
        /*0008*/ 	.word	0x000000ff


	//----- nvinfo : EIATTR_FRAME_SIZE
	.align		4
.L_1:
        /*000c*/ 	.byte	0x04, 0x11
        /*000e*/ 	.short	(.L_3 - .L_2)
	.align		4
.L_2:
        /*0010*/ 	.word	index@(matmul_kernel)
        /*0014*/ 	.word	0x00002108


	//----- nvinfo : EIATTR_MIN_STACK_SIZE
	.align		4
.L_3:
        /*0018*/ 	.byte	0x04, 0x12
        /*001a*/ 	.short	(.L_5 - .L_4)
	.align		4
.L_4:
        /*001c*/ 	.word	index@(matmul_kernel)
        /*0020*/ 	.word	0x00002108
.L_5:


//--------------------- .nv.compat                --------------------------
	.section	.nv.compat,"",@"SHT_CUDA_COMPAT_INFO"
	.align	4
        /*0000*/ 	.byte	0x02, 0x09, 0x01, 0x00, 0x02, 0x02, 0x04, 0x00, 0x02, 0x05, 0x05, 0x00, 0x03, 0x07, 0x01, 0x01
        /*0010*/ 	.byte	0x02, 0x03, 0x00, 0x00, 0x02, 0x06, 0x01, 0x00, 0x04, 0x0b, 0x08, 0x00, 0x00, 0x00, 0x00, 0x00
        /*0020*/ 	.byte	0x00, 0x00, 0x00, 0x00


//--------------------- .nv.info.matmul_kernel    --------------------------
	.section	.nv.info.matmul_kernel,"",@"SHT_CUDA_INFO"
	.sectionflags	@""
	.align	4


	//----- nvinfo : EIATTR_CUDA_API_VERSION
	.align		4
        /*0000*/ 	.byte	0x04, 0x37
        /*0002*/ 	.short	(.L_7 - .L_6)
.L_6:
        /*0004*/ 	.word	0x00000082


	//----- nvinfo : EIATTR_KPARAM_INFO
	.align		4
.L_7:
        /*0008*/ 	.byte	0x04, 0x17
        /*000a*/ 	.short	(.L_9 - .L_8)
.L_8:
        /*000c*/ 	.word	0x00000000
        /*0010*/ 	.short	0x000d
        /*0012*/ 	.short	0x0048
        /*0014*/ 	.byte	0x00, 0xf4, 0x21, 0x00


	//----- nvinfo : EIATTR_KPARAM_INFO
	.align		4
.L_9:
        /*0018*/ 	.byte	0x04, 0x17
        /*001a*/ 	.short	(.L_11 - .L_10)
.L_10:
        /*001c*/ 	.word	0x00000000
        /*0020*/ 	.short	0x000c
        /*0022*/ 	.short	0x0040
        /*0024*/ 	.byte	0x00, 0xf4, 0x21, 0x00


	//----- nvinfo : EIATTR_KPARAM_INFO
	.align		4
.L_11:
        /*0028*/ 	.byte	0x04, 0x17
        /*002a*/ 	.short	(.L_13 - .L_12)
.L_12:
        /*002c*/ 	.word	0x00000000
        /*0030*/ 	.short	0x000b
        /*0032*/ 	.short	0x0038
        /*0034*/ 	.byte	0x00, 0xf0, 0x11, 0x00


	//----- nvinfo : EIATTR_KPARAM_INFO
	.align		4
.L_13:
        /*0038*/ 	.byte	0x04, 0x17
        /*003a*/ 	.short	(.L_15 - .L_14)
.L_14:
        /*003c*/ 	.word	0x00000000
        /*0040*/ 	.short	0x000a
        /*0042*/ 	.short	0x0034
        /*0044*/ 	.byte	0x00, 0xf0, 0x11, 0x00


	//----- nvinfo : EIATTR_KPARAM_INFO
	.align		4
.L_15:
        /*0048*/ 	.byte	0x04, 0x17
        /*004a*/ 	.short	(.L_17 - .L_16)
.L_16:
        /*004c*/ 	.word	0x00000000
        /*0050*/ 	.short	0x0009
        /*0052*/ 	.short	0x0030
        /*0054*/ 	.byte	0x00, 0xf0, 0x11, 0x00


	//----- nvinfo : EIATTR_KPARAM_INFO
	.align		4
.L_17:
        /*0058*/ 	.byte	0x04, 0x17
        /*005a*/ 	.short	(.L_19 - .L_18)
.L_18:
        /*005c*/ 	.word	0x00000000
        /*0060*/ 	.short	0x0008
        /*0062*/ 	.short	0x002c
        /*0064*/ 	.byte	0x00, 0xf0, 0x11, 0x00


	//----- nvinfo : EIATTR_KPARAM_INFO
	.align		4
.L_19:
        /*0068*/ 	.byte	0x04, 0x17
        /*006a*/ 	.short	(.L_21 - .L_20)
.L_20:
        /*006c*/ 	.word	0x00000000
        /*0070*/ 	.short	0x0007
        /*0072*/ 	.short	0x0028
        /*0074*/ 	.byte	0x00, 0xf0, 0x11, 0x00


	//----- nvinfo : EIATTR_KPARAM_INFO
	.align		4
.L_21:
        /*0078*/ 	.byte	0x04, 0x17
        /*007a*/ 	.short	(.L_23 - .L_22)
.L_22:
        /*007c*/ 	.word	0x00000000
        /*0080*/ 	.short	0x0006
        /*0082*/ 	.short	0x0024
        /*0084*/ 	.byte	0x00, 0xf0, 0x11, 0x00


	//----- nvinfo : EIATTR_KPARAM_INFO
	.align		4
.L_23:
        /*0088*/ 	.byte	0x04, 0x17
        /*008a*/ 	.short	(.L_25 - .L_24)
.L_24:
        /*008c*/ 	.word	0x00000000
        /*0090*/ 	.short	0x0005
        /*0092*/ 	.short	0x0020
        /*0094*/ 	.byte	0x00, 0xf0, 0x11, 0x00


	//----- nvinfo : EIATTR_KPARAM_INFO
	.align		4
.L_25:
        /*0098*/ 	.byte	0x04, 0x17
        /*009a*/ 	.short	(.L_27 - .L_26)
.L_26:
        /*009c*/ 	.word	0x00000000
        /*00a0*/ 	.short	0x0004
        /*00a2*/ 	.short	0x001c
        /*00a4*/ 	.byte	0x00, 0xf0, 0x11, 0x00


	//----- nvinfo : EIATTR_KPARAM_INFO
	.align		4
.L_27:
        /*00a8*/ 	.byte	0x04, 0x17
        /*00aa*/ 	.short	(.L_29 - .L_28)
.L_28:
        /*00ac*/ 	.word	0x00000000
        /*00b0*/ 	.short	0x0003
        /*00b2*/ 	.short	0x0018
        /*00b4*/ 	.byte	0x00, 0xf0, 0x11, 0x00


	//----- nvinfo : EIATTR_KPARAM_INFO
	.align		4
.L_29:
        /*00b8*/ 	.byte	0x04, 0x17
        /*00ba*/ 	.short	(.L_31 - .L_30)
.L_30:
        /*00bc*/ 	.word	0x00000000
        /*00c0*/ 	.short	0x0002
        /*00c2*/ 	.short	0x0010
        /*00c4*/ 	.byte	0x00, 0xf4, 0x21, 0x00


	//----- nvinfo : EIATTR_KPARAM_INFO
	.align		4
.L_31:
        /*00c8*/ 	.byte	0x04, 0x17
        /*00ca*/ 	.short	(.L_33 - .L_32)
.L_32:
        /*00cc*/ 	.word	0x00000000
        /*00d0*/ 	.short	0x0001
        /*00d2*/ 	.short	0x0008
        /*00d4*/ 	.byte	0x00, 0xf4, 0x21, 0x00


	//----- nvinfo : EIATTR_KPARAM_INFO
	.align		4
.L_33:
        /*00d8*/ 	.byte	0x04, 0x17
        /*00da*/ 	.short	(.L_35 - .L_34)
.L_34:
        /*00dc*/ 	.word	0x00000000
        /*00e0*/ 	.short	0x0000
        /*00e2*/ 	.short	0x0000
        /*00e4*/ 	.byte	0x00, 0xf4, 0x21, 0x00


	//----- nvinfo : EIATTR_SPARSE_MMA_MASK
	.align		4
.L_35:
        /*00e8*/ 	.byte	0x03, 0x50
        /*00ea*/ 	.short	0x0000


	//----- nvinfo : EIATTR_MAXREG_COUNT
	.align		4
        /*00ec*/ 	.byte	0x03, 0x1b
        /*00ee*/ 	.short	0x00ff


	//----- nvinfo : EIATTR_NUM_BARRIERS
	.align		4
        /*00f0*/ 	.byte	0x02, 0x4c
        /*00f2*/ 	.byte	0x01
	.zero		1


	//----- nvinfo : EIATTR_ANNOTATIONS
	.align		4
        /*00f4*/ 	.byte	0x04, 0x55
        /*00f6*/ 	.short	(.L_37 - .L_36)


	//   ....[0]....
.L_36:
        /*00f8*/ 	.word	0x00000001
        /*00fc*/ 	.byte	0xd0, 0x04, 0x00, 0x00, 0x01, 0x00, 0x00, 0x00, 0x10, 0x05, 0x00, 0x00, 0x01, 0x00, 0x00, 0x00
        /* <DEDUP_REMOVED lines=3312> */
        /*d00c*/ 	.byte	0xf0, 0xb0, 0x03, 0x00


	//----- nvinfo : EIATTR_MERCURY_ISA_VERSION
	.align		4
.L_37:
        /*d010*/ 	.byte	0x03, 0x5f
        /*d012*/ 	.short	0x0101


	//----- nvinfo : EIATTR_EXIT_INSTR_OFFSETS
	.align		4
        /*d014*/ 	.byte	0x04, 0x1c
        /*d016*/ 	.short	(.L_39 - .L_38)


	//   ....[0]....
.L_38:
        /*d018*/ 	.word	0x00044550


	//   ....[1]....
        /*d01c*/ 	.word	0x00044570


	//----- nvinfo : EIATTR_REQNTID
	.align		4
.L_39:
        /*d020*/ 	.byte	0x04, 0x10
        /*d022*/ 	.short	(.L_41 - .L_40)
.L_40:
        /*d024*/ 	.word	0x00000080
        /*d028*/ 	.word	0x00000001
        /*d02c*/ 	.word	0x00000001


	//----- nvinfo : EIATTR_CBANK_PARAM_SIZE
	.align		4
.L_41:
        /*d030*/ 	.byte	0x03, 0x19
        /*d032*/ 	.short	0x0050


	//----- nvinfo : EIATTR_PARAM_CBANK
	.align		4
        /*d034*/ 	.byte	0x04, 0x0a
        /*d036*/ 	.short	(.L_43 - .L_42)
	.align		4
.L_42:
        /*d038*/ 	.word	index@(.nv.constant0.matmul_kernel)
        /*d03c*/ 	.short	0x0210
        /*d03e*/ 	.short	0x0050


	//----- nvinfo : EIATTR_SW_WAR
	.align		4
.L_43:
        /*d040*/ 	.byte	0x04, 0x36
        /*d042*/ 	.short	(.L_45 - .L_44)
.L_44:
        /*d044*/ 	.word	0x00000008
.L_45:


//--------------------- .nv.callgraph             --------------------------
	.section	.nv.callgraph,"",@"SHT_CUDA_CALLGRAPH"
	.align	4
	.sectionentsize	8
	.align		4
        /*0000*/ 	.word	0x00000000
	.align		4
        /*0004*/ 	.word	0xffffffff
	.align		4
        /*0008*/ 	.word	0x00000000
	.align		4
        /*000c*/ 	.word	0xfffffffe
	.align		4
        /*0010*/ 	.word	0x00000000
	.align		4
        /*0014*/ 	.word	0xfffffffd
	.align		4
        /*0018*/ 	.word	0x00000000
	.align		4
        /*001c*/ 	.word	0xfffffffc


//--------------------- .text.matmul_kernel       --------------------------
	.section	.text.matmul_kernel,"ax",@progbits
	.align	128
        .global         matmul_kernel
        .type           matmul_kernel,@function
        .size           matmul_kernel,(.L_x_4 - matmul_kernel)
        .other          matmul_kernel,@"STO_CUDA_ENTRY STV_DEFAULT"
matmul_kernel:
.text.matmul_kernel:
[----:B------:R-:W0:Y:S08]  /*0000*/  LDC R1, c[0x0][0x28] ;  /* 0x00000a00ff017b82 */ /* 0x000e300000000800 */
[----:B------:R-:W1:Y:S01]  /*0010*/  LDC.64 R4, c[0x0][0x228] ;  /* 0x00008a00ff047b82 */ /* 0x000e620000000a00 */
[----:B------:R-:W2:Y:S01]  /*0020*/  S2R R7, SR_CTAID.X ;  /* 0x0000000000077919 */ /* 0x000ea20000002500 */
[----:B0-----:R-:W-:Y:S01]  /*0030*/  VIADD R1, R1, 0xffffdef8 ;  /* 0xffffdef801017836 */ /* 0x001fe20000000000 */
[----:B------:R-:W-:Y:S01]  /*0040*/  ULDC.64 UR60, c[0x0][0x208] ;  /* 0x00008200003c7ab9 */ /* 0x000fe20000000a00 */
[----:B-1----:R-:W-:-:S05]  /*0050*/  VIADD R0, R5, 0x3f ;  /* 0x0000003f05007836 */ /* 0x002fca0000000000 */
[----:B------:R-:W-:-:S04]  /*0060*/  SHF.R.S32.HI R3, RZ, 0x1f, R0 ;  /* 0x0000001fff037819 */ /* 0x000fc80000011400 */
[----:B------:R-:W-:Y:S02]  /*0070*/  LEA.HI R3, R3, R0, RZ, 0x6 ;  /* 0x0000000003037211 */ /* 0x000fe400078f30ff */
[----:B--2---:R-:W-:Y:S02]  /*0080*/  IABS R10, R7 ;  /* 0x00000007000a7213 */ /* 0x004fe40000000000 */
[----:B------:R-:W-:-:S04]  /*0090*/  SHF.R.S32.HI R6, RZ, 0x6, R3 ;  /* 0x00000006ff067819 */ /* 0x000fc80000011403 */
[-C--:B------:R-:W-:Y:S02]  /*00a0*/  IABS R9, R6.reuse ;  /* 0x0000000600097213 */ /* 0x080fe40000000000 */
[----:B------:R-:W-:Y:S02]  /*00b0*/  IABS R12, R6 ;  /* 0x00000006000c7213 */ /* 0x000fe40000000000 */
[----:B------:R-:W0:Y:S08]  /*00c0*/  I2F.RP R0, R9 ;  /* 0x0000000900007306 */ /* 0x000e300000209400 */
[----:B0-----:R-:W0:Y:S02]  /*00d0*/  MUFU.RCP R0, R0 ;  /* 0x0000000000007308 */ /* 0x001e240000001000 */
[----:B0-----:R-:W-:-:S02]  /*00e0*/  VIADD R2, R0, 0xffffffe ;  /* 0x0ffffffe00027836 */ /* 0x001fc40000000000 */
[----:B------:R-:W-:-:S04]  /*00f0*/  IMAD.MOV R0, RZ, RZ, -R12 ;  /* 0x000000ffff007224 */ /* 0x000fc800078e0a0c */
[----:B------:R0:W1:Y:S02]  /*0100*/  F2I.FTZ.U32.TRUNC.NTZ R3, R2 ;  /* 0x0000000200037305 */ /* 0x000064000021f000 */
[----:B0-----:R-:W-:Y:S02]  /*0110*/  IMAD.MOV.U32 R2, RZ, RZ, RZ ;  /* 0x000000ffff027224 */ /* 0x001fe400078e00ff */
[----:B-1----:R-:W-:-:S04]  /*0120*/  IMAD.MOV R8, RZ, RZ, -R3 ;  /* 0x000000ffff087224 */ /* 0x002fc800078e0a03 */
[----:B------:R-:W-:Y:S02]  /*0130*/  IMAD R11, R8, R9, RZ ;  /* 0x00000009080b7224 */ /* 0x000fe400078e02ff */
[----:B------:R-:W-:Y:S02]  /*0140*/  IMAD.MOV.U32 R8, RZ, RZ, R10 ;  /* 0x000000ffff087224 */ /* 0x000fe400078e000a */
[----:B------:R-:W-:-:S06]  /*0150*/  IMAD.HI.U32 R3, R3, R11, R2 ;  /* 0x0000000b03037227 */ /* 0x000fcc00078e0002 */
[----:B------:R-:W-:-:S04]  /*0160*/  IMAD.HI.U32 R3, R3, R8, RZ ;  /* 0x0000000803037227 */ /* 0x000fc800078e00ff */
[----:B------:R-:W-:-:S05]  /*0170*/  IMAD R0, R3, R0, R8 ;  /* 0x0000000003007224 */ /* 0x000fca00078e0208 */
[----:B------:R-:W-:-:S13]  /*0180*/  ISETP.GT.U32.AND P1, PT, R9, R0, PT ;  /* 0x000000000900720c */ /* 0x000fda0003f24070 */
[----:B------:R-:W-:Y:S02]  /*0190*/  @!P1 IMAD.IADD R0, R0, 0x1, -R9 ;  /* 0x0000000100009824 */ /* 0x000fe400078e0a09 */
[----:B------:R-:W-:Y:S01]  /*01a0*/  @!P1 VIADD R3, R3, 0x1 ;  /* 0x0000000103039836 */ /* 0x000fe20000000000 */
[----:B------:R-:W-:Y:S02]  /*01b0*/  ISETP.NE.AND P1, PT, R6, RZ, PT ;  /* 0x000000ff0600720c */ /* 0x000fe40003f25270 */
[----:B------:R-:W-:Y:S02]  /*01c0*/  ISETP.GE.U32.AND P0, PT, R0, R9, PT ;  /* 0x000000090000720c */ /* 0x000fe40003f06070 */
[----:B------:R-:W-:-:S04]  /*01d0*/  LOP3.LUT R0, R7, R6, RZ, 0x3c, !PT ;  /* 0x0000000607007212 */ /* 0x000fc800078e3cff */
[----:B------:R-:W-:Y:S01]  /*01e0*/  ISETP.GE.AND P2, PT, R0, RZ, PT ;  /* 0x000000ff0000720c */ /* 0x000fe20003f46270 */
[----:B------:R-:W-:-:S06]  /*01f0*/  VIADD R0, R4, 0x1ff ;  /* 0x000001ff04007836 */ /* 0x000fcc0000000000 */
[----:B------:R-:W-:-:S04]  /*0200*/  @P0 VIADD R3, R3, 0x1 ;  /* 0x0000000103030836 */ /* 0x000fc80000000000 */
[----:B------:R-:W-:Y:S01]  /*0210*/  IMAD.MOV.U32 R10, RZ, RZ, R3 ;  /* 0x000000ffff0a7224 */ /* 0x000fe200078e0003 */
[----:B------:R-:W-:-:S03]  /*0220*/  SHF.R.S32.HI R3, RZ, 0x1f, R0 ;  /* 0x0000001fff037819 */ /* 0x000fc60000011400 */
[----:B------:R-:W-:Y:S01]  /*0230*/  @!P2 IMAD.MOV R10, RZ, RZ, -R10 ;  /* 0x000000ffff0aa224 */ /* 0x000fe200078e0a0a */
[----:B------:R-:W-:Y:S02]  /*0240*/  LEA.HI R3, R3, R0, RZ, 0x9 ;  /* 0x0000000003037211 */ /* 0x000fe400078f48ff */
[----:B------:R-:W-:-:S04]  /*0250*/  @!P1 LOP3.LUT R10, RZ, R6, RZ, 0x33, !PT ;  /* 0x00000006ff0a9212 */ /* 0x000fc800078e33ff */
[----:B------:R-:W-:Y:S01]  /*0260*/  LEA.HI.SX32 R3, R3, -R10, 0x17 ;  /* 0x8000000a03037211 */ /* 0x000fe200078fbaff */
[----:B------:R-:W-:-:S03]  /*0270*/  IMAD.MOV R8, RZ, RZ, -R10 ;  /* 0x000000ffff087224 */ /* 0x000fc600078e0a0a */
[----:B------:R-:W-:Y:S01]  /*0280*/  VIMNMX R11, R3, 0x1, PT ;  /* 0x00000001030b7848 */ /* 0x000fe20003fe0100 */
[----:B------:R-:W-:-:S03]  /*0290*/  IMAD R12, R6, R8, R7 ;  /* 0x00000008060c7224 */ /* 0x000fc600078e0207 */
[----:B------:R-:W-:Y:S02]  /*02a0*/  IABS R9, R11 ;  /* 0x0000000b00097213 */ /* 0x000fe40000000000 */
[----:B------:R-:W-:Y:S02]  /*02b0*/  IABS R8, R12 ;  /* 0x0000000c00087213 */ /* 0x000fe40000000000 */
[----:B------:R-:W0:Y:S08]  /*02c0*/  I2F.RP R0, R9 ;  /* 0x0000000900007306 */ /* 0x000e300000209400 */
[----:B0-----:R-:W0:Y:S02]  /*02d0*/  MUFU.RCP R0, R0 ;  /* 0x0000000000007308 */ /* 0x001e240000001000 */
[----:B0-----:R-:W-:-:S06]  /*02e0*/  VIADD R2, R0, 0xffffffe ;  /* 0x0ffffffe00027836 */ /* 0x001fcc0000000000 */
[----:B------:R0:W1:Y:S02]  /*02f0*/  F2I.FTZ.U32.TRUNC.NTZ R3, R2 ;  /* 0x0000000200037305 */ /* 0x000064000021f000 */
[----:B0-----:R-:W-:Y:S02]  /*0300*/  IMAD.MOV.U32 R2, RZ, RZ, RZ ;  /* 0x000000ffff027224 */ /* 0x001fe400078e00ff */
[----:B-1----:R-:W-:-:S04]  /*0310*/  IMAD.MOV R13, RZ, RZ, -R3 ;  /* 0x000000ffff0d7224 */ /* 0x002fc800078e0a03 */
[----:B------:R-:W-:Y:S01]  /*0320*/  IMAD.MOV.U32 R6, RZ, RZ, R13 ;  /* 0x000000ffff067224 */ /* 0x000fe200078e000d */
[----:B------:R-:W-:-:S03]  /*0330*/  IABS R13, R11 ;  /* 0x0000000b000d7213 */ /* 0x000fc60000000000 */
[----:B------:R-:W-:Y:S02]  /*0340*/  IMAD R7, R6, R9, RZ ;  /* 0x0000000906077224 */ /* 0x000fe400078e02ff */
[----:B------:R-:W-:Y:S02]  /*0350*/  IMAD.MOV.U32 R6, RZ, RZ, R8 ;  /* 0x000000ffff067224 */ /* 0x000fe400078e0008 */
[----:B------:R-:W-:Y:S01]  /*0360*/  IMAD.HI.U32 R3, R3, R7, R2 ;  /* 0x0000000703037227 */ /* 0x000fe200078e0002 */
[----:B------:R-:W0:Y:S01]  /*0370*/  S2R R8, SR_CgaCtaId ;  /* 0x0000000000087919 */ /* 0x000e220000008800 */
[----:B------:R-:W1:Y:S02]  /*0380*/  LDC R7, c[0x0][0x230] ;  /* 0x00008c00ff077b82 */ /* 0x000e640000000800 */
[----:B------:R-:W-:Y:S02]  /*0390*/  IMAD.MOV R0, RZ, RZ, -R13 ;  /* 0x000000ffff007224 */ /* 0x000fe400078e0a0d */
        /* <DEDUP_REMOVED lines=8> */
[----:B------:R-:W-:Y:S02]  /*0420*/  ISETP.GE.AND P2, PT, R0, RZ, PT ;  /* 0x000000ff0000720c */ /* 0x000fe40003f46270 */
[----:B------:R-:W2:Y:S05]  /*0430*/  S2R R0, SR_TID.X ;  /* 0x0000000000007919 */ /* 0x000eaa0000002100 */
[----:B------:R-:W-:-:S04]  /*0440*/  @P0 VIADD R3, R3, 0x1 ;  /* 0x0000000103030836 */ /* 0x000fc80000000000 */
[----:B------:R-:W-:Y:S01]  /*0450*/  IMAD.MOV.U32 R2, RZ, RZ, R3 ;  /* 0x000000ffff027224 */ /* 0x000fe200078e0003 */
[----:B------:R-:W-:-:S03]  /*0460*/  MOV R3, 0x400 ;  /* 0x0000040000037802 */ /* 0x000fc60000000f00 */
[----:B------:R-:W-:Y:S01]  /*0470*/  @!P2 IMAD.MOV R2, RZ, RZ, -R2 ;  /* 0x000000ffff02a224 */ /* 0x000fe200078e0a02 */
[----:B------:R-:W-:Y:S02]  /*0480*/  @!P1 LOP3.LUT R2, RZ, R11, RZ, 0x33, !PT ;  /* 0x0000000bff029212 */ /* 0x000fe400078e33ff */
[----:B0-----:R-:W-:Y:S01]  /*0490*/  LEA R249, R8, R3, 0x18 ;  /* 0x0000000308f97211 */ /* 0x001fe200078ec0ff */
[----:B-1----:R-:W-:Y:S02]  /*04a0*/  VIADD R3, R7, 0x7f ;  /* 0x0000007f07037836 */ /* 0x002fe40000000000 */
[----:B------:R-:W-:Y:S02]  /*04b0*/  IMAD.MOV R6, RZ, RZ, -R2 ;  /* 0x000000ffff067224 */ /* 0x000fe400078e0a02 */
[----:B------:R-:W-:Y:S01]  /*04c0*/  IMAD.SHL.U32 R248, R2, 0x40, RZ ;  /* 0x0000004002f87824 */ /* 0x000fe200078e00ff */
[----:B------:R0:W-:Y:S01]  /*04d0*/  STL [R1+0x17bc], R249 ;  /* 0x0017bcf901007387 */ /* 0x0001e20000100800 */
[----:B------:R-:W-:Y:S01]  /*04e0*/  IMAD R6, R11, R6, R12 ;  /* 0x000000060b067224 */ /* 0x000fe200078e020c */
[----:B------:R-:W-:Y:S01]  /*04f0*/  ISETP.GT.AND P0, PT, R3, 0x7f, PT ;  /* 0x0000007f0300780c */ /* 0x000fe20003f04270 */
[----:B------:R-:W-:Y:S01]  /*0500*/  VIADD R60, R248, 0x1 ;  /* 0x00000001f83c7836 */ /* 0x000fe20000000000 */
[----:B------:R0:W-:Y:S01]  /*0510*/  STL [R1+0xa0], R248 ;  /* 0x0000a0f801007387 */ /* 0x0001e20000100800 */
[----:B------:R-:W-:-:S02]  /*0520*/  IMAD.IADD R6, R10, 0x1, R6 ;  /* 0x000000010a067824 */ /* 0x000fc400078e0206 */
[C---:B------:R-:W-:Y:S02]  /*0530*/  VIADD R62, R248.reuse, 0x2 ;  /* 0x00000002f83e7836 */ /* 0x040fe40000000000 */
[----:B------:R-:W-:Y:S01]  /*0540*/  VIADD R64, R248, 0x3 ;  /* 0x00000003f8407836 */ /* 0x000fe20000000000 */
[----:B--2---:R-:W-:Y:S01]  /*0550*/  LOP3.LUT R11, R0, 0x7f, RZ, 0xc0, !PT ;  /* 0x0000007f000b7812 */ /* 0x004fe200078ec0ff */
[C---:B------:R-:W-:Y:S02]  /*0560*/  VIADD R70, R248.reuse, 0x4 ;  /* 0x00000004f8467836 */ /* 0x040fe40000000000 */
[----:B------:R-:W-:Y:S02]  /*0570*/  VIADD R68, R248, 0x5 ;  /* 0x00000005f8447836 */ /* 0x000fe40000000000 */
[----:B------:R-:W-:Y:S02]  /*0580*/  IMAD R14, R6, 0x200, R11 ;  /* 0x00000200060e7824 */ /* 0x000fe400078e020b */
[----:B------:R-:W-:-:S02]  /*0590*/  VIADD R66, R248, 0x6 ;  /* 0x00000006f8427836 */ /* 0x000fc40000000000 */
[C---:B------:R-:W-:Y:S01]  /*05a0*/  VIADD R252, R14.reuse, 0x80 ;  /* 0x000000800efc7836 */ /* 0x040fe20000000000 */
[----:B------:R0:W-:Y:S01]  /*05b0*/  STL [R1+0x54c], R14 ;  /* 0x00054c0e01007387 */ /* 0x0001e20000100800 */
[C---:B------:R-:W-:Y:S02]  /*05c0*/  VIADD R250, R14.reuse, 0x180 ;  /* 0x000001800efa7836 */ /* 0x040fe40000000000 */
[----:B------:R-:W-:Y:S01]  /*05d0*/  VIADD R251, R14, 0x100 ;  /* 0x000001000efb7836 */ /* 0x000fe20000000000 */
[----:B------:R0:W-:Y:S01]  /*05e0*/  STL [R1+0x5b4], R252 ;  /* 0x0005b4fc01007387 */ /* 0x0001e20000100800 */
[C---:B------:R-:W-:Y:S02]  /*05f0*/  VIADD R72, R248.reuse, 0x7 ;  /* 0x00000007f8487836 */ /* 0x040fe40000000000 */
[C---:B------:R-:W-:Y:S01]  /*0600*/  VIADD R74, R248.reuse, 0x8 ;  /* 0x00000008f84a7836 */ /* 0x040fe20000000000 */
[----:B------:R0:W-:Y:S01]  /*0610*/  STL [R1+0x5ac], R250 ;  /* 0x0005acfa01007387 */ /* 0x0001e20000100800 */
[----:B------:R-:W-:-:S02]  /*0620*/  VIADD R78, R248, 0x9 ;  /* 0x00000009f84e7836 */ /* 0x000fc40000000000 */
[C---:B------:R-:W-:Y:S01]  /*0630*/  VIADD R76, R248.reuse, 0xa ;  /* 0x0000000af84c7836 */ /* 0x040fe20000000000 */
[----:B------:R0:W-:Y:S01]  /*0640*/  STL [R1+0x5b0], R251 ;  /* 0x0005b0fb01007387 */ /* 0x0001e20000100800 */
[C---:B------:R-:W-:Y:S02]  /*0650*/  VIADD R84, R248.reuse, 0xb ;  /* 0x0000000bf8547836 */ /* 0x040fe40000000000 */
[C---:B------:R-:W-:Y:S02]  /*0660*/  VIADD R82, R248.reuse, 0xc ;  /* 0x0000000cf8527836 */ /* 0x040fe40000000000 */
[C---:B------:R-:W-:Y:S02]  /*0670*/  VIADD R80, R248.reuse, 0xd ;  /* 0x0000000df8507836 */ /* 0x040fe40000000000 */
[C---:B------:R-:W-:Y:S02]  /*0680*/  VIADD R69, R248.reuse, 0xe ;  /* 0x0000000ef8457836 */ /* 0x040fe40000000000 */
[----:B------:R-:W-:-:S02]  /*0690*/  VIADD R56, R248, 0xf ;  /* 0x0000000ff8387836 */ /* 0x000fc40000000000 */
[C---:B------:R-:W-:Y:S02]  /*06a0*/  VIADD R58, R248.reuse, 0x10 ;  /* 0x00000010f83a7836 */ /* 0x040fe40000000000 */
        /* <DEDUP_REMOVED lines=46> */
[----:B------:R-:W-:Y:S01]  /*0990*/  VIADD R27, R248, 0x3f ;  /* 0x0000003ff81b7836 */ /* 0x000fe20000000000 */
[----:B0-----:R-:W-:Y:S06]  /*09a0*/  @P0 BRA `(.L_x_0) ;  /* 0x00000008004c0947 */ /* 0x001fec0003800000 */
[----:B------:R-:W-:Y:S01]  /*09b0*/  IMAD.SHL.U32 R0, R0, 0x10, RZ ;  /* 0x0000001000007824 */ /* 0x000fe200078e00ff */
[----:B------:R0:W-:Y:S01]  /*09c0*/  STL [R1], RZ ;  /* 0x000000ff01007387 */ /* 0x0001e20000100800 */
[----:B------:R-:W-:Y:S02]  /*09d0*/  CS2R R216, SRZ ;  /* 0x0000000000d87805 */ /* 0x000fe4000001ff00 */
[----:B------:R-:W-:Y:S02]  /*09e0*/  CS2R R218, SRZ ;  /* 0x0000000000da7805 */ /* 0x000fe4000001ff00 */
[----:B------:R-:W-:Y:S01]  /*09f0*/  CS2R R220, SRZ ;  /* 0x0000000000dc7805 */ /* 0x000fe2000001ff00 */
[----:B------:R0:W-:Y:S01]  /*0a00*/  STL [R1+0x17f8], R0 ;  /* 0x0017f80001007387 */ /* 0x0001e20000100800 */
[----:B------:R-:W-:Y:S02]  /*0a10*/  CS2R R222, SRZ ;  /* 0x0000000000de7805 */ /* 0x000fe4000001ff00 */
[----:B------:R-:W-:-:S02]  /*0a20*/  CS2R R224, SRZ ;  /* 0x0000000000e07805 */ /* 0x000fc4000001ff00 */
[----:B------:R-:W-:Y:S01]  /*0a30*/  CS2R R226, SRZ ;  /* 0x0000000000e27805 */ /* 0x000fe2000001ff00 */
[----:B------:R0:W-:Y:S01]  /*0a40*/  STL [R1+0x4], RZ ;  /* 0x000004ff01007387 */ /* 0x0001e20000100800 */
[----:B------:R-:W-:Y:S02]  /*0a50*/  CS2R R228, SRZ ;  /* 0x0000000000e47805 */ /* 0x000fe4000001ff00 */
[----:B------:R-:W-:Y:S02]  /*0a60*/  CS2R R230, SRZ ;  /* 0x0000000000e67805 */ /* 0x000fe4000001ff00 */
[----:B------:R-:W-:Y:S01]  /*0a70*/  CS2R R232, SRZ ;  /* 0x0000000000e87805 */ /* 0x000fe2000001ff00 */
[----:B------:R0:W-:Y:S01]  /*0a80*/  STL [R1+0x8], RZ ;  /* 0x000008ff01007387 */ /* 0x0001e20000100800 */
        /* <DEDUP_REMOVED lines=118> */
[----:B------:R-:W-:Y:S02]  /*11f0*/  CS2R R28, SRZ ;  /* 0x00000000001c7805 */ /* 0x000fe4000001ff00 */
[----:B------:R-:W-:Y:S02]  /*1200*/  CS2R R30, SRZ ;  /* 0x00000000001e7805 */ /* 0x000fe4000001ff00 */
[----:B------:R-:W-:-:S02]  /*1210*/  CS2R R32, SRZ ;  /* 0x0000000000207805 */ /* 0x000fc4000001ff00 */
[----:B------:R-:W-:Y:S02]  /*1220*/  CS2R R34, SRZ ;  /* 0x0000000000227805 */ /* 0x000fe4000001ff00 */
        /* <DEDUP_REMOVED lines=9> */
[----:B------:R-:W-:Y:S01]  /*12c0*/  CS2R R54, SRZ ;  /* 0x0000000000367805 */ /* 0x000fe2000001ff00 */
[----:B0-----:R-:W-:Y:S06]  /*12d0*/  BRA `(.L_x_1) ;  /* 0x0000038400947947 */ /* 0x001fec0003800000 */
.L_x_0:
[----:B------:R-:W-:Y:S01]  /*12e0*/  IMAD.MOV.U32 R29, RZ, RZ, R14 ;  /* 0x000000ffff1d7224 */ /* 0x000fe200078e000e */
[----:B------:R-:W-:Y:S01]  /*12f0*/  IABS R14, R4 ;  /* 0x00000004000e7213 */ /* 0x000fe20000000000 */
[----:B------:R-:W-:Y:S01]  /*1300*/  IMAD.MOV.U32 R86, RZ, RZ, R249 ;  /* 0x000000ffff567224 */ /* 0x000fe200078e00f9 */
[----:B------:R-:W-:Y:S01]  /*1310*/  IABS R2, R5 ;  /* 0x0000000500027213 */ /* 0x000fe20000000000 */
[----:B------:R-:W0:Y:S01]  /*1320*/  LDC R103, c[0x0][0x234] ;  /* 0x00008d00ff677b82 */ /* 0x000e220000000800 */
[----:B------:R-:W1:Y:S01]  /*1330*/  I2F.RP R10, R14 ;  /* 0x0000000e000a7306 */ /* 0x000e620000209400 */
[----:B------:R-:W-:Y:S01]  /*1340*/  IABS R17, R251 ;  /* 0x000000fb00117213 */ /* 0x000fe20000000000 */
[----:B------:R-:W-:Y:S01]  /*1350*/  IMAD.SHL.U32 R0, R0, 0x10, RZ ;  /* 0x0000001000007824 */ /* 0x000fe200078e00ff */
[----:B------:R-:W-:Y:S02]  /*1360*/  IABS R15, R252 ;  /* 0x000000fc000f7213 */ /* 0x000fe40000000000 */
[----:B------:R-:W-:-:S02]  /*1370*/  CS2R R216, SRZ ;  /* 0x0000000000d87805 */ /* 0x000fc4000001ff00 */
[----:B------:R-:W-:Y:S02]  /*1380*/  IABS R18, R250 ;  /* 0x000000fa00127213 */ /* 0x000fe40000000000 */
[----:B------:R-:W-:Y:S02]  /*1390*/  CS2R R218, SRZ ;  /* 0x0000000000da7805 */ /* 0x000fe4000001ff00 */
[----:B------:R-:W-:Y:S01]  /*13a0*/  IABS R83, R78 ;  /* 0x0000004e00537213 */ /* 0x000fe20000000000 */
[----:B------:R-:W2:Y:S01]  /*13b0*/  I2F.RP R12, R2 ;  /* 0x00000002000c7306 */ /* 0x000ea20000209400 */
[----:B------:R-:W-:Y:S01]  /*13c0*/  IABS R85, R74 ;  /* 0x0000004a00557213 */ /* 0x000fe20000000000 */
[----:B------:R-:W3:Y:S01]  /*13d0*/  LDC R114, c[0x0][0x238] ;  /* 0x00008e00ff727b82 */ /* 0x000ee20000000800 */
[----:B------:R-:W-:Y:S02]  /*13e0*/  IABS R91, R68 ;  /* 0x00000044005b7213 */ /* 0x000fe40000000000 */
[----:B------:R-:W-:-:S02]  /*13f0*/  CS2R R220, SRZ ;  /* 0x0000000000dc7805 */ /* 0x000fc4000001ff00 */
[----:B------:R-:W-:Y:S02]  /*1400*/  IABS R87, R72 ;  /* 0x0000004800577213 */ /* 0x000fe40000000000 */
[----:B------:R-:W-:Y:S02]  /*1410*/  CS2R R222, SRZ ;  /* 0x0000000000de7805 */ /* 0x000fe4000001ff00 */
[----:B------:R-:W-:Y:S01]  /*1420*/  IABS R95, R64 ;  /* 0x00000040005f7213 */ /* 0x000fe20000000000 */
[----:B-1----:R-:W1:Y:S01]  /*1430*/  MUFU.RCP R10, R10 ;  /* 0x0000000a000a7308 */ /* 0x002e620000001000 */
[----:B------:R-:W-:Y:S01]  /*1440*/  IABS R89, R66 ;  /* 0x0000004200597213 */ /* 0x000fe20000000000 */
[----:B------:R-:W4:Y:S01]  /*1450*/  LDC R116, c[0x0][0x238] ;  /* 0x00008e00ff747b82 */ /* 0x000f220000000800 */
[----:B------:R-:W-:Y:S02]  /*1460*/  IABS R93, R70 ;  /* 0x00000046005d7213 */ /* 0x000fe40000000000 */
[----:B------:R-:W-:-:S02]  /*1470*/  CS2R R224, SRZ ;  /* 0x0000000000e07805 */ /* 0x000fc4000001ff00 */
[----:B------:R-:W-:Y:S02]  /*1480*/  IABS R97, R62 ;  /* 0x0000003e00617213 */ /* 0x000fe40000000000 */
[----:B------:R-:W-:Y:S02]  /*1490*/  CS2R R226, SRZ ;  /* 0x0000000000e27805 */ /* 0x000fe4000001ff00 */
[----:B------:R-:W-:Y:S01]  /*14a0*/  IABS R99, R60 ;  /* 0x0000003c00637213 */ /* 0x000fe20000000000 */
[----:B--2---:R-:W2:Y:S01]  /*14b0*/  MUFU.RCP R12, R12 ;  /* 0x0000000c000c7308 */ /* 0x004ea20000001000 */
[----:B------:R-:W-:Y:S01]  /*14c0*/  IABS R101, R248 ;  /* 0x000000f800657213 */ /* 0x000fe20000000000 */
[----:B------:R-:W5:Y:S01]  /*14d0*/  LDC R118, c[0x0][0x238] ;  /* 0x00008e00ff767b82 */ /* 0x000f620000000800 */
[----:B------:R-:W-:Y:S02]  /*14e0*/  CS2R R228, SRZ ;  /* 0x0000000000e47805 */ /* 0x000fe4000001ff00 */
[----:B------:R-:W-:-:S02]  /*14f0*/  CS2R R230, SRZ ;  /* 0x0000000000e67805 */ /* 0x000fc4000001ff00 */
[----:B------:R-:W-:Y:S02]  /*1500*/  CS2R R232, SRZ ;  /* 0x0000000000e87805 */ /* 0x000fe4000001ff00 */
[----:B------:R-:W-:Y:S02]  /*1510*/  CS2R R234, SRZ ;  /* 0x0000000000ea7805 */ /* 0x000fe4000001ff00 */
[----:B------:R-:W-:Y:S02]  /*1520*/  CS2R R236, SRZ ;  /* 0x0000000000ec7805 */ /* 0x000fe4000001ff00 */
[----:B------:R-:W-:Y:S01]  /*1530*/  CS2R R238, SRZ ;  /* 0x0000000000ee7805 */ /* 0x000fe2000001ff00 */
[----:B-1----:R-:W-:Y:S01]  /*1540*/  VIADD R6, R10, 0xffffffe ;  /* 0x0ffffffe0a067836 */ /* 0x002fe20000000000 */
[----:B------:R-:W-:Y:S01]  /*1550*/  IABS R10, R29 ;  /* 0x0000001d000a7213 */ /* 0x000fe20000000000 */
[----:B---3--:R-:W-:Y:S01]  /*1560*/  IMAD R114, R114, 0x5c, RZ ;  /* 0x0000005c72727824 */ /* 0x008fe200078e02ff */
[----:B------:R-:W1:Y:S01]  /*1570*/  LDC R249, c[0x0][0x238] ;  /* 0x00008e00fff97b82 */ /* 0x000e620000000800 */
[----:B------:R3:W0:Y:S01]  /*1580*/  F2I.FTZ.U32.TRUNC.NTZ R7, R6 ;  /* 0x0000000600077305 */ /* 0x000622000021f000 */
[----:B------:R-:W-:-:S02]  /*1590*/  CS2R R240, SRZ ;  /* 0x0000000000f07805 */ /* 0x000fc4000001ff00 */
[----:B------:R-:W-:Y:S02]  /*15a0*/  CS2R R242, SRZ ;  /* 0x0000000000f27805 */ /* 0x000fe4000001ff00 */
[----:B------:R-:W-:Y:S01]  /*15b0*/  CS2R R244, SRZ ;  /* 0x0000000000f47805 */ /* 0x000fe2000001ff00 */
[----:B--2---:R-:W-:Y:S01]  /*15c0*/  VIADD R8, R12, 0xffffffe ;  /* 0x0ffffffe0c087836 */ /* 0x004fe20000000000 */
[----:B------:R-:W-:Y:S01]  /*15d0*/  CS2R R246, SRZ ;  /* 0x0000000000f67805 */ /* 0x000fe2000001ff00 */
[----:B----4-:R-:W-:Y:S01]  /*15e0*/  IMAD R116, R116, 0x5b, RZ ;  /* 0x0000005b74747824 */ /* 0x010fe200078e02ff */
[----:B------:R-:W2:Y:S01]  /*15f0*/  LDC R102, c[0x0][0x238] ;  /* 0x00008e00ff667b82 */ /* 0x000ea20000000800 */
[----:B------:R4:W4:Y:S01]  /*1600*/  F2I.FTZ.U32.TRUNC.NTZ R9, R8 ;  /* 0x0000000800097305 */ /* 0x000922000021f000 */
[----:B---3--:R-:W-:Y:S01]  /*1610*/  IMAD.MOV.U32 R6, RZ, RZ, RZ ;  /* 0x000000ffff067224 */ /* 0x008fe200078e00ff */
[----:B------:R-:W-:Y:S02]  /*1620*/  CS2R R184, SRZ ;  /* 0x0000000000b87805 */ /* 0x000fe4000001ff00 */
[----:B------:R-:W-:-:S02]  /*1630*/  CS2R R186, SRZ ;  /* 0x0000000000ba7805 */ /* 0x000fc4000001ff00 */
[----:B------:R-:W-:Y:S01]  /*1640*/  CS2R R188, SRZ ;  /* 0x0000000000bc7805 */ /* 0x000fe2000001ff00 */
[----:B-----5:R-:W-:Y:S01]  /*1650*/  IMAD R118, R118, 0x5a, RZ ;  /* 0x0000005a76767824 */ /* 0x020fe200078e02ff */
[----:B------:R-:W-:Y:S01]  /*1660*/  CS2R R190, SRZ ;  /* 0x0000000000be7805 */ /* 0x000fe2000001ff00 */
[----:B0-----:R-:W-:Y:S01]  /*1670*/  IMAD.MOV R13, RZ, RZ, -R7 ;  /* 0x000000ffff0d7224 */ /* 0x001fe200078e0a07 */
[----:B------:R-:W0:Y:S01]  /*1680*/  LDC R104, c[0x0][0x238] ;  /* 0x00008e00ff687b82 */ /* 0x000e220000000800 */
[----:B----4-:R-:W-:Y:S01]  /*1690*/  IMAD.MOV.U32 R8, RZ, RZ, RZ ;  /* 0x000000ffff087224 */ /* 0x010fe200078e00ff */
[----:B------:R-:W-:Y:S01]  /*16a0*/  CS2R R192, SRZ ;  /* 0x0000000000c07805 */ /* 0x000fe2000001ff00 */
[----:B------:R-:W-:Y:S01]  /*16b0*/  IMAD R13, R13, R14, RZ ;  /* 0x0000000e0d0d7224 */ /* 0x000fe200078e02ff */
[----:B------:R-:W-:Y:S02]  /*16c0*/  CS2R R194, SRZ ;  /* 0x0000000000c27805 */ /* 0x000fe4000001ff00 */
[----:B------:R-:W-:-:S02]  /*16d0*/  CS2R R196, SRZ ;  /* 0x0000000000c47805 */ /* 0x000fc4000001ff00 */
[----:B------:R-:W-:Y:S01]  /*16e0*/  CS2R R198, SRZ ;  /* 0x0000000000c67805 */ /* 0x000fe2000001ff00 */
[----:B------:R-:W-:Y:S01]  /*16f0*/  IMAD.HI.U32 R7, R7, R13, R6 ;  /* 0x0000000d07077227 */ /* 0x000fe200078e0006 */
[----:B------:R-:W3:Y:S01]  /*1700*/  LDC R106, c[0x0][0x238] ;  /* 0x00008e00ff6a7b82 */ /* 0x000ee20000000800 */
[----:B------:R-:W-:Y:S02]  /*1710*/  CS2R R200, SRZ ;  /* 0x0000000000c87805 */ /* 0x000fe4000001ff00 */
[----:B------:R-:W-:Y:S01]  /*1720*/  CS2R R202, SRZ ;  /* 0x0000000000ca7805 */ /* 0x000fe2000001ff00 */
[----:B------:R-:W-:Y:S01]  /*1730*/  IMAD.MOV R19, RZ, RZ, -R9 ;  /* 0x000000ffff137224 */ /* 0x000fe200078e0a09 */
[----:B------:R-:W-:Y:S01]  /*1740*/  CS2R R204, SRZ ;  /* 0x0000000000cc7805 */ /* 0x000fe2000001ff00 */
[C---:B------:R-:W-:Y:S01]  /*1750*/  IMAD.HI.U32 R6, R7.reuse, R10, RZ ;  /* 0x0000000a07067227 */ /* 0x040fe200078e00ff */
[----:B------:R-:W-:Y:S02]  /*1760*/  CS2R R206, SRZ ;  /* 0x0000000000ce7805 */ /* 0x000fe4000001ff00 */
[----:B------:R-:W-:Y:S01]  /*1770*/  CS2R R208, SRZ ;  /* 0x0000000000d07805 */ /* 0x000fe2000001ff00 */
[----:B------:R-:W4:Y:S01]  /*1780*/  LDC R108, c[0x0][0x238] ;  /* 0x00008e00ff6c7b82 */ /* 0x000f220000000800 */
[----:B------:R-:W-:Y:S01]  /*1790*/  IMAD.HI.U32 R12, R7, R17, RZ ;  /* 0x00000011070c7227 */ /* 0x000fe200078e00ff */
[----:B------:R-:W-:-:S02]  /*17a0*/  CS2R R210, SRZ ;  /* 0x0000000000d27805 */ /* 0x000fc4000001ff00 */
[----:B------:R-:W-:Y:S02]  /*17b0*/  CS2R R212, SRZ ;  /* 0x0000000000d47805 */ /* 0x000fe4000001ff00 */
[----:B------:R-:W-:Y:S01]  /*17c0*/  CS2R R214, SRZ ;  /* 0x0000000000d67805 */ /* 0x000fe2000001ff00 */
[----:B------:R-:W-:Y:S01]  /*17d0*/  IMAD.MOV R13, RZ, RZ, -R6 ;  /* 0x000000ffff0d7224 */ /* 0x000fe200078e0a06 */
[----:B------:R-:W-:Y:S01]  /*17e0*/  CS2R R152, SRZ ;  /* 0x0000000000987805 */ /* 0x000fe2000001ff00 */
[----:B------:R-:W-:Y:S01]  /*17f0*/  IMAD.HI.U32 R6, R7, R15, RZ ;  /* 0x0000000f07067227 */ /* 0x000fe200078e00ff */
[----:B------:R-:W-:Y:S02]  /*1800*/  CS2R R154, SRZ ;  /* 0x00000000009a7805 */ /* 0x000fe4000001ff00 */
[----:B------:R-:W-:Y:S02]  /*1810*/  CS2R R156, SRZ ;  /* 0x00000000009c7805 */ /* 0x000fe4000001ff00 */
[----:B------:R-:W-:Y:S01]  /*1820*/  CS2R R158, SRZ ;  /* 0x00000000009e7805 */ /* 0x000fe2000001ff00 */
[----:B------:R-:W-:Y:S01]  /*1830*/  IMAD R19, R19, R2, RZ ;  /* 0x0000000213137224 */ /* 0x000fe200078e02ff */
[----:B------:R-:W-:Y:S01]  /*1840*/  CS2R R160, SRZ ;  /* 0x0000000000a07805 */ /* 0x000fe2000001ff00 */
[----:B------:R-:W-:Y:S01]  /*1850*/  IMAD.MOV R12, RZ, RZ, -R12 ;  /* 0x000000ffff0c7224 */ /* 0x000fe200078e0a0c */
[----:B------:R-:W-:Y:S01]  /*1860*/  CS2R R162, SRZ ;  /* 0x0000000000a27805 */ /* 0x000fe2000001ff00 */
[----:B------:R-:W-:Y:S01]  /*1870*/  IMAD.MOV R16, RZ, RZ, -R6 ;  /* 0x000000ffff107224 */ /* 0x000fe200078e0a06 */
[----:B------:R-:W-:Y:S01]  /*1880*/  CS2R R164, SRZ ;  /* 0x0000000000a47805 */ /* 0x000fe2000001ff00 */
[----:B------:R-:W-:Y:S01]  /*1890*/  IMAD R10, R14, R13, R10 ;  /* 0x0000000d0e0a7224 */ /* 0x000fe200078e020a */
[----:B------:R-:W-:Y:S01]  /*18a0*/  CS2R R166, SRZ ;  /* 0x0000000000a67805 */ /* 0x000fe2000001ff00 */
[----:B------:R-:W-:Y:S01]  /*18b0*/  IMAD.HI.U32 R6, R9, R19, R8 ;  /* 0x0000001309067227 */ /* 0x000fe200078e0008 */
[----:B------:R-:W-:-:S02]  /*18c0*/  IABS R19, R20 ;  /* 0x0000001400137213 */ /* 0x000fc40000000000 */
[----:B------:R-:W-:Y:S02]  /*18d0*/  CS2R R168, SRZ ;  /* 0x0000000000a87805 */ /* 0x000fe4000001ff00 */
[C---:B------:R-:W-:Y:S01]  /*18e0*/  ISETP.GT.U32.AND P0, PT, R14.reuse, R10, PT ;  /* 0x0000000a0e00720c */ /* 0x040fe20003f04070 */
[----:B------:R-:W-:Y:S01]  /*18f0*/  IMAD.HI.U32 R13, R7, R18, RZ ;  /* 0x00000012070d7227 */ /* 0x000fe200078e00ff */
[----:B------:R-:W-:Y:S02]  /*1900*/  CS2R R170, SRZ ;  /* 0x0000000000aa7805 */ /* 0x000fe4000001ff00 */
[----:B------:R-:W-:Y:S02]  /*1910*/  CS2R R172, SRZ ;  /* 0x0000000000ac7805 */ /* 0x000fe4000001ff00 */
[----:B------:R-:W-:Y:S01]  /*1920*/  CS2R R174, SRZ ;  /* 0x0000000000ae7805 */ /* 0x000fe2000001ff00 */
[C---:B------:R-:W-:Y:S01]  /*1930*/  IMAD R8, R14.reuse, R12, R17 ;  /* 0x0000000c0e087224 */ /* 0x040fe200078e0211 */
[----:B------:R-:W-:Y:S01]  /*1940*/  IABS R17, R23 ;  /* 0x0000001700117213 */ /* 0x000fe20000000000 */
[----:B------:R-:W-:Y:S01]  /*1950*/  IMAD.MOV R13, RZ, RZ, -R13 ;  /* 0x000000ffff0d7224 */ /* 0x000fe200078e0a0d */
[----:B------:R-:W-:Y:S01]  /*1960*/  CS2R R176, SRZ ;  /* 0x0000000000b07805 */ /* 0x000fe2000001ff00 */
[C---:B------:R-:W-:Y:S01]  /*1970*/  IMAD R7, R14.reuse, R16, R15 ;  /* 0x000000100e077224 */ /* 0x040fe200078e020f */
[C---:B------:R-:W-:Y:S01]  /*1980*/  ISETP.GT.U32.AND P2, PT, R14.reuse, R8, PT ;  /* 0x000000080e00720c */ /* 0x040fe20003f44070 */
[----:B------:R-:W-:Y:S01]  /*1990*/  IMAD R9, R14, R13, R18 ;  /* 0x0000000d0e097224 */ /* 0x000fe200078e0212 */
[----:B------:R-:W-:Y:S01]  /*19a0*/  IABS R15, R27 ;  /* 0x0000001b000f7213 */ /* 0x000fe20000000000 */
[----:B------:R-:W-:Y:S01]  /*19b0*/  @!P0 IMAD.IADD R10, R10, 0x1, -R14 ;  /* 0x000000010a0a8824 */ /* 0x000fe200078e0a0e */
[----:B------:R-:W-:Y:S01]  /*19c0*/  ISETP.GT.U32.AND P1, PT, R14, R7, PT ;  /* 0x000000070e00720c */ /* 0x000fe20003f24070 */
[----:B------:R-:W-:Y:S01]  /*19d0*/  IMAD.HI.U32 R13, R6, R17, RZ ;  /* 0x00000011060d7227 */ /* 0x000fe200078e00ff */
[----:B------:R-:W-:-:S02]  /*19e0*/  ISETP.GT.U32.AND P5, PT, R14, R9, PT ;  /* 0x000000090e00720c */ /* 0x000fc40003fa4070 */
[----:B------:R-:W-:Y:S02]  /*19f0*/  CS2R R178, SRZ ;  /* 0x0000000000b27805 */ /* 0x000fe4000001ff00 */
[----:B------:R-:W-:Y:S01]  /*1a00*/  ISETP.GT.U32.AND P3, PT, R14, R10, PT ;  /* 0x0000000a0e00720c */ /* 0x000fe20003f64070 */
[----:B------:R-:W-:Y:S01]  /*1a10*/  IMAD.HI.U32 R12, R6, R15, RZ ;  /* 0x0000000f060c7227 */ /* 0x000fe200078e00ff */
[----:B------:R-:W-:Y:S02]  /*1a20*/  ISETP.GE.AND P0, PT, R27, RZ, PT ;  /* 0x000000ff1b00720c */ /* 0x000fe40003f06270 */
[----:B------:R-:W-:Y:S02]  /*1a30*/  CS2R R180, SRZ ;  /* 0x0000000000b47805 */ /* 0x000fe4000001ff00 */
[----:B------:R-:W-:Y:S01]  /*1a40*/  IABS R27, R26 ;  /* 0x0000001a001b7213 */ /* 0x000fe20000000000 */
[----:B------:R-:W-:Y:S01]  /*1a50*/  @!P2 IMAD.IADD R8, R8, 0x1, -R14 ;  /* 0x000000010808a824 */ /* 0x000fe200078e0a0e */
[----:B------:R-:W-:Y:S01]  /*1a60*/  CS2R R182, SRZ ;  /* 0x0000000000b67805 */ /* 0x000fe2000001ff00 */
[----:B------:R-:W-:Y:S01]  /*1a70*/  IMAD.MOV R12, RZ, RZ, -R12 ;  /* 0x000000ffff0c7224 */ /* 0x000fe200078e0a0c */
[----:B------:R-:W-:Y:S01]  /*1a80*/  CS2R R120, SRZ ;  /* 0x0000000000787805 */ /* 0x000fe2000001ff00 */
[--C-:B------:R-:W-:Y:S01]  /*1a90*/  @!P1 IMAD.IADD R7, R7, 0x1, -R14.reuse ;  /* 0x0000000107079824 */ /* 0x100fe200078e0a0e */
[C---:B------:R-:W-:Y:S01]  /*1aa0*/  ISETP.GT.U32.AND P2, PT, R14.reuse, R8, PT ;  /* 0x000000080e00720c */ /* 0x040fe20003f44070 */
[--C-:B------:R-:W-:Y:S01]  /*1ab0*/  @!P5 IMAD.IADD R9, R9, 0x1, -R14.reuse ;  /* 0x000000010909d824 */ /* 0x100fe200078e0a0e */
[----:B------:R-:W-:Y:S01]  /*1ac0*/  ISETP.GE.AND P5, PT, R29, RZ, PT ;  /* 0x000000ff1d00720c */ /* 0x000fe20003fa6270 */
[----:B------:R-:W-:Y:S01]  /*1ad0*/  IMAD.MOV R16, RZ, RZ, -R13 ;  /* 0x000000ffff107224 */ /* 0x000fe200078e0a0d */
[----:B------:R-:W-:Y:S01]  /*1ae0*/  ISETP.GT.U32.AND P4, PT, R14, R7, PT ;  /* 0x000000070e00720c */ /* 0x000fe20003f84070 */
[----:B------:R-:W-:Y:S01]  /*1af0*/  IMAD R13, R2, R12, R15 ;  /* 0x0000000c020d7224 */ /* 0x000fe200078e020f */
[----:B------:R-:W-:Y:S01]  /*1b00*/  ISETP.GT.U32.AND P6, PT, R14, R9, PT ;  /* 0x000000090e00720c */ /* 0x000fe20003fc4070 */
[----:B------:R-:W-:Y:S01]  /*1b10*/  @!P3 IMAD.IADD R10, R10, 0x1, -R14 ;  /* 0x000000010a0ab824 */ /* 0x000fe200078e0a0e */
[----:B------:R-:W-:Y:S01]  /*1b20*/  ISETP.GE.AND P3, PT, R21, RZ, PT ;  /* 0x000000ff1500720c */ /* 0x000fe20003f66270 */
[----:B------:R-:W-:Y:S01]  /*1b30*/  IMAD R15, R2, R16, R17 ;  /* 0x00000010020f7224 */ /* 0x000fe200078e0211 */
[----:B------:R-:W-:Y:S01]  /*1b40*/  IABS R17, R21 ;  /* 0x0000001500117213 */ /* 0x000fe20000000000 */
[----:B------:R-:W-:Y:S01]  /*1b50*/  IMAD.HI.U32 R16, R6, R19, RZ ;  /* 0x0000001306107227 */ /* 0x000fe200078e00ff */
[----:B------:R-:W-:-:S02]  /*1b60*/  IABS R21, R22 ;  /* 0x0000001600157213 */ /* 0x000fc40000000000 */
[----:B------:R-:W-:Y:S02]  /*1b70*/  CS2R R122, SRZ ;  /* 0x00000000007a7805 */ /* 0x000fe4000001ff00 */
[----:B------:R-:W-:Y:S01]  /*1b80*/  ISETP.GE.AND P1, PT, R23, RZ, PT ;  /* 0x000000ff1700720c */ /* 0x000fe20003f26270 */
[----:B------:R-:W-:Y:S01]  /*1b90*/  @!P2 IMAD.IADD R8, R8, 0x1, -R14 ;  /* 0x000000010808a824 */ /* 0x000fe200078e0a0e */
[----:B------:R-:W-:Y:S01]  /*1ba0*/  ISETP.GE.AND P2, PT, R252, RZ, PT ;  /* 0x000000fffc00720c */ /* 0x000fe20003f46270 */
[----:B------:R-:W-:Y:S01]  /*1bb0*/  @!P5 IMAD.MOV R10, RZ, RZ, -R10 ;  /* 0x000000ffff0ad224 */ /* 0x000fe200078e0a0a */
[----:B------:R-:W-:Y:S01]  /*1bc0*/  ISETP.GT.U32.AND P5, PT, R2, R13, PT ;  /* 0x0000000d0200720c */ /* 0x000fe20003fa4070 */
[--C-:B------:R-:W-:Y:S01]  /*1bd0*/  @!P4 IMAD.IADD R7, R7, 0x1, -R14.reuse ;  /* 0x000000010707c824 */ /* 0x100fe200078e0a0e */
[----:B------:R-:W-:Y:S01]  /*1be0*/  IABS R23, R24 ;  /* 0x0000001800177213 */ /* 0x000fe20000000000 */
[----:B------:R-:W-:Y:S01]  /*1bf0*/  @!P6 IMAD.IADD R9, R9, 0x1, -R14 ;  /* 0x000000010909e824 */ /* 0x000fe200078e0a0e */
[----:B------:R-:W-:Y:S01]  /*1c00*/  ISETP.GE.AND P6, PT, R251, RZ, PT ;  /* 0x000000fffb00720c */ /* 0x000fe20003fc6270 */
[----:B------:R-:W-:Y:S01]  /*1c10*/  IMAD.MOV.U32 R12, RZ, RZ, R7 ;  /* 0x000000ffff0c7224 */ /* 0x000fe200078e0007 */
[----:B------:R-:W-:Y:S01]  /*1c20*/  ISETP.GE.AND P4, PT, R20, RZ, PT ;  /* 0x000000ff1400720c */ /* 0x000fe20003f86270 */
[----:B------:R-:W-:Y:S01]  /*1c30*/  IMAD.HI.U32 R14, R6, R17, RZ ;  /* 0x00000011060e7227 */ /* 0x000fe200078e00ff */
[----:B------:R-:W-:Y:S01]  /*1c40*/  IABS R20, R79 ;  /* 0x0000004f00147213 */ /* 0x000fe20000000000 */
[----:B------:R-:W5:Y:S01]  /*1c50*/  LDC R251, c[0x0][0x238] ;  /* 0x00008e00fffb7b82 */ /* 0x000f620000000800 */
[----:B------:R-:W-:Y:S01]  /*1c60*/  IABS R29, R49 ;  /* 0x00000031001d7213 */ /* 0x000fe20000000000 */
[----:B------:R-:W-:Y:S01]  /*1c70*/  @!P2 IMAD.MOV R12, RZ, RZ, -R12 ;  /* 0x000000ffff0ca224 */ /* 0x000fe200078e0a0c */
[----:B------:R-:W-:Y:S01]  /*1c80*/  ISETP.GE.AND P2, PT, R250, RZ, PT ;  /* 0x000000fffa00720c */ /* 0x000fe20003f46270 */
[----:B------:R-:W-:Y:S01]  /*1c90*/  IMAD.MOV R7, RZ, RZ, -R14 ;  /* 0x000000ffff077224 */ /* 0x000fe200078e0a0e */
[----:B------:R-:W-:Y:S01]  /*1ca0*/  CS2R R124, SRZ ;  /* 0x00000000007c7805 */ /* 0x000fe2000001ff00 */
[----:B------:R-:W-:Y:S01]  /*1cb0*/  IMAD.MOV.U32 R14, RZ, RZ, R8 ;  /* 0x000000ffff0e7224 */ /* 0x000fe200078e0008 */
[----:B------:R-:W-:Y:S01]  /*1cc0*/  CS2R R126, SRZ ;  /* 0x00000000007e7805 */ /* 0x000fe2000001ff00 */
[----:B------:R-:W-:Y:S01]  /*1cd0*/  @!P5 IMAD.IADD R13, R13, 0x1, -R2 ;  /* 0x000000010d0dd824 */ /* 0x000fe200078e0a02 */
[----:B------:R-:W-:Y:S01]  /*1ce0*/  CS2R R128, SRZ ;  /* 0x0000000000807805 */ /* 0x000fe2000001ff00 */
[----:B------:R-:W-:Y:S01]  /*1cf0*/  IMAD R17, R2, R7, R17 ;  /* 0x0000000702117224 */ /* 0x000fe200078e0211 */
[----:B------:R-:W-:Y:S01]  /*1d00*/  LOP3.LUT R7, RZ, R4, RZ, 0x33, !PT ;  /* 0x00000004ff077212 */ /* 0x000fe200078e33ff */
[----:B------:R-:W-:Y:S01]  /*1d10*/  @!P6 IMAD.MOV R14, RZ, RZ, -R14 ;  /* 0x000000ffff0ee224 */ /* 0x000fe200078e0a0e */
[----:B------:R-:W-:Y:S01]  /*1d20*/  ISETP.NE.AND P6, PT, R4, RZ, PT ;  /* 0x000000ff0400720c */ /* 0x000fe20003fc5270 */
[----:B------:R-:W-:Y:S01]  /*1d30*/  IMAD.MOV.U32 R4, RZ, RZ, R9 ;  /* 0x000000ffff047224 */ /* 0x000fe200078e0009 */
[C---:B------:R-:W-:Y:S01]  /*1d40*/  ISETP.GT.U32.AND P5, PT, R2.reuse, R13, PT ;  /* 0x0000000d0200720c */ /* 0x040fe20003fa4070 */
[----:B------:R-:W-:Y:S01]  /*1d50*/  IMAD.MOV R16, RZ, RZ, -R16 ;  /* 0x000000ffff107224 */ /* 0x000fe200078e0a10 */
[C---:B------:R-:W-:Y:S01]  /*1d60*/  SEL R8, R7.reuse, R10, !P6 ;  /* 0x0000000a07087207 */ /* 0x040fe20007000000 */
[----:B------:R-:W-:Y:S01]  /*1d70*/  @!P2 IMAD.MOV R4, RZ, RZ, -R4 ;  /* 0x000000ffff04a224 */ /* 0x000fe200078e0a04 */
[C---:B------:R-:W-:Y:S01]  /*1d80*/  SEL R9, R7.reuse, R12, !P6 ;  /* 0x0000000c07097207 */ /* 0x040fe20007000000 */
[----:B------:R-:W-:Y:S01]  /*1d90*/  IMAD R16, R2, R16, R19 ;  /* 0x0000001002107224 */ /* 0x000fe200078e0213 */
[C---:B------:R-:W-:Y:S01]  /*1da0*/  SEL R10, R7.reuse, R14, !P6 ;  /* 0x0000000e070a7207 */ /* 0x040fe20007000000 */
[----:B------:R-:W-:Y:S01]  /*1db0*/  IMAD R8, R8, R103, RZ ;  /* 0x0000006708087224 */ /* 0x000fe200078e02ff */
[----:B------:R-:W-:Y:S01]  /*1dc0*/  SEL R12, R7, R4, !P6 ;  /* 0x00000004070c7207 */ /* 0x000fe20007000000 */
[----:B------:R-:W-:Y:S01]  /*1dd0*/  IMAD.HI.U32 R7, R6, R21, RZ ;  /* 0x0000001506077227 */ /* 0x000fe200078e00ff */
[----:B------:R-:W-:-:S02]  /*1de0*/  ISETP.GT.U32.AND P2, PT, R2, R15, PT ;  /* 0x0000000f0200720c */ /* 0x000fc40003f44070 */
[----:B------:R-:W-:Y:S02]  /*1df0*/  CS2R R130, SRZ ;  /* 0x0000000000827805 */ /* 0x000fe4000001ff00 */
[C---:B------:R-:W-:Y:S01]  /*1e00*/  ISETP.GT.U32.AND P6, PT, R2.reuse, R17, PT ;  /* 0x000000110200720c */ /* 0x040fe20003fc4070 */
[----:B------:R-:W-:Y:S01]  /*1e10*/  @!P5 IMAD.IADD R13, R13, 0x1, -R2 ;  /* 0x000000010d0dd824 */ /* 0x000fe200078e0a02 */
[C---:B------:R-:W-:Y:S01]  /*1e20*/  ISETP.GT.U32.AND P5, PT, R2.reuse, R16, PT ;  /* 0x000000100200720c */ /* 0x040fe20003fa4070 */
[----:B------:R-:W-:Y:S01]  /*1e30*/  IMAD.MOV R18, RZ, RZ, -R7 ;  /* 0x000000ffff127224 */ /* 0x000fe200078e0a07 */
[----:B------:R-:W-:Y:S01]  /*1e40*/  IABS R19, R25 ;  /* 0x0000001900137213 */ /* 0x000fe20000000000 */
[----:B------:R-:W-:Y:S01]  /*1e50*/  @!P0 IMAD.MOV R13, RZ, RZ, -R13 ;  /* 0x000000ffff0d8224 */ /* 0x000fe200078e0a0d */
[----:B------:R-:W-:Y:S01]  /*1e60*/  IABS R14, R81 ;  /* 0x00000051000e7213 */ /* 0x000fe20000000000 */
[----:B------:R-:W-:Y:S01]  /*1e70*/  IMAD R18, R2, R18, R21 ;  /* 0x0000001202127224 */ /* 0x000fe200078e0215 */
[----:B------:R-:W-:Y:S01]  /*1e80*/  CS2R R132, SRZ ;  /* 0x0000000000847805 */ /* 0x000fe2000001ff00 */
[----:B------:R-:W-:Y:S01]  /*1e90*/  IMAD.HI.U32 R4, R6, R19, RZ ;  /* 0x0000001306047227 */ /* 0x000fe200078e00ff */
[----:B------:R-:W-:-:S02]  /*1ea0*/  CS2R R134, SRZ ;  /* 0x0000000000867805 */ /* 0x000fc4000001ff00 */
[----:B------:R-:W-:Y:S02]  /*1eb0*/  CS2R R136, SRZ ;  /* 0x0000000000887805 */ /* 0x000fe4000001ff00 */
[----:B------:R-:W-:Y:S01]  /*1ec0*/  CS2R R138, SRZ ;  /* 0x00000000008a7805 */ /* 0x000fe2000001ff00 */
[--C-:B------:R-:W-:Y:S01]  /*1ed0*/  @!P2 IMAD.IADD R15, R15, 0x1, -R2.reuse ;  /* 0x000000010f0fa824 */ /* 0x100fe200078e0a02 */
[----:B------:R-:W-:Y:S01]  /*1ee0*/  ISETP.GE.AND P2, PT, R25, RZ, PT ;  /* 0x000000ff1900720c */ /* 0x000fe20003f46270 */
[----:B------:R-:W-:Y:S01]  /*1ef0*/  @!P6 IMAD.IADD R17, R17, 0x1, -R2 ;  /* 0x000000011111e824 */ /* 0x000fe200078e0a02 */
[----:B------:R-:W-:Y:S01]  /*1f00*/  IABS R25, R77 ;  /* 0x0000004d00197213 */ /* 0x000fe20000000000 */
[----:B------:R-:W-:Y:S01]  /*1f10*/  IMAD.MOV R4, RZ, RZ, -R4 ;  /* 0x000000ffff047224 */ /* 0x000fe200078e0a04 */
[----:B------:R-:W-:Y:S01]  /*1f20*/  ISETP.GT.U32.AND P6, PT, R2, R15, PT ;  /* 0x0000000f0200720c */ /* 0x000fe20003fc4070 */
[----:B------:R-:W-:Y:S01]  /*1f30*/  @!P5 IMAD.IADD R16, R16, 0x1, -R2 ;  /* 0x000000011010d824 */ /* 0x000fe200078e0a02 */
[C---:B------:R-:W-:Y:S01]  /*1f40*/  ISETP.GT.U32.AND P5, PT, R2.reuse, R17, PT ;  /* 0x000000110200720c */ /* 0x040fe20003fa4070 */
[----:B------:R-:W-:Y:S01]  /*1f50*/  IMAD R7, R2, R4, R19 ;  /* 0x0000000402077224 */ /* 0x000fe200078e0213 */
[----:B------:R-:W-:Y:S01]  /*1f60*/  CS2R R140, SRZ ;  /* 0x00000000008c7805 */ /* 0x000fe2000001ff00 */
[----:B------:R-:W-:Y:S01]  /*1f70*/  IMAD.HI.U32 R4, R6, R23, RZ ;  /* 0x0000001706047227 */ /* 0x000fe200078e00ff */
[----:B------:R-:W-:-:S02]  /*1f80*/  ISETP.GT.U32.AND P0, PT, R2, R16, PT ;  /* 0x000000100200720c */ /* 0x000fc40003f04070 */
[----:B------:R-:W-:Y:S02]  /*1f90*/  CS2R R142, SRZ ;  /* 0x00000000008e7805 */ /* 0x000fe4000001ff00 */
[----:B------:R-:W-:Y:S01]  /*1fa0*/  CS2R R144, SRZ ;  /* 0x0000000000907805 */ /* 0x000fe2000001ff00 */
[----:B------:R-:W-:Y:S01]  /*1fb0*/  IMAD.MOV.U32 R21, RZ, RZ, R14 ;  /* 0x000000ffff157224 */ /* 0x000fe200078e000e */
[----:B------:R-:W-:Y:S01]  /*1fc0*/  CS2R R146, SRZ ;  /* 0x0000000000927805 */ /* 0x000fe2000001ff00 */
[----:B------:R-:W-:Y:S01]  /*1fd0*/  IMAD.MOV R4, RZ, RZ, -R4 ;  /* 0x000000ffff047224 */ /* 0x000fe200078e0a04 */
[----:B------:R-:W-:Y:S01]  /*1fe0*/  CS2R R148, SRZ ;  /* 0x0000000000947805 */ /* 0x000fe2000001ff00 */
[----:B------:R-:W-:Y:S01]  /*1ff0*/  IMAD.HI.U32 R14, R6, R21, RZ ;  /* 0x00000015060e7227 */ /* 0x000fe200078e00ff */
[----:B------:R-:W-:-:S03]  /*2000*/  CS2R R150, SRZ ;  /* 0x0000000000967805 */ /* 0x000fc6000001ff00 */
[C---:B------:R-:W-:Y:S02]  /*2010*/  IMAD R19, R2.reuse, R4, R23 ;  /* 0x0000000402137224 */ /* 0x040fe400078e0217 */
[----:B------:R-:W-:Y:S02]  /*2020*/  IMAD.MOV.U32 R23, RZ, RZ, R20 ;  /* 0x000000ffff177224 */ /* 0x000fe400078e0014 */
[--C-:B------:R-:W-:Y:S01]  /*2030*/  @!P6 IMAD.IADD R15, R15, 0x1, -R2.reuse ;  /* 0x000000010f0fe824 */ /* 0x100fe200078e0a02 */
[C---:B------:R-:W-:Y:S01]  /*2040*/  ISETP.GT.U32.AND P6, PT, R2.reuse, R7, PT ;  /* 0x000000070200720c */ /* 0x040fe20003fc4070 */
[----:B------:R-:W-:Y:S01]  /*2050*/  @!P5 IMAD.IADD R17, R17, 0x1, -R2 ;  /* 0x000000011111d824 */ /* 0x000fe200078e0a02 */
[----:B------:R-:W-:Y:S01]  /*2060*/  ISETP.GT.U32.AND P5, PT, R2, R18, PT ;  /* 0x000000120200720c */ /* 0x000fe20003fa4070 */
[----:B------:R-:W-:Y:S02]  /*2070*/  IMAD.MOV R14, RZ, RZ, -R14 ;  /* 0x000000ffff0e7224 */ /* 0x000fe400078e0a0e */
[----:B------:R-:W-:-:S04]  /*2080*/  IMAD.HI.U32 R4, R6, R23, RZ ;  /* 0x0000001706047227 */ /* 0x000fc800078e00ff */
[C---:B------:R-:W-:Y:S02]  /*2090*/  IMAD R20, R2.reuse, R14, R21 ;  /* 0x0000000e02147224 */ /* 0x040fe400078e0215 */
[----:B------:R-:W-:Y:S02]  /*20a0*/  IMAD.MOV R21, RZ, RZ, -R4 ;  /* 0x000000ffff157224 */ /* 0x000fe400078e0a04 */
[--C-:B------:R-:W-:Y:S01]  /*20b0*/  @!P6 IMAD.IADD R7, R7, 0x1, -R2.reuse ;  /* 0x000000010707e824 */ /* 0x100fe200078e0a02 */
[C---:B------:R-:W-:Y:S01]  /*20c0*/  ISETP.GT.U32.AND P6, PT, R2.reuse, R20, PT ;  /* 0x000000140200720c */ /* 0x040fe20003fc4070 */
[----:B------:R-:W-:Y:S02]  /*20d0*/  IMAD R21, R2, R21, R23 ;  /* 0x0000001502157224 */ /* 0x000fe400078e0217 */
[--C-:B------:R-:W-:Y:S02]  /*20e0*/  @!P5 IMAD.IADD R18, R18, 0x1, -R2.reuse ;  /* 0x000000011212d824 */ /* 0x100fe400078e0a02 */
[----:B------:R-:W-:Y:S01]  /*20f0*/  @!P0 IMAD.IADD R16, R16, 0x1, -R2 ;  /* 0x0000000110108824 */ /* 0x000fe200078e0a02 */
[C---:B------:R-:W-:Y:S01]  /*2100*/  ISETP.GT.U32.AND P5, PT, R2.reuse, R21, PT ;  /* 0x000000150200720c */ /* 0x040fe20003fa4070 */
[----:B------:R-:W-:Y:S01]  /*2110*/  IMAD.MOV.U32 R14, RZ, RZ, R15 ;  /* 0x000000ffff0e7224 */ /* 0x000fe200078e000f */
[----:B------:R-:W-:Y:S01]  /*2120*/  ISETP.GT.U32.AND P0, PT, R2, R19, PT ;  /* 0x000000130200720c */ /* 0x000fe20003f04070 */
[----:B------:R-:W-:-:S04]  /*2130*/  IMAD.HI.U32 R4, R6, R25, RZ ;  /* 0x0000001906047227 */ /* 0x000fc800078e00ff */
[----:B------:R-:W-:Y:S01]  /*2140*/  @!P1 IMAD.MOV R14, RZ, RZ, -R14 ;  /* 0x000000ffff0e9224 */ /* 0x000fe200078e0a0e */
[----:B------:R-:W-:Y:S01]  /*2150*/  ISETP.GT.U32.AND P1, PT, R2, R18, PT ;  /* 0x000000120200720c */ /* 0x000fe20003f24070 */
[----:B------:R-:W-:Y:S01]  /*2160*/  @!P6 IMAD.IADD R20, R20, 0x1, -R2 ;  /* 0x000000011414e824 */ /* 0x000fe200078e0a02 */
[C---:B------:R-:W-:Y:S01]  /*2170*/  ISETP.GT.U32.AND P6, PT, R2.reuse, R7, PT ;  /* 0x000000070200720c */ /* 0x040fe20003fc4070 */
[----:B------:R-:W-:Y:S02]  /*2180*/  IMAD.MOV R4, RZ, RZ, -R4 ;  /* 0x000000ffff047224 */ /* 0x000fe400078e0a04 */
[--C-:B------:R-:W-:Y:S01]  /*2190*/  @!P5 IMAD.IADD R21, R21, 0x1, -R2.reuse ;  /* 0x000000011515d824 */ /* 0x100fe200078e0a02 */
[----:B------:R-:W-:Y:S01]  /*21a0*/  ISETP.GT.U32.AND P5, PT, R2, R20, PT ;  /* 0x000000140200720c */ /* 0x000fe20003fa4070 */
[----:B------:R-:W-:Y:S01]  /*21b0*/  @!P0 IMAD.IADD R19, R19, 0x1, -R2 ;  /* 0x0000000113138824 */ /* 0x000fe200078e0a02 */
[----:B------:R-:W-:Y:S01]  /*21c0*/  ISETP.GE.AND P0, PT, R22, RZ, PT ;  /* 0x000000ff1600720c */ /* 0x000fe20003f06270 */
[----:B------:R-:W-:-:S02]  /*21d0*/  IMAD.MOV.U32 R15, RZ, RZ, R17 ;  /* 0x000000ffff0f7224 */ /* 0x000fc400078e0011 */
[----:B------:R-:W-:Y:S01]  /*21e0*/  @!P4 IMAD.MOV R16, RZ, RZ, -R16 ;  /* 0x000000ffff10c224 */ /* 0x000fe200078e0a10 */
[C---:B------:R-:W-:Y:S01]  /*21f0*/  ISETP.GT.U32.AND P4, PT, R2.reuse, R21, PT ;  /* 0x000000150200720c */ /* 0x040fe20003f84070 */
[----:B------:R-:W-:Y:S01]  /*2200*/  IMAD R22, R2, R4, R25 ;  /* 0x0000000402167224 */ /* 0x000fe200078e0219 */
[----:B------:R-:W-:Y:S01]  /*2210*/  IABS R25, R41 ;  /* 0x0000002900197213 */ /* 0x000fe20000000000 */
[----:B------:R-:W-:-:S04]  /*2220*/  IMAD.HI.U32 R4, R6, R29, RZ ;  /* 0x0000001d06047227 */ /* 0x000fc800078e00ff */
[----:B------:R-:W-:Y:S01]  /*2230*/  @!P3 IMAD.MOV R15, RZ, RZ, -R15 ;  /* 0x000000ffff0fb224 */ /* 0x000fe200078e0a0f */
[----:B------:R-:W-:Y:S01]  /*2240*/  ISETP.GT.U32.AND P3, PT, R2, R19, PT ;  /* 0x000000130200720c */ /* 0x000fe20003f64070 */
[----:B------:R-:W-:-:S04]  /*2250*/  IMAD.HI.U32 R23, R6, R27, RZ ;  /* 0x0000001b06177227 */ /* 0x000fc800078e00ff */
[----:B------:R-:W-:Y:S02]  /*2260*/  IMAD.MOV R4, RZ, RZ, -R4 ;  /* 0x000000ffff047224 */ /* 0x000fe400078e0a04 */
[----:B------:R-:W-:Y:S02]  /*2270*/  IMAD.MOV R23, RZ, RZ, -R23 ;  /* 0x000000ffff177224 */ /* 0x000fe400078e0a17 */
[--C-:B------:R-:W-:Y:S01]  /*2280*/  @!P1 IMAD.IADD R18, R18, 0x1, -R2.reuse ;  /* 0x0000000112129824 */ /* 0x100fe200078e0a02 */
[----:B------:R-:W-:Y:S01]  /*2290*/  ISETP.GE.AND P1, PT, R24, RZ, PT ;  /* 0x000000ff1800720c */ /* 0x000fe20003f26270 */
[--C-:B------:R-:W-:Y:S01]  /*22a0*/  @!P6 IMAD.IADD R7, R7, 0x1, -R2.reuse ;  /* 0x000000010707e824 */ /* 0x100fe200078e0a02 */
[C---:B------:R-:W-:Y:S01]  /*22b0*/  ISETP.GT.U32.AND P6, PT, R2.reuse, R22, PT ;  /* 0x000000160200720c */ /* 0x040fe20003fc4070 */
[C---:B------:R-:W-:Y:S01]  /*22c0*/  IMAD R24, R2.reuse, R4, R29 ;  /* 0x0000000402187224 */ /* 0x040fe200078e021d */
[----:B------:R-:W-:Y:S01]  /*22d0*/  IABS R29, R28 ;  /* 0x0000001c001d7213 */ /* 0x000fe20000000000 */
[C---:B------:R-:W-:Y:S01]  /*22e0*/  IMAD R23, R2.reuse, R23, R27 ;  /* 0x0000001702177224 */ /* 0x040fe200078e021b */
[----:B------:R-:W-:Y:S01]  /*22f0*/  IABS R27, R35 ;  /* 0x00000023001b7213 */ /* 0x000fe20000000000 */
[--C-:B------:R-:W-:Y:S01]  /*2300*/  @!P4 IMAD.IADD R21, R21, 0x1, -R2.reuse ;  /* 0x000000011515c824 */ /* 0x100fe200078e0a02 */
[C---:B------:R-:W-:Y:S01]  /*2310*/  ISETP.GT.U32.AND P4, PT, R2.reuse, R24, PT ;  /* 0x000000180200720c */ /* 0x040fe20003f84070 */
[--C-:B------:R-:W-:Y:S01]  /*2320*/  @!P3 IMAD.IADD R19, R19, 0x1, -R2.reuse ;  /* 0x000000011313b824 */ /* 0x100fe200078e0a02 */
[----:B------:R-:W-:Y:S01]  /*2330*/  ISETP.GT.U32.AND P3, PT, R2, R23, PT ;  /* 0x000000170200720c */ /* 0x000fe20003f64070 */
[----:B------:R-:W-:Y:S01]  /*2340*/  @!P5 IMAD.IADD R20, R20, 0x1, -R2 ;  /* 0x000000011414d824 */ /* 0x000fe200078e0a02 */
[----:B------:R-:W-:Y:S01]  /*2350*/  ISETP.GE.AND P5, PT, R81, RZ, PT ;  /* 0x000000ff5100720c */ /* 0x000fe20003fa6270 */
[----:B------:R-:W-:Y:S01]  /*2360*/  IMAD.HI.U32 R4, R6, R25, RZ ;  /* 0x0000001906047227 */ /* 0x000fe200078e00ff */
[----:B------:R-:W-:-:S03]  /*2370*/  IABS R81, R76 ;  /* 0x0000004c00517213 */ /* 0x000fc60000000000 */
[----:B------:R-:W-:Y:S01]  /*2380*/  @!P6 IMAD.IADD R22, R22, 0x1, -R2 ;  /* 0x000000011616e824 */ /* 0x000fe200078e0a02 */
[----:B------:R-:W-:Y:S01]  /*2390*/  ISETP.GE.AND P6, PT, R79, RZ, PT ;  /* 0x000000ff4f00720c */ /* 0x000fe20003fc6270 */
[----:B------:R-:W-:Y:S01]  /*23a0*/  IMAD.MOV R17, RZ, RZ, -R4 ;  /* 0x000000ffff117224 */ /* 0x000fe200078e0a04 */
[----:B------:R-:W-:Y:S01]  /*23b0*/  IABS R79, R65 ;  /* 0x00000041004f7213 */ /* 0x000fe20000000000 */
[----:B------:R-:W-:Y:S01]  /*23c0*/  @!P4 IMAD.IADD R24, R24, 0x1, -R2 ;  /* 0x000000011818c824 */ /* 0x000fe200078e0a02 */
[----:B------:R-:W-:Y:S01]  /*23d0*/  ISETP.GT.U32.AND P4, PT, R2, R22, PT ;  /* 0x000000160200720c */ /* 0x000fe20003f84070 */
[----:B------:R-:W-:-:S04]  /*23e0*/  IMAD.HI.U32 R4, R6, R27, RZ ;  /* 0x0000001b06047227 */ /* 0x000fc800078e00ff */
[----:B------:R-:W-:Y:S01]  /*23f0*/  @!P3 IMAD.IADD R23, R23, 0x1, -R2 ;  /* 0x000000011717b824 */ /* 0x000fe200078e0a02 */
[----:B------:R-:W-:Y:S01]  /*2400*/  ISETP.GE.AND P3, PT, R77, RZ, PT ;  /* 0x000000ff4d00720c */ /* 0x000fe20003f66270 */
[----:B------:R-:W-:Y:S01]  /*2410*/  IMAD.MOV R4, RZ, RZ, -R4 ;  /* 0x000000ffff047224 */ /* 0x000fe200078e0a04 */
[----:B------:R-:W-:Y:S01]  /*2420*/  IABS R77, R59 ;  /* 0x0000003b004d7213 */ /* 0x000fe20000000000 */
[----:B------:R-:W-:Y:S01]  /*2430*/  @!P0 IMAD.MOV R18, RZ, RZ, -R18 ;  /* 0x000000ffff128224 */ /* 0x000fe200078e0a12 */
[C---:B------:R-:W-:Y:S01]  /*2440*/  ISETP.GT.U32.AND P0, PT, R2.reuse, R23, PT ;  /* 0x000000170200720c */ /* 0x040fe20003f04070 */
[----:B------:R-:W-:Y:S02]  /*2450*/  IMAD R25, R2, R17, R25 ;  /* 0x0000001102197224 */ /* 0x000fe400078e0219 */
[----:B------:R-:W-:Y:S01]  /*2460*/  @!P5 IMAD.MOV R20, RZ, RZ, -R20 ;  /* 0x000000ffff14d224 */ /* 0x000fe200078e0a14 */
[----:B------:R-:W-:Y:S01]  /*2470*/  ISETP.GE.AND P5, PT, R26, RZ, PT ;  /* 0x000000ff1a00720c */ /* 0x000fe20003fa6270 */
[----:B------:R-:W-:-:S02]  /*2480*/  IMAD R26, R2, R4, R27 ;  /* 0x00000004021a7224 */ /* 0x000fc400078e021b */
[----:B------:R-:W-:Y:S01]  /*2490*/  @!P1 IMAD.MOV R19, RZ, RZ, -R19 ;  /* 0x000000ffff139224 */ /* 0x000fe200078e0a13 */
[----:B------:R-:W-:Y:S01]  /*24a0*/  ISETP.GT.U32.AND P1, PT, R2, R25, PT ;  /* 0x000000190200720c */ /* 0x000fe20003f24070 */
[----:B------:R-:W-:-:S04]  /*24b0*/  IMAD.HI.U32 R4, R6, R29, RZ ;  /* 0x0000001d06047227 */ /* 0x000fc800078e00ff */
[----:B------:R-:W-:Y:S01]  /*24c0*/  @!P4 IMAD.IADD R22, R22, 0x1, -R2 ;  /* 0x000000011616c824 */ /* 0x000fe200078e0a02 */
[C---:B------:R-:W-:Y:S01]  /*24d0*/  ISETP.GT.U32.AND P4, PT, R2.reuse, R26, PT ;  /* 0x0000001a0200720c */ /* 0x040fe20003f84070 */
[----:B------:R-:W-:Y:S01]  /*24e0*/  IMAD.MOV.U32 R17, RZ, RZ, R7 ;  /* 0x000000ffff117224 */ /* 0x000fe200078e0007 */
[----:B------:R-:W-:Y:S01]  /*24f0*/  IABS R7, R31 ;  /* 0x0000001f00077213 */ /* 0x000fe20000000000 */
[----:B------:R-:W-:Y:S02]  /*2500*/  IMAD.MOV R4, RZ, RZ, -R4 ;  /* 0x000000ffff047224 */ /* 0x000fe400078e0a04 */
[----:B------:R-:W-:Y:S01]  /*2510*/  @!P2 IMAD.MOV R17, RZ, RZ, -R17 ;  /* 0x000000ffff11a224 */ /* 0x000fe200078e0a11 */
[C---:B------:R-:W-:Y:S01]  /*2520*/  ISETP.GT.U32.AND P2, PT, R2.reuse, R24, PT ;  /* 0x000000180200720c */ /* 0x040fe20003f44070 */
[--C-:B------:R-:W-:Y:S01]  /*2530*/  @!P0 IMAD.IADD R23, R23, 0x1, -R2.reuse ;  /* 0x0000000117178824 */ /* 0x100fe200078e0a02 */
[----:B------:R-:W-:Y:S01]  /*2540*/  ISETP.GE.AND P0, PT, R41, RZ, PT ;  /* 0x000000ff2900720c */ /* 0x000fe20003f06270 */
[C---:B------:R-:W-:Y:S01]  /*2550*/  IMAD R27, R2.reuse, R4, R29 ;  /* 0x00000004021b7224 */ /* 0x040fe200078e021d */
[----:B------:R-:W-:Y:S01]  /*2560*/  IABS R41, R40 ;  /* 0x0000002800297213 */ /* 0x000fe20000000000 */
[----:B------:R-:W-:Y:S01]  /*2570*/  @!P6 IMAD.MOV R21, RZ, RZ, -R21 ;  /* 0x000000ffff15e224 */ /* 0x000fe200078e0a15 */
[----:B------:R-:W-:Y:S01]  /*2580*/  ISETP.GE.AND P6, PT, R49, RZ, PT ;  /* 0x000000ff3100720c */ /* 0x000fe20003fc6270 */
[----:B------:R-:W-:Y:S01]  /*2590*/  @!P5 IMAD.MOV R23, RZ, RZ, -R23 ;  /* 0x000000ffff17d224 */ /* 0x000fe200078e0a17 */
[----:B------:R-:W-:Y:S01]  /*25a0*/  ISETP.GT.U32.AND P5, PT, R2, R27, PT ;  /* 0x0000001b0200720c */ /* 0x000fe20003fa4070 */
[--C-:B------:R-:W-:Y:S01]  /*25b0*/  @!P1 IMAD.IADD R25, R25, 0x1, -R2.reuse ;  /* 0x0000000119199824 */ /* 0x100fe200078e0a02 */
[----:B------:R-:W-:Y:S01]  /*25c0*/  ISETP.GE.AND P1, PT, R28, RZ, PT ;  /* 0x000000ff1c00720c */ /* 0x000fe20003f26270 */
[----:B------:R-:W-:Y:S01]  /*25d0*/  @!P4 IMAD.IADD R26, R26, 0x1, -R2 ;  /* 0x000000011a1ac824 */ /* 0x000fe200078e0a02 */
[----:B------:R-:W-:Y:S01]  /*25e0*/  IABS R28, R33 ;  /* 0x00000021001c7213 */ /* 0x000fe20000000000 */
[----:B------:R-:W-:Y:S01]  /*25f0*/  IMAD.HI.U32 R4, R6, R7, RZ ;  /* 0x0000000706047227 */ /* 0x000fe200078e00ff */
[----:B------:R-:W-:-:S02]  /*2600*/  ISETP.GT.U32.AND P4, PT, R2, R25, PT ;  /* 0x000000190200720c */ /* 0x000fc40003f84070 */
[----:B------:R-:W-:Y:S01]  /*2610*/  IABS R49, R45 ;  /* 0x0000002d00317213 */ /* 0x000fe20000000000 */
[----:B------:R-:W-:Y:S02]  /*2620*/  IMAD.MOV.U32 R29, RZ, RZ, R28 ;  /* 0x000000ffff1d7224 */ /* 0x000fe400078e001c */
[----:B------:R-:W-:Y:S01]  /*2630*/  @!P3 IMAD.MOV R22, RZ, RZ, -R22 ;  /* 0x000000ffff16b224 */ /* 0x000fe200078e0a16 */
[----:B------:R-:W-:Y:S01]  /*2640*/  ISETP.GT.U32.AND P3, PT, R2, R26, PT ;  /* 0x0000001a0200720c */ /* 0x000fe20003f64070 */
[----:B------:R-:W-:Y:S01]  /*2650*/  @!P2 IMAD.IADD R24, R24, 0x1, -R2 ;  /* 0x000000011818a824 */ /* 0x000fe200078e0a02 */
[----:B------:R-:W-:Y:S01]  /*2660*/  ISETP.GE.AND P2, PT, R35, RZ, PT ;  /* 0x000000ff2300720c */ /* 0x000fe20003f46270 */
[----:B------:R-:W-:Y:S01]  /*2670*/  IMAD.MOV R28, RZ, RZ, -R4 ;  /* 0x000000ffff1c7224 */ /* 0x000fe200078e0a04 */
[----:B------:R-:W-:Y:S01]  /*2680*/  IABS R35, R37 ;  /* 0x0000002500237213 */ /* 0x000fe20000000000 */
[----:B------:R-:W-:-:S04]  /*2690*/  IMAD.HI.U32 R4, R6, R29, RZ ;  /* 0x0000001d06047227 */ /* 0x000fc800078e00ff */
[----:B------:R-:W-:Y:S01]  /*26a0*/  @!P6 IMAD.MOV R24, RZ, RZ, -R24 ;  /* 0x000000ffff18e224 */ /* 0x000fe200078e0a18 */
[----:B------:R-:W-:Y:S01]  /*26b0*/  ISETP.GE.AND P6, PT, R31, RZ, PT ;  /* 0x000000ff1f00720c */ /* 0x000fe20003fc6270 */
[----:B------:R-:W-:Y:S01]  /*26c0*/  @!P5 IMAD.IADD R27, R27, 0x1, -R2 ;  /* 0x000000011b1bd824 */ /* 0x000fe200078e0a02 */
[----:B------:R-:W-:Y:S01]  /*26d0*/  IABS R31, R30 ;  /* 0x0000001e001f7213 */ /* 0x000fe20000000000 */
[C---:B------:R-:W-:Y:S02]  /*26e0*/  IMAD R28, R2.reuse, R28, R7 ;  /* 0x0000001c021c7224 */ /* 0x040fe400078e0207 */
[----:B------:R-:W-:Y:S01]  /*26f0*/  IMAD.MOV R7, RZ, RZ, -R4 ;  /* 0x000000ffff077224 */ /* 0x000fe200078e0a04 */
[----:B------:R-:W-:Y:S01]  /*2700*/  ISETP.GT.U32.AND P5, PT, R2, R27, PT ;  /* 0x0000001b0200720c */ /* 0x000fe20003fa4070 */
[----:B------:R-:W-:Y:S01]  /*2710*/  @!P4 IMAD.IADD R25, R25, 0x1, -R2 ;  /* 0x000000011919c824 */ /* 0x000fe200078e0a02 */
[----:B------:R-:W-:Y:S01]  /*2720*/  ISETP.GE.AND P4, PT, R33, RZ, PT ;  /* 0x000000ff2100720c */ /* 0x000fe20003f86270 */
[----:B------:R-:W-:Y:S01]  /*2730*/  IMAD.HI.U32 R4, R6, R31, RZ ;  /* 0x0000001f06047227 */ /* 0x000fe200078e00ff */
[----:B------:R-:W-:-:S03]  /*2740*/  IABS R33, R39 ;  /* 0x0000002700217213 */ /* 0x000fc60000000000 */
[----:B------:R-:W-:Y:S02]  /*2750*/  IMAD R29, R2, R7, R29 ;  /* 0x00000007021d7224 */ /* 0x000fe400078e021d */
[----:B------:R-:W-:Y:S01]  /*2760*/  @!P3 IMAD.IADD R26, R26, 0x1, -R2 ;  /* 0x000000011a1ab824 */ /* 0x000fe200078e0a02 */
[C---:B------:R-:W-:Y:S01]  /*2770*/  ISETP.GT.U32.AND P3, PT, R2.reuse, R28, PT ;  /* 0x0000001c0200720c */ /* 0x040fe20003f64070 */
[----:B------:R-:W-:Y:S02]  /*2780*/  IMAD.MOV R4, RZ, RZ, -R4 ;  /* 0x000000ffff047224 */ /* 0x000fe400078e0a04 */
[----:B------:R-:W-:Y:S01]  /*2790*/  @!P0 IMAD.MOV R25, RZ, RZ, -R25 ;  /* 0x000000ffff198224 */ /* 0x000fe200078e0a19 */
[----:B------:R-:W-:Y:S01]  /*27a0*/  ISETP.GT.U32.AND P0, PT, R2, R29, PT ;  /* 0x0000001d0200720c */ /* 0x000fe20003f04070 */
[----:B------:R-:W-:Y:S01]  /*27b0*/  @!P2 IMAD.MOV R26, RZ, RZ, -R26 ;  /* 0x000000ffff1aa224 */ /* 0x000fe200078e0a1a */
[----:B------:R-:W-:Y:S01]  /*27c0*/  ISETP.GE.AND P2, PT, R30, RZ, PT ;  /* 0x000000ff1e00720c */ /* 0x000fe20003f46270 */
[----:B------:R-:W-:Y:S01]  /*27d0*/  IMAD R30, R2, R4, R31 ;  /* 0x00000004021e7224 */ /* 0x000fe200078e021f */
[----:B------:R-:W-:Y:S01]  /*27e0*/  IABS R31, R32 ;  /* 0x00000020001f7213 */ /* 0x000fe20000000000 */
[----:B------:R-:W-:-:S02]  /*27f0*/  @!P5 IMAD.IADD R27, R27, 0x1, -R2 ;  /* 0x000000011b1bd824 */ /* 0x000fc400078e0a02 */
[----:B------:R-:W-:Y:S01]  /*2800*/  IMAD.HI.U32 R7, R6, R33, RZ ;  /* 0x0000002106077227 */ /* 0x000fe200078e00ff */
[----:B------:R-:W-:-:S03]  /*2810*/  ISETP.GT.U32.AND P5, PT, R2, R30, PT ;  /* 0x0000001e0200720c */ /* 0x000fc60003fa4070 */
[--C-:B------:R-:W-:Y:S02]  /*2820*/  @!P3 IMAD.IADD R28, R28, 0x1, -R2.reuse ;  /* 0x000000011c1cb824 */ /* 0x100fe400078e0a02 */
[----:B------:R-:W-:Y:S02]  /*2830*/  @!P0 IMAD.IADD R29, R29, 0x1, -R2 ;  /* 0x000000011d1d8824 */ /* 0x000fe400078e0a02 */
[----:B------:R-:W-:Y:S01]  /*2840*/  IMAD.HI.U32 R4, R6, R31, RZ ;  /* 0x0000001f06047227 */ /* 0x000fe200078e00ff */
[C---:B------:R-:W-:Y:S02]  /*2850*/  ISETP.GT.U32.AND P3, PT, R2.reuse, R28, PT ;  /* 0x0000001c0200720c */ /* 0x040fe40003f64070 */
[----:B------:R-:W-:Y:S01]  /*2860*/  ISETP.GT.U32.AND P0, PT, R2, R29, PT ;  /* 0x0000001d0200720c */ /* 0x000fe20003f04070 */
[----:B------:R-:W-:Y:S02]  /*2870*/  IMAD.MOV R4, RZ, RZ, -R4 ;  /* 0x000000ffff047224 */ /* 0x000fe400078e0a04 */
[----:B------:R-:W-:-:S02]  /*2880*/  @!P5 IMAD.IADD R30, R30, 0x1, -R2 ;  /* 0x000000011e1ed824 */ /* 0x000fc400078e0a02 */
[----:B------:R-:W-:Y:S01]  /*2890*/  @!P1 IMAD.MOV R27, RZ, RZ, -R27 ;  /* 0x000000ffff1b9224 */ /* 0x000fe200078e0a1b */
[----:B------:R-:W-:Y:S01]  /*28a0*/  ISETP.GE.AND P1, PT, R32, RZ, PT ;  /* 0x000000ff2000720c */ /* 0x000fe20003f26270 */
[----:B------:R-:W-:Y:S01]  /*28b0*/  IMAD.HI.U32 R32, R6, R35, RZ ;  /* 0x0000002306207227 */ /* 0x000fe200078e00ff */
[----:B------:R-:W-:-:S03]  /*28c0*/  ISETP.GT.U32.AND P5, PT, R2, R30, PT ;  /* 0x0000001e0200720c */ /* 0x000fc60003fa4070 */
[----:B------:R-:W-:Y:S02]  /*28d0*/  IMAD.MOV R7, RZ, RZ, -R7 ;  /* 0x000000ffff077224 */ /* 0x000fe400078e0a07 */
[----:B------:R-:W-:Y:S02]  /*28e0*/  IMAD R31, R2, R4, R31 ;  /* 0x00000004021f7224 */ /* 0x000fe400078e021f */
[----:B------:R-:W-:Y:S02]  /*28f0*/  IMAD.MOV R4, RZ, RZ, -R32 ;  /* 0x000000ffff047224 */ /* 0x000fe400078e0a20 */
[--C-:B------:R-:W-:Y:S01]  /*2900*/  @!P3 IMAD.IADD R28, R28, 0x1, -R2.reuse ;  /* 0x000000011c1cb824 */ /* 0x100fe200078e0a02 */
[----:B------:R-:W-:Y:S01]  /*2910*/  ISETP.GE.AND P3, PT, R39, RZ, PT ;  /* 0x000000ff2700720c */ /* 0x000fe20003f66270 */
[----:B------:R-:W-:Y:S01]  /*2920*/  @!P0 IMAD.IADD R29, R29, 0x1, -R2 ;  /* 0x000000011d1d8824 */ /* 0x000fe200078e0a02 */
[C---:B------:R-:W-:Y:S01]  /*2930*/  ISETP.GT.U32.AND P0, PT, R2.reuse, R31, PT ;  /* 0x0000001f0200720c */ /* 0x040fe20003f04070 */
[C---:B------:R-:W-:Y:S01]  /*2940*/  IMAD R32, R2.reuse, R7, R33 ;  /* 0x0000000702207224 */ /* 0x040fe200078e0221 */
[----:B------:R-:W-:Y:S01]  /*2950*/  IABS R39, R38 ;  /* 0x0000002600277213 */ /* 0x000fe20000000000 */
[C---:B------:R-:W-:Y:S01]  /*2960*/  IMAD R33, R2.reuse, R4, R35 ;  /* 0x0000000402217224 */ /* 0x040fe200078e0223 */
[----:B------:R-:W-:Y:S01]  /*2970*/  IABS R35, R34 ;  /* 0x0000002200237213 */ /* 0x000fe20000000000 */
[----:B------:R-:W-:Y:S01]  /*2980*/  @!P6 IMAD.MOV R28, RZ, RZ, -R28 ;  /* 0x000000ffff1ce224 */ /* 0x000fe200078e0a1c */
[----:B------:R-:W-:Y:S01]  /*2990*/  ISETP.GT.U32.AND P6, PT, R2, R32, PT ;  /* 0x000000200200720c */ /* 0x000fe20003fc4070 */
[----:B------:R-:W-:Y:S01]  /*29a0*/  @!P5 IMAD.IADD R30, R30, 0x1, -R2 ;  /* 0x000000011e1ed824 */ /* 0x000fe200078e0a02 */
[----:B------:R-:W-:Y:S01]  /*29b0*/  ISETP.GT.U32.AND P5, PT, R2, R33, PT ;  /* 0x000000210200720c */ /* 0x000fe20003fa4070 */
[----:B------:R-:W-:-:S04]  /*29c0*/  IMAD.HI.U32 R4, R6, R35, RZ ;  /* 0x0000002306047227 */ /* 0x000fc800078e00ff */
[----:B------:R-:W-:Y:S01]  /*29d0*/  @!P0 IMAD.IADD R31, R31, 0x1, -R2 ;  /* 0x000000011f1f8824 */ /* 0x000fe200078e0a02 */
[----:B------:R-:W-:Y:S01]  /*29e0*/  ISETP.GE.AND P0, PT, R34, RZ, PT ;  /* 0x000000ff2200720c */ /* 0x000fe20003f06270 */
[----:B------:R-:W-:Y:S01]  /*29f0*/  @!P4 IMAD.MOV R29, RZ, RZ, -R29 ;  /* 0x000000ffff1dc224 */ /* 0x000fe200078e0a1d */
[----:B------:R-:W-:Y:S01]  /*2a00*/  ISETP.GE.AND P4, PT, R37, RZ, PT ;  /* 0x000000ff2500720c */ /* 0x000fe20003f86270 */
[----:B------:R-:W-:Y:S01]  /*2a10*/  IMAD.MOV R4, RZ, RZ, -R4 ;  /* 0x000000ffff047224 */ /* 0x000fe200078e0a04 */
[----:B------:R-:W-:Y:S01]  /*2a20*/  IABS R37, R36 ;  /* 0x0000002400257213 */ /* 0x000fe20000000000 */
[--C-:B------:R-:W-:Y:S01]  /*2a30*/  @!P6 IMAD.IADD R32, R32, 0x1, -R2.reuse ;  /* 0x000000012020e824 */ /* 0x100fe200078e0a02 */
[C---:B------:R-:W-:Y:S01]  /*2a40*/  ISETP.GT.U32.AND P6, PT, R2.reuse, R31, PT ;  /* 0x0000001f0200720c */ /* 0x040fe20003fc4070 */
[----:B------:R-:W-:Y:S02]  /*2a50*/  @!P5 IMAD.IADD R33, R33, 0x1, -R2 ;  /* 0x000000012121d824 */ /* 0x000fe400078e0a02 */
[----:B------:R-:W-:Y:S01]  /*2a60*/  @!P2 IMAD.MOV R30, RZ, RZ, -R30 ;  /* 0x000000ffff1ea224 */ /* 0x000fe200078e0a1e */
[C---:B------:R-:W-:Y:S01]  /*2a70*/  ISETP.GT.U32.AND P5, PT, R2.reuse, R32, PT ;  /* 0x000000200200720c */ /* 0x040fe20003fa4070 */
[C---:B------:R-:W-:Y:S01]  /*2a80*/  IMAD R34, R2.reuse, R4, R35 ;  /* 0x0000000402227224 */ /* 0x040fe200078e0223 */
[----:B------:R-:W-:Y:S01]  /*2a90*/  ISETP.GT.U32.AND P2, PT, R2, R33, PT ;  /* 0x000000210200720c */ /* 0x000fe20003f44070 */
[----:B------:R-:W-:-:S04]  /*2aa0*/  IMAD.HI.U32 R7, R6, R37, RZ ;  /* 0x0000002506077227 */ /* 0x000fc800078e00ff */
[----:B------:R-:W-:Y:S02]  /*2ab0*/  IMAD.MOV R7, RZ, RZ, -R7 ;  /* 0x000000ffff077224 */ /* 0x000fe400078e0a07 */
[----:B------:R-:W-:Y:S01]  /*2ac0*/  @!P6 IMAD.IADD R31, R31, 0x1, -R2 ;  /* 0x000000011f1fe824 */ /* 0x000fe200078e0a02 */
[----:B------:R-:W-:Y:S01]  /*2ad0*/  ISETP.GT.U32.AND P6, PT, R2, R34, PT ;  /* 0x000000220200720c */ /* 0x000fe20003fc4070 */
[----:B------:R-:W-:-:S04]  /*2ae0*/  IMAD.HI.U32 R4, R6, R39, RZ ;  /* 0x0000002706047227 */ /* 0x000fc800078e00ff */
[----:B------:R-:W-:Y:S01]  /*2af0*/  IMAD R35, R2, R7, R37 ;  /* 0x0000000702237224 */ /* 0x000fe200078e0225 */
[----:B------:R-:W-:Y:S01]  /*2b00*/  IABS R37, R47 ;  /* 0x0000002f00257213 */ /* 0x000fe20000000000 */
[----:B------:R-:W-:Y:S01]  /*2b10*/  IMAD.MOV R4, RZ, RZ, -R4 ;  /* 0x000000ffff047224 */ /* 0x000fe200078e0a04 */
[----:B------:R-:W-:Y:S01]  /*2b20*/  IABS R7, R43 ;  /* 0x0000002b00077213 */ /* 0x000fe20000000000 */
[--C-:B------:R-:W-:Y:S01]  /*2b30*/  @!P2 IMAD.IADD R33, R33, 0x1, -R2.reuse ;  /* 0x000000012121a824 */ /* 0x100fe200078e0a02 */
[----:B------:R-:W-:Y:S01]  /*2b40*/  ISETP.GE.AND P2, PT, R36, RZ, PT ;  /* 0x000000ff2400720c */ /* 0x000fe20003f46270 */
[--C-:B------:R-:W-:Y:S01]  /*2b50*/  @!P5 IMAD.IADD R32, R32, 0x1, -R2.reuse ;  /* 0x000000012020d824 */ /* 0x100fe200078e0a02 */
[C---:B------:R-:W-:Y:S01]  /*2b60*/  ISETP.GT.U32.AND P5, PT, R2.reuse, R35, PT ;  /* 0x000000230200720c */ /* 0x040fe20003fa4070 */
[----:B------:R-:W-:Y:S02]  /*2b70*/  IMAD R36, R2, R4, R39 ;  /* 0x0000000402247224 */ /* 0x000fe400078e0227 */
[----:B------:R-:W-:-:S02]  /*2b80*/  @!P6 IMAD.IADD R34, R34, 0x1, -R2 ;  /* 0x000000012222e824 */ /* 0x000fc400078e0a02 */
[----:B------:R-:W-:Y:S01]  /*2b90*/  IMAD.HI.U32 R4, R6, R37, RZ ;  /* 0x0000002506047227 */ /* 0x000fe200078e00ff */
[----:B------:R-:W-:-:S03]  /*2ba0*/  ISETP.GT.U32.AND P6, PT, R2, R36, PT ;  /* 0x000000240200720c */ /* 0x000fc60003fc4070 */
[----:B------:R-:W-:Y:S02]  /*2bb0*/  IMAD.MOV R4, RZ, RZ, -R4 ;  /* 0x000000ffff047224 */ /* 0x000fe400078e0a04 */
[----:B------:R-:W-:Y:S02]  /*2bc0*/  IMAD.MOV.U32 R39, RZ, RZ, R7 ;  /* 0x000000ffff277224 */ /* 0x000fe400078e0007 */
[--C-:B------:R-:W-:Y:S01]  /*2bd0*/  @!P5 IMAD.IADD R35, R35, 0x1, -R2.reuse ;  /* 0x000000012323d824 */ /* 0x100fe200078e0a02 */
[----:B------:R-:W-:Y:S01]  /*2be0*/  ISETP.GT.U32.AND P5, PT, R2, R34, PT ;  /* 0x000000220200720c */ /* 0x000fe20003fa4070 */
[----:B------:R-:W-:Y:S01]  /*2bf0*/  @!P1 IMAD.MOV R31, RZ, RZ, -R31 ;  /* 0x000000ffff1f9224 */ /* 0x000fe200078e0a1f */
[----:B------:R-:W-:Y:S01]  /*2c00*/  ISETP.GE.AND P1, PT, R38, RZ, PT ;  /* 0x000000ff2600720c */ /* 0x000fe20003f26270 */
[----:B------:R-:W-:Y:S02]  /*2c10*/  IMAD R38, R2, R4, R37 ;  /* 0x0000000402267224 */ /* 0x000fe400078e0225 */
[----:B------:R-:W-:Y:S01]  /*2c20*/  @!P6 IMAD.IADD R36, R36, 0x1, -R2 ;  /* 0x000000012424e824 */ /* 0x000fe200078e0a02 */
[----:B------:R-:W-:Y:S01]  /*2c30*/  ISETP.GT.U32.AND P6, PT, R2, R35, PT ;  /* 0x000000230200720c */ /* 0x000fe20003fc4070 */
[----:B------:R-:W-:-:S04]  /*2c40*/  IMAD.HI.U32 R4, R6, R39, RZ ;  /* 0x0000002706047227 */ /* 0x000fc800078e00ff */
[----:B------:R-:W-:Y:S02]  /*2c50*/  IMAD.MOV R4, RZ, RZ, -R4 ;  /* 0x000000ffff047224 */ /* 0x000fe400078e0a04 */
[----:B------:R-:W-:-:S04]  /*2c60*/  IMAD.HI.U32 R7, R6, R41, RZ ;  /* 0x0000002906077227 */ /* 0x000fc800078e00ff */
[C---:B------:R-:W-:Y:S02]  /*2c70*/  IMAD R39, R2.reuse, R4, R39 ;  /* 0x0000000402277224 */ /* 0x040fe400078e0227 */
[----:B------:R-:W-:Y:S02]  /*2c80*/  @!P6 IMAD.IADD R35, R35, 0x1, -R2 ;  /* 0x000000012323e824 */ /* 0x000fe400078e0a02 */
[----:B------:R-:W-:Y:S01]  /*2c90*/  IMAD.MOV R7, RZ, RZ, -R7 ;  /* 0x000000ffff077224 */ /* 0x000fe200078e0a07 */
[C---:B------:R-:W-:Y:S01]  /*2ca0*/  ISETP.GT.U32.AND P6, PT, R2.reuse, R39, PT ;  /* 0x000000270200720c */ /* 0x040fe20003fc4070 */
[----:B------:R-:W-:Y:S01]  /*2cb0*/  @!P3 IMAD.MOV R32, RZ, RZ, -R32 ;  /* 0x000000ffff20b224 */ /* 0x000fe200078e0a20 */
[C---:B------:R-:W-:Y:S01]  /*2cc0*/  ISETP.GT.U32.AND P3, PT, R2.reuse, R36, PT ;  /* 0x000000240200720c */ /* 0x040fe20003f64070 */
[----:B------:R-:W-:Y:S01]  /*2cd0*/  IMAD R37, R2, R7, R41 ;  /* 0x0000000702257224 */ /* 0x000fe200078e0229 */
[----:B------:R-:W-:Y:S01]  /*2ce0*/  IABS R41, R44 ;  /* 0x0000002c00297213 */ /* 0x000fe20000000000 */
[----:B------:R-:W-:Y:S01]  /*2cf0*/  IMAD.MOV.U32 R7, RZ, RZ, R49 ;  /* 0x000000ffff077224 */ /* 0x000fe200078e0031 */
[----:B------:R-:W-:Y:S01]  /*2d00*/  IABS R49, R50 ;  /* 0x0000003200317213 */ /* 0x000fe20000000000 */
[----:B------:R-:W-:Y:S01]  /*2d10*/  @!P5 IMAD.IADD R34, R34, 0x1, -R2 ;  /* 0x000000012222d824 */ /* 0x000fe200078e0a02 */
[----:B------:R-:W-:Y:S01]  /*2d20*/  ISETP.GT.U32.AND P5, PT, R2, R38, PT ;  /* 0x000000260200720c */ /* 0x000fe20003fa4070 */
[----:B------:R-:W-:-:S04]  /*2d30*/  IMAD.HI.U32 R4, R6, R7, RZ ;  /* 0x0000000706047227 */ /* 0x000fc800078e00ff */
[----:B------:R-:W-:Y:S02]  /*2d40*/  @!P6 IMAD.IADD R39, R39, 0x1, -R2 ;  /* 0x000000012727e824 */ /* 0x000fe400078e0a02 */
[----:B------:R-:W-:Y:S02]  /*2d50*/  IMAD.MOV R4, RZ, RZ, -R4 ;  /* 0x000000ffff047224 */ /* 0x000fe400078e0a04 */
[----:B------:R-:W-:Y:S01]  /*2d60*/  @!P3 IMAD.IADD R36, R36, 0x1, -R2 ;  /* 0x000000012424b824 */ /* 0x000fe200078e0a02 */
[----:B------:R-:W-:Y:S01]  /*2d70*/  ISETP.GE.AND P3, PT, R40, RZ, PT ;  /* 0x000000ff2800720c */ /* 0x000fe20003f66270 */
[C---:B------:R-:W-:Y:S01]  /*2d80*/  IMAD R40, R2.reuse, R4, R7 ;  /* 0x0000000402287224 */ /* 0x040fe200078e0207 */
[----:B------:R-:W-:Y:S01]  /*2d90*/  ISETP.GT.U32.AND P6, PT, R2, R39, PT ;  /* 0x000000270200720c */ /* 0x000fe20003fc4070 */
[----:B------:R-:W-:Y:S01]  /*2da0*/  IMAD.HI.U32 R4, R6, R41, RZ ;  /* 0x0000002906047227 */ /* 0x000fe200078e00ff */
[----:B------:R-:W-:-:S03]  /*2db0*/  IABS R7, R75 ;  /* 0x0000004b00077213 */ /* 0x000fc60000000000 */
[----:B------:R-:W-:Y:S01]  /*2dc0*/  @!P4 IMAD.MOV R33, RZ, RZ, -R33 ;  /* 0x000000ffff21c224 */ /* 0x000fe200078e0a21 */
[----:B------:R-:W-:Y:S01]  /*2dd0*/  ISETP.GT.U32.AND P4, PT, R2, R37, PT ;  /* 0x000000250200720c */ /* 0x000fe20003f84070 */
[----:B------:R-:W-:Y:S02]  /*2de0*/  IMAD.MOV R4, RZ, RZ, -R4 ;  /* 0x000000ffff047224 */ /* 0x000fe400078e0a04 */
[--C-:B------:R-:W-:Y:S01]  /*2df0*/  @!P5 IMAD.IADD R38, R38, 0x1, -R2.reuse ;  /* 0x000000012626d824 */ /* 0x100fe200078e0a02 */
[----:B------:R-:W-:Y:S01]  /*2e00*/  ISETP.GE.AND P5, PT, R43, RZ, PT ;  /* 0x000000ff2b00720c */ /* 0x000fe20003fa6270 */
[C---:B------:R-:W-:Y:S01]  /*2e10*/  IMAD R41, R2.reuse, R4, R41 ;  /* 0x0000000402297224 */ /* 0x040fe200078e0229 */
[----:B------:R-:W-:Y:S01]  /*2e20*/  IABS R43, R42 ;  /* 0x0000002a002b7213 */ /* 0x000fe20000000000 */
[----:B------:R-:W-:Y:S02]  /*2e30*/  @!P6 IMAD.IADD R39, R39, 0x1, -R2 ;  /* 0x000000012727e824 */ /* 0x000fe400078e0a02 */
[----:B------:R-:W-:Y:S01]  /*2e40*/  @!P1 IMAD.MOV R36, RZ, RZ, -R36 ;  /* 0x000000ffff249224 */ /* 0x000fe200078e0a24 */
[C---:B------:R-:W-:Y:S01]  /*2e50*/  ISETP.GT.U32.AND P6, PT, R2.reuse, R41, PT ;  /* 0x000000290200720c */ /* 0x040fe20003fc4070 */
[----:B------:R-:W-:Y:S01]  /*2e60*/  @!P2 IMAD.MOV R35, RZ, RZ, -R35 ;  /* 0x000000ffff23a224 */ /* 0x000fe200078e0a23 */
[C---:B------:R-:W-:Y:S01]  /*2e70*/  ISETP.GT.U32.AND P1, PT, R2.reuse, R40, PT ;  /* 0x000000280200720c */ /* 0x040fe20003f24070 */
[----:B------:R-:W-:Y:S01]  /*2e80*/  @!P4 IMAD.IADD R37, R37, 0x1, -R2 ;  /* 0x000000012525c824 */ /* 0x000fe200078e0a02 */
[----:B------:R-:W-:Y:S01]  /*2e90*/  ISETP.GT.U32.AND P4, PT, R2, R38, PT ;  /* 0x000000260200720c */ /* 0x000fe20003f84070 */
[----:B------:R-:W-:-:S03]  /*2ea0*/  IMAD.HI.U32 R4, R6, R43, RZ ;  /* 0x0000002b06047227 */ /* 0x000fc600078e00ff */
[----:B------:R-:W-:Y:S01]  /*2eb0*/  ISETP.GT.U32.AND P2, PT, R2, R37, PT ;  /* 0x000000250200720c */ /* 0x000fe20003f44070 */
[----:B------:R-:W-:Y:S01]  /*2ec0*/  @!P0 IMAD.MOV R34, RZ, RZ, -R34 ;  /* 0x000000ffff228224 */ /* 0x000fe200078e0a22 */
[----:B------:R-:W-:Y:S01]  /*2ed0*/  ISETP.GE.AND P0, PT, R47, RZ, PT ;  /* 0x000000ff2f00720c */ /* 0x000fe20003f06270 */
[----:B------:R-:W-:Y:S01]  /*2ee0*/  IMAD.MOV R4, RZ, RZ, -R4 ;  /* 0x000000ffff047224 */ /* 0x000fe200078e0a04 */
[----:B------:R-:W-:Y:S01]  /*2ef0*/  IABS R47, R46 ;  /* 0x0000002e002f7213 */ /* 0x000fe20000000000 */
[--C-:B------:R-:W-:Y:S02]  /*2f00*/  @!P6 IMAD.IADD R41, R41, 0x1, -R2.reuse ;  /* 0x000000012929e824 */ /* 0x100fe400078e0a02 */
[--C-:B------:R-:W-:Y:S01]  /*2f10*/  @!P1 IMAD.IADD R40, R40, 0x1, -R2.reuse ;  /* 0x0000000128289824 */ /* 0x100fe200078e0a02 */
[----:B------:R-:W-:Y:S01]  /*2f20*/  ISETP.GE.AND P1, PT, R42, RZ, PT ;  /* 0x000000ff2a00720c */ /* 0x000fe20003f26270 */
[C---:B------:R-:W-:Y:S01]  /*2f30*/  IMAD R42, R2.reuse, R4, R43 ;  /* 0x00000004022a7224 */ /* 0x040fe200078e022b */
[----:B------:R-:W-:Y:S01]  /*2f40*/  ISETP.GT.U32.AND P6, PT, R2, R41, PT ;  /* 0x000000290200720c */ /* 0x000fe20003fc4070 */
[----:B------:R-:W-:Y:S01]  /*2f50*/  @!P4 IMAD.IADD R38, R38, 0x1, -R2 ;  /* 0x000000012626c824 */ /* 0x000fe200078e0a02 */
[----:B------:R-:W-:Y:S01]  /*2f60*/  ISETP.GE.AND P4, PT, R45, RZ, PT ;  /* 0x000000ff2d00720c */ /* 0x000fe20003f86270 */
[----:B------:R-:W-:-:S04]  /*2f70*/  IMAD.HI.U32 R4, R6, R47, RZ ;  /* 0x0000002f06047227 */ /* 0x000fc800078e00ff */
[----:B------:R-:W-:Y:S02]  /*2f80*/  IMAD.MOV.U32 R45, RZ, RZ, R7 ;  /* 0x000000ffff2d7224 */ /* 0x000fe400078e0007 */
[----:B------:R-:W-:Y:S01]  /*2f90*/  @!P2 IMAD.IADD R37, R37, 0x1, -R2 ;  /* 0x000000012525a824 */ /* 0x000fe200078e0a02 */
[----:B------:R-:W-:Y:S01]  /*2fa0*/  ISETP.GE.AND P2, PT, R44, RZ, PT ;  /* 0x000000ff2c00720c */ /* 0x000fe20003f46270 */
[----:B------:R-:W-:Y:S02]  /*2fb0*/  IMAD.MOV R4, RZ, RZ, -R4 ;  /* 0x000000ffff047224 */ /* 0x000fe400078e0a04 */
[----:B------:R-:W-:-:S04]  /*2fc0*/  IMAD.HI.U32 R7, R6, R45, RZ ;  /* 0x0000002d06077227 */ /* 0x000fc800078e00ff */
[----:B------:R-:W-:Y:S01]  /*2fd0*/  @!P0 IMAD.MOV R38, RZ, RZ, -R38 ;  /* 0x000000ffff268224 */ /* 0x000fe200078e0a26 */
[C---:B------:R-:W-:Y:S01]  /*2fe0*/  ISETP.GT.U32.AND P0, PT, R2.reuse, R40, PT ;  /* 0x000000280200720c */ /* 0x040fe20003f04070 */
[----:B------:R-:W-:Y:S01]  /*2ff0*/  @!P3 IMAD.MOV R37, RZ, RZ, -R37 ;  /* 0x000000ffff25b224 */ /* 0x000fe200078e0a25 */
[C---:B------:R-:W-:Y:S01]  /*3000*/  ISETP.GT.U32.AND P3, PT, R2.reuse, R42, PT ;  /* 0x0000002a0200720c */ /* 0x040fe20003f64070 */
[C---:B------:R-:W-:Y:S01]  /*3010*/  IMAD R44, R2.reuse, R4, R47 ;  /* 0x00000004022c7224 */ /* 0x040fe200078e022f */
[----:B------:R-:W-:Y:S01]  /*3020*/  IABS R47, R48 ;  /* 0x00000030002f7213 */ /* 0x000fe20000000000 */
[----:B------:R-:W-:Y:S02]  /*3030*/  IMAD.MOV R7, RZ, RZ, -R7 ;  /* 0x000000ffff077224 */ /* 0x000fe400078e0a07 */
[----:B------:R-:W-:Y:S01]  /*3040*/  @!P6 IMAD.IADD R41, R41, 0x1, -R2 ;  /* 0x000000012929e824 */ /* 0x000fe200078e0a02 */
[C---:B------:R-:W-:Y:S01]  /*3050*/  ISETP.GT.U32.AND P6, PT, R2.reuse, R44, PT ;  /* 0x0000002c0200720c */ /* 0x040fe20003fc4070 */
[----:B------:R-:W-:Y:S01]  /*3060*/  IMAD R43, R2, R7, R45 ;  /* 0x00000007022b7224 */ /* 0x000fe200078e022d */
[----:B------:R-:W-:Y:S01]  /*3070*/  IABS R45, R73 ;  /* 0x00000049002d7213 */ /* 0x000fe20000000000 */
[----:B------:R-:W-:-:S02]  /*3080*/  @!P5 IMAD.MOV R39, RZ, RZ, -R39 ;  /* 0x000000ffff27d224 */ /* 0x000fc400078e0a27 */
[--C-:B------:R-:W-:Y:S01]  /*3090*/  @!P0 IMAD.IADD R40, R40, 0x1, -R2.reuse ;  /* 0x0000000128288824 */ /* 0x100fe200078e0a02 */
[----:B------:R-:W-:Y:S01]  /*30a0*/  ISETP.GT.U32.AND P5, PT, R2, R43, PT ;  /* 0x0000002b0200720c */ /* 0x000fe20003fa4070 */
[----:B------:R-:W-:Y:S01]  /*30b0*/  @!P3 IMAD.IADD R42, R42, 0x1, -R2 ;  /* 0x000000012a2ab824 */ /* 0x000fe200078e0a02 */
[----:B------:R-:W-:Y:S01]  /*30c0*/  ISETP.GE.AND P3, PT, R46, RZ, PT ;  /* 0x000000ff2e00720c */ /* 0x000fe20003f66270 */
[----:B------:R-:W-:Y:S01]  /*30d0*/  IMAD.HI.U32 R4, R6, R45, RZ ;  /* 0x0000002d06047227 */ /* 0x000fe200078e00ff */
[----:B------:R-:W-:Y:S02]  /*30e0*/  ISETP.GE.AND P0, PT, R75, RZ, PT ;  /* 0x000000ff4b00720c */ /* 0x000fe40003f06270 */
[----:B------:R-:W-:Y:S01]  /*30f0*/  IABS R75, R51 ;  /* 0x00000033004b7213 */ /* 0x000fe20000000000 */
[----:B------:R-:W-:Y:S01]  /*3100*/  @!P4 IMAD.MOV R40, RZ, RZ, -R40 ;  /* 0x000000ffff28c224 */ /* 0x000fe200078e0a28 */
[----:B------:R-:W-:Y:S01]  /*3110*/  ISETP.GT.U32.AND P4, PT, R2, R42, PT ;  /* 0x0000002a0200720c */ /* 0x000fe20003f84070 */
[----:B------:R-:W-:-:S02]  /*3120*/  @!P6 IMAD.IADD R44, R44, 0x1, -R2 ;  /* 0x000000012c2ce824 */ /* 0x000fc400078e0a02 */
[----:B------:R-:W-:Y:S02]  /*3130*/  IMAD.MOV R4, RZ, RZ, -R4 ;  /* 0x000000ffff047224 */ /* 0x000fe400078e0a04 */
[----:B------:R-:W-:Y:S01]  /*3140*/  IMAD.HI.U32 R7, R6, R49, RZ ;  /* 0x0000003106077227 */ /* 0x000fe200078e00ff */
[----:B------:R-:W-:-:S03]  /*3150*/  ISETP.GT.U32.AND P6, PT, R2, R44, PT ;  /* 0x0000002c0200720c */ /* 0x000fc60003fc4070 */
[----:B------:R-:W-:Y:S02]  /*3160*/  IMAD R45, R2, R4, R45 ;  /* 0x00000004022d7224 */ /* 0x000fe400078e022d */
[----:B------:R-:W-:Y:S02]  /*3170*/  IMAD.MOV R7, RZ, RZ, -R7 ;  /* 0x000000ffff077224 */ /* 0x000fe400078e0a07 */
[----:B------:R-:W-:Y:S02]  /*3180*/  @!P5 IMAD.IADD R43, R43, 0x1, -R2 ;  /* 0x000000012b2bd824 */ /* 0x000fe400078e0a02 */
[----:B------:R-:W-:-:S03]  /*3190*/  IMAD.HI.U32 R4, R6, R47, RZ ;  /* 0x0000002f06047227 */ /* 0x000fc600078e00ff */
[C---:B------:R-:W-:Y:S01]  /*31a0*/  ISETP.GT.U32.AND P5, PT, R2.reuse, R43, PT ;  /* 0x0000002b0200720c */ /* 0x040fe20003fa4070 */
[C---:B------:R-:W-:Y:S01]  /*31b0*/  IMAD R46, R2.reuse, R7, R49 ;  /* 0x00000007022e7224 */ /* 0x040fe200078e0231 */
[----:B------:R-:W-:Y:S01]  /*31c0*/  IABS R7, R71 ;  /* 0x0000004700077213 */ /* 0x000fe20000000000 */
[----:B------:R-:W-:Y:S01]  /*31d0*/  @!P2 IMAD.MOV R41, RZ, RZ, -R41 ;  /* 0x000000ffff29a224 */ /* 0x000fe200078e0a29 */
[----:B------:R-:W-:Y:S01]  /*31e0*/  ISETP.GT.U32.AND P2, PT, R2, R45, PT ;  /* 0x0000002d0200720c */ /* 0x000fe20003f44070 */
[----:B------:R-:W-:Y:S01]  /*31f0*/  IMAD.MOV R4, RZ, RZ, -R4 ;  /* 0x000000ffff047224 */ /* 0x000fe200078e0a04 */
[----:B------:R-:W-:Y:S01]  /*3200*/  IABS R49, R52 ;  /* 0x0000003400317213 */ /* 0x000fe20000000000 */
[--C-:B------:R-:W-:Y:S01]  /*3210*/  @!P4 IMAD.IADD R42, R42, 0x1, -R2.reuse ;  /* 0x000000012a2ac824 */ /* 0x100fe200078e0a02 */
[C---:B------:R-:W-:Y:S01]  /*3220*/  ISETP.GT.U32.AND P4, PT, R2.reuse, R46, PT ;  /* 0x0000002e0200720c */ /* 0x040fe20003f84070 */
[----:B------:R-:W-:Y:S02]  /*3230*/  IMAD R47, R2, R4, R47 ;  /* 0x00000004022f7224 */ /* 0x000fe400078e022f */
[----:B------:R-:W-:-:S02]  /*3240*/  @!P6 IMAD.IADD R44, R44, 0x1, -R2 ;  /* 0x000000012c2ce824 */ /* 0x000fc400078e0a02 */
[----:B------:R-:W-:Y:S01]  /*3250*/  @!P5 IMAD.IADD R43, R43, 0x1, -R2 ;  /* 0x000000012b2bd824 */ /* 0x000fe200078e0a02 */
[----:B------:R-:W-:Y:S01]  /*3260*/  ISETP.GT.U32.AND P6, PT, R2, R47, PT ;  /* 0x0000002f0200720c */ /* 0x000fe20003fc4070 */
[----:B------:R-:W-:Y:S01]  /*3270*/  IMAD.HI.U32 R4, R6, R7, RZ ;  /* 0x0000000706047227 */ /* 0x000fe200078e00ff */
[----:B------:R-:W-:-:S03]  /*3280*/  ISETP.GE.AND P5, PT, R73, RZ, PT ;  /* 0x000000ff4900720c */ /* 0x000fc60003fa6270 */
[--C-:B------:R-:W-:Y:S01]  /*3290*/  @!P2 IMAD.IADD R45, R45, 0x1, -R2.reuse ;  /* 0x000000012d2da824 */ /* 0x100fe200078e0a02 */
[----:B------:R-:W-:Y:S01]  /*32a0*/  ISETP.GE.AND P2, PT, R50, RZ, PT ;  /* 0x000000ff3200720c */ /* 0x000fe20003f46270 */
[----:B------:R-:W-:Y:S02]  /*32b0*/  IMAD.MOV.U32 R73, RZ, RZ, R49 ;  /* 0x000000ffff497224 */ /* 0x000fe400078e0031 */
[----:B------:R-:W-:Y:S01]  /*32c0*/  @!P4 IMAD.IADD R46, R46, 0x1, -R2 ;  /* 0x000000012e2ec824 */ /* 0x000fe200078e0a02 */
[----:B------:R-:W-:Y:S01]  /*32d0*/  ISETP.GE.AND P4, PT, R48, RZ, PT ;  /* 0x000000ff3000720c */ /* 0x000fe20003f86270 */
[----:B------:R-:W-:Y:S01]  /*32e0*/  @!P1 IMAD.MOV R42, RZ, RZ, -R42 ;  /* 0x000000ffff2a9224 */ /* 0x000fe200078e0a2a */
[----:B------:R-:W-:Y:S01]  /*32f0*/  ISETP.GT.U32.AND P1, PT, R2, R45, PT ;  /* 0x0000002d0200720c */ /* 0x000fe20003f24070 */
[----:B------:R-:W-:Y:S02]  /*3300*/  IMAD.MOV R49, RZ, RZ, -R4 ;  /* 0x000000ffff317224 */ /* 0x000fe400078e0a04 */
[----:B------:R-:W-:-:S04]  /*3310*/  IMAD.HI.U32 R4, R6, R73, RZ ;  /* 0x0000004906047227 */ /* 0x000fc800078e00ff */
[----:B------:R-:W-:Y:S01]  /*3320*/  @!P6 IMAD.IADD R47, R47, 0x1, -R2 ;  /* 0x000000012f2fe824 */ /* 0x000fe200078e0a02 */
[C---:B------:R-:W-:Y:S01]  /*3330*/  ISETP.GT.U32.AND P6, PT, R2.reuse, R46, PT ;  /* 0x0000002e0200720c */ /* 0x040fe20003fc4070 */
[----:B------:R-:W-:Y:S02]  /*3340*/  IMAD R48, R2, R49, R7 ;  /* 0x0000003102307224 */ /* 0x000fe400078e0207 */
[----:B------:R-:W-:-:S04]  /*3350*/  IMAD.HI.U32 R7, R6, R75, RZ ;  /* 0x0000004b06077227 */ /* 0x000fc800078e00ff */
[----:B------:R-:W-:Y:S02]  /*3360*/  IMAD.MOV R4, RZ, RZ, -R4 ;  /* 0x000000ffff047224 */ /* 0x000fe400078e0a04 */
[----:B------:R-:W-:Y:S02]  /*3370*/  IMAD.MOV R7, RZ, RZ, -R7 ;  /* 0x000000ffff077224 */ /* 0x000fe400078e0a07 */
[C---:B------:R-:W-:Y:S01]  /*3380*/  IMAD R49, R2.reuse, R4, R73 ;  /* 0x0000000402317224 */ /* 0x040fe200078e0249 */
[----:B------:R-:W-:Y:S01]  /*3390*/  IABS R4, R55 ;  /* 0x0000003700047213 */ /* 0x000fe20000000000 */
[----:B------:R-:W-:Y:S01]  /*33a0*/  @!P3 IMAD.MOV R44, RZ, RZ, -R44 ;  /* 0x000000ffff2cb224 */ /* 0x000fe200078e0a2c */
[C---:B------:R-:W-:Y:S01]  /*33b0*/  ISETP.GT.U32.AND P3, PT, R2.reuse, R48, PT ;  /* 0x000000300200720c */ /* 0x040fe20003f64070 */
[----:B------:R-:W-:Y:S01]  /*33c0*/  @!P0 IMAD.MOV R43, RZ, RZ, -R43 ;  /* 0x000000ffff2b8224 */ /* 0x000fe200078e0a2b */
[C---:B------:R-:W-:Y:S01]  /*33d0*/  ISETP.GT.U32.AND P0, PT, R2.reuse, R47, PT ;  /* 0x0000002f0200720c */ /* 0x040fe20003f04070 */
[C---:B------:R-:W-:Y:S01]  /*33e0*/  IMAD R50, R2.reuse, R7, R75 ;  /* 0x0000000702327224 */ /* 0x040fe200078e024b */
[----:B------:R-:W-:Y:S01]  /*33f0*/  IABS R73, R53 ;  /* 0x0000003500497213 */ /* 0x000fe20000000000 */
[--C-:B------:R-:W-:Y:S01]  /*3400*/  @!P1 IMAD.IADD R45, R45, 0x1, -R2.reuse ;  /* 0x000000012d2d9824 */ /* 0x100fe200078e0a02 */
[----:B------:R-:W-:Y:S01]  /*3410*/  ISETP.GT.U32.AND P1, PT, R2, R49, PT ;  /* 0x000000310200720c */ /* 0x000fe20003f24070 */
[----:B------:R-:W-:Y:S01]  /*3420*/  @!P6 IMAD.IADD R46, R46, 0x1, -R2 ;  /* 0x000000012e2ee824 */ /* 0x000fe200078e0a02 */
[----:B------:R-:W-:Y:S01]  /*3430*/  ISETP.GT.U32.AND P6, PT, R2, R50, PT ;  /* 0x000000320200720c */ /* 0x000fe20003fc4070 */
[----:B------:R-:W-:Y:S01]  /*3440*/  @!P5 IMAD.MOV R45, RZ, RZ, -R45 ;  /* 0x000000ffff2dd224 */ /* 0x000fe200078e0a2d */
[----:B------:R-:W-:Y:S01]  /*3450*/  IABS R75, R61 ;  /* 0x0000003d004b7213 */ /* 0x000fe20000000000 */
[----:B------:R-:W-:Y:S01]  /*3460*/  @!P2 IMAD.MOV R46, RZ, RZ, -R46 ;  /* 0x000000ffff2ea224 */ /* 0x000fe200078e0a2e */
[----:B------:R-:W-:Y:S01]  /*3470*/  ISETP.GE.AND P2, PT, R51, RZ, PT ;  /* 0x000000ff3300720c */ /* 0x000fe20003f46270 */
[--C-:B------:R-:W-:Y:S01]  /*3480*/  @!P3 IMAD.IADD R48, R48, 0x1, -R2.reuse ;  /* 0x000000013030b824 */ /* 0x100fe200078e0a02 */
[----:B------:R-:W-:Y:S01]  /*3490*/  ISETP.GE.AND P3, PT, R52, RZ, PT ;  /* 0x000000ff3400720c */ /* 0x000fe20003f66270 */
[----:B------:R-:W-:Y:S01]  /*34a0*/  @!P0 IMAD.IADD R47, R47, 0x1, -R2 ;  /* 0x000000012f2f8824 */ /* 0x000fe200078e0a02 */
[----:B------:R-:W-:Y:S01]  /*34b0*/  ISETP.GE.AND P0, PT, R71, RZ, PT ;  /* 0x000000ff4700720c */ /* 0x000fe20003f06270 */
[----:B------:R-:W-:-:S02]  /*34c0*/  IMAD.MOV.U32 R71, RZ, RZ, R4 ;  /* 0x000000ffff477224 */ /* 0x000fc400078e0004 */
[----:B------:R-:W-:Y:S01]  /*34d0*/  @!P1 IMAD.IADD R49, R49, 0x1, -R2 ;  /* 0x0000000131319824 */ /* 0x000fe200078e0a02 */
[----:B------:R-:W-:Y:S01]  /*34e0*/  ISETP.GT.U32.AND P1, PT, R2, R48, PT ;  /* 0x000000300200720c */ /* 0x000fe20003f24070 */
[----:B------:R-:W-:-:S03]  /*34f0*/  IMAD.HI.U32 R4, R6, R73, RZ ;  /* 0x0000004906047227 */ /* 0x000fc600078e00ff */
[----:B------:R-:W-:Y:S01]  /*3500*/  ISETP.GT.U32.AND P5, PT, R2, R49, PT ;  /* 0x000000310200720c */ /* 0x000fe20003fa4070 */
[----:B------:R-:W-:Y:S02]  /*3510*/  @!P6 IMAD.IADD R50, R50, 0x1, -R2 ;  /* 0x000000013232e824 */ /* 0x000fe400078e0a02 */
[----:B------:R-:W-:Y:S02]  /*3520*/  IMAD.MOV R4, RZ, RZ, -R4 ;  /* 0x000000ffff047224 */ /* 0x000fe400078e0a04 */
[----:B------:R-:W-:Y:S01]  /*3530*/  IMAD.HI.U32 R7, R6, R71, RZ ;  /* 0x0000004706077227 */ /* 0x000fe200078e00ff */
[----:B------:R-:W-:-:S03]  /*3540*/  ISETP.GT.U32.AND P6, PT, R2, R50, PT ;  /* 0x000000320200720c */ /* 0x000fc60003fc4070 */
[----:B------:R-:W-:Y:S01]  /*3550*/  IMAD R51, R2, R4, R73 ;  /* 0x0000000402337224 */ /* 0x000fe200078e0249 */
[----:B------:R-:W-:Y:S01]  /*3560*/  IABS R73, R67 ;  /* 0x0000004300497213 */ /* 0x000fe20000000000 */
[----:B------:R-:W-:Y:S02]  /*3570*/  @!P1 IMAD.IADD R48, R48, 0x1, -R2 ;  /* 0x0000000130309824 */ /* 0x000fe400078e0a02 */
[----:B------:R-:W-:Y:S01]  /*3580*/  IMAD.HI.U32 R4, R6, R75, RZ ;  /* 0x0000004b06047227 */ /* 0x000fe200078e00ff */
[----:B------:R-:W-:-:S03]  /*3590*/  ISETP.GT.U32.AND P1, PT, R2, R51, PT ;  /* 0x000000330200720c */ /* 0x000fc60003f24070 */
[----:B------:R-:W-:Y:S02]  /*35a0*/  IMAD.MOV R4, RZ, RZ, -R4 ;  /* 0x000000ffff047224 */ /* 0x000fe400078e0a04 */
[--C-:B------:R-:W-:Y:S01]  /*35b0*/  @!P6 IMAD.IADD R50, R50, 0x1, -R2.reuse ;  /* 0x000000013232e824 */ /* 0x100fe200078e0a02 */
[----:B------:R-:W-:Y:S01]  /*35c0*/  ISETP.GE.AND P6, PT, R53, RZ, PT ;  /* 0x000000ff3500720c */ /* 0x000fe20003fc6270 */
[C---:B------:R-:W-:Y:S02]  /*35d0*/  IMAD R53, R2.reuse, R4, R75 ;  /* 0x0000000402357224 */ /* 0x040fe400078e024b */
[----:B------:R-:W-:Y:S02]  /*35e0*/  IMAD.MOV R7, RZ, RZ, -R7 ;  /* 0x000000ffff077224 */ /* 0x000fe400078e0a07 */
[--C-:B------:R-:W-:Y:S02]  /*35f0*/  @!P5 IMAD.IADD R49, R49, 0x1, -R2.reuse ;  /* 0x000000013131d824 */ /* 0x100fe400078e0a02 */
[----:B------:R-:W-:Y:S01]  /*3600*/  @!P1 IMAD.IADD R51, R51, 0x1, -R2 ;  /* 0x0000000133339824 */ /* 0x000fe200078e0a02 */
[C---:B------:R-:W-:Y:S01]  /*3610*/  ISETP.GT.U32.AND P1, PT, R2.reuse, R53, PT ;  /* 0x000000350200720c */ /* 0x040fe20003f24070 */
[----:B------:R-:W-:Y:S01]  /*3620*/  IMAD R52, R2, R7, R71 ;  /* 0x0000000702347224 */ /* 0x000fe200078e0247 */
[----:B------:R-:W-:Y:S01]  /*3630*/  IABS R71, R63 ;  /* 0x0000003f00477213 */ /* 0x000fe20000000000 */
[----:B------:R-:W-:-:S03]  /*3640*/  IMAD.HI.U32 R7, R6, R73, RZ ;  /* 0x0000004906077227 */ /* 0x000fc600078e00ff */
[----:B------:R-:W-:Y:S01]  /*3650*/  ISETP.GT.U32.AND P5, PT, R2, R52, PT ;  /* 0x000000340200720c */ /* 0x000fe20003fa4070 */
[----:B------:R-:W-:-:S04]  /*3660*/  IMAD.HI.U32 R4, R6, R71, RZ ;  /* 0x0000004706047227 */ /* 0x000fc800078e00ff */
[----:B------:R-:W-:Y:S02]  /*3670*/  IMAD.MOV R4, RZ, RZ, -R4 ;  /* 0x000000ffff047224 */ /* 0x000fe400078e0a04 */
[--C-:B------:R-:W-:Y:S01]  /*3680*/  @!P1 IMAD.IADD R53, R53, 0x1, -R2.reuse ;  /* 0x0000000135359824 */ /* 0x100fe200078e0a02 */
[C---:B------:R-:W-:Y:S01]  /*3690*/  ISETP.GT.U32.AND P1, PT, R2.reuse, R51, PT ;  /* 0x000000330200720c */ /* 0x040fe20003f24070 */
[----:B------:R-:W-:Y:S02]  /*36a0*/  IMAD.MOV R75, RZ, RZ, -R7 ;  /* 0x000000ffff4b7224 */ /* 0x000fe400078e0a07 */
[----:B------:R-:W-:Y:S02]  /*36b0*/  IMAD R7, R2, R4, R71 ;  /* 0x0000000402077224 */ /* 0x000fe400078e0247 */
[----:B------:R-:W-:Y:S01]  /*36c0*/  @!P5 IMAD.IADD R52, R52, 0x1, -R2 ;  /* 0x000000013434d824 */ /* 0x000fe200078e0a02 */
[----:B------:R-:W-:Y:S01]  /*36d0*/  ISETP.GE.AND P5, PT, R55, RZ, PT ;  /* 0x000000ff3700720c */ /* 0x000fe20003fa6270 */
[C---:B------:R-:W-:Y:S01]  /*36e0*/  IMAD R55, R2.reuse, R75, R73 ;  /* 0x0000004b02377224 */ /* 0x040fe200078e0249 */
[----:B------:R-:W-:Y:S01]  /*36f0*/  IABS R73, R54 ;  /* 0x0000003600497213 */ /* 0x000fe20000000000 */
[----:B------:R-:W-:Y:S01]  /*3700*/  @!P3 IMAD.MOV R49, RZ, RZ, -R49 ;  /* 0x000000ffff31b224 */ /* 0x000fe200078e0a31 */
[----:B------:R-:W-:Y:S01]  /*3710*/  ISETP.GT.U32.AND P3, PT, R2, R7, PT ;  /* 0x000000070200720c */ /* 0x000fe20003f64070 */
[----:B------:R-:W-:Y:S01]  /*3720*/  IMAD.HI.U32 R4, R6, R77, RZ ;  /* 0x0000004d06047227 */ /* 0x000fe200078e00ff */
[----:B------:R-:W-:-:S03]  /*3730*/  IABS R75, R57 ;  /* 0x00000039004b7213 */ /* 0x000fc60000000000 */
[----:B------:R-:W-:Y:S01]  /*3740*/  @!P1 IMAD.IADD R51, R51, 0x1, -R2 ;  /* 0x0000000133339824 */ /* 0x000fe200078e0a02 */
[C---:B------:R-:W-:Y:S01]  /*3750*/  ISETP.GT.U32.AND P1, PT, R2.reuse, R55, PT ;  /* 0x000000370200720c */ /* 0x040fe20003f24070 */
[----:B------:R-:W-:Y:S01]  /*3760*/  @!P0 IMAD.MOV R48, RZ, RZ, -R48 ;  /* 0x000000ffff308224 */ /* 0x000fe200078e0a30 */
[C---:B------:R-:W-:Y:S01]  /*3770*/  ISETP.GT.U32.AND P0, PT, R2.reuse, R52, PT ;  /* 0x000000340200720c */ /* 0x040fe20003f04070 */
[----:B------:R-:W-:Y:S02]  /*3780*/  IMAD.MOV R4, RZ, RZ, -R4 ;  /* 0x000000ffff047224 */ /* 0x000fe400078e0a04 */
[----:B------:R-:W-:Y:S01]  /*3790*/  IMAD.MOV.U32 R71, RZ, RZ, R79 ;  /* 0x000000ffff477224 */ /* 0x000fe200078e004f */
[----:B------:R-:W-:Y:S01]  /*37a0*/  IABS R79, R84 ;  /* 0x00000054004f7213 */ /* 0x000fe20000000000 */
[----:B------:R-:W-:Y:S01]  /*37b0*/  @!P2 IMAD.MOV R50, RZ, RZ, -R50 ;  /* 0x000000ffff32a224 */ /* 0x000fe200078e0a32 */
[----:B------:R-:W-:Y:S01]  /*37c0*/  ISETP.GE.AND P2, PT, R61, RZ, PT ;  /* 0x000000ff3d00720c */ /* 0x000fe20003f46270 */
[----:B------:R-:W-:Y:S01]  /*37d0*/  @!P3 IMAD.IADD R7, R7, 0x1, -R2 ;  /* 0x000000010707b824 */ /* 0x000fe200078e0a02 */
[----:B------:R-:W-:Y:S01]  /*37e0*/  ISETP.GE.AND P3, PT, R67, RZ, PT ;  /* 0x000000ff4300720c */ /* 0x000fe20003f66270 */
[----:B------:R-:W-:Y:S01]  /*37f0*/  IMAD R61, R2, R4, R77 ;  /* 0x00000004023d7224 */ /* 0x000fe200078e024d */
[----:B------:R-:W-:Y:S01]  /*3800*/  IABS R77, R82 ;  /* 0x00000052004d7213 */ /* 0x000fe20000000000 */
[----:B------:R-:W-:-:S04]  /*3810*/  IMAD.HI.U32 R4, R6, R71, RZ ;  /* 0x0000004706047227 */ /* 0x000fc800078e00ff */
[----:B------:R-:W-:Y:S01]  /*3820*/  @!P1 IMAD.IADD R55, R55, 0x1, -R2 ;  /* 0x0000000137379824 */ /* 0x000fe200078e0a02 */
[C---:B------:R-:W-:Y:S01]  /*3830*/  ISETP.GT.U32.AND P1, PT, R2.reuse, R7, PT ;  /* 0x000000070200720c */ /* 0x040fe20003f24070 */
[----:B------:R-:W-:Y:S02]  /*3840*/  IMAD.MOV R4, RZ, RZ, -R4 ;  /* 0x000000ffff047224 */ /* 0x000fe400078e0a04 */
[----:B------:R-:W-:Y:S01]  /*3850*/  IMAD.MOV.U32 R67, RZ, RZ, R73 ;  /* 0x000000ffff437224 */ /* 0x000fe200078e0049 */
[----:B------:R-:W-:Y:S01]  /*3860*/  IABS R73, R58 ;  /* 0x0000003a00497213 */ /* 0x000fe20000000000 */
[----:B------:R-:W-:Y:S01]  /*3870*/  @!P4 IMAD.MOV R47, RZ, RZ, -R47 ;  /* 0x000000ffff2fc224 */ /* 0x000fe200078e0a2f */
[----:B------:R-:W-:Y:S01]  /*3880*/  ISETP.GT.U32.AND P4, PT, R2, R53, PT ;  /* 0x000000350200720c */ /* 0x000fe20003f84070 */
[----:B------:R-:W-:Y:S01]  /*3890*/  @!P0 IMAD.IADD R52, R52, 0x1, -R2 ;  /* 0x0000000134348824 */ /* 0x000fe200078e0a02 */
[----:B------:R-:W-:Y:S01]  /*38a0*/  ISETP.GE.AND P0, PT, R63, RZ, PT ;  /* 0x000000ff3f00720c */ /* 0x000fe20003f06270 */
[----:B------:R-:W-:Y:S01]  /*38b0*/  @!P6 IMAD.MOV R51, RZ, RZ, -R51 ;  /* 0x000000ffff33e224 */ /* 0x000fe200078e0a33 */
[C---:B------:R-:W-:Y:S01]  /*38c0*/  ISETP.GT.U32.AND P6, PT, R2.reuse, R55, PT ;  /* 0x000000370200720c */ /* 0x040fe20003fc4070 */
[----:B------:R-:W-:-:S02]  /*38d0*/  IMAD R63, R2, R4, R71 ;  /* 0x00000004023f7224 */ /* 0x000fc400078e0247 */
[----:B------:R-:W-:-:S04]  /*38e0*/  IMAD.HI.U32 R4, R6, R67, RZ ;  /* 0x0000004306047227 */ /* 0x000fc800078e00ff */
[----:B------:R-:W-:Y:S02]  /*38f0*/  IMAD.MOV R4, RZ, RZ, -R4 ;  /* 0x000000ffff047224 */ /* 0x000fe400078e0a04 */
[----:B------:R-:W-:Y:S01]  /*3900*/  IMAD.MOV.U32 R71, RZ, RZ, R75 ;  /* 0x000000ffff477224 */ /* 0x000fe200078e004b */
[----:B------:R-:W-:Y:S01]  /*3910*/  IABS R75, R69 ;  /* 0x00000045004b7213 */ /* 0x000fe20000000000 */
[----:B------:R-:W-:Y:S01]  /*3920*/  @!P5 IMAD.MOV R52, RZ, RZ, -R52 ;  /* 0x000000ffff34d224 */ /* 0x000fe200078e0a34 */
[C---:B------:R-:W-:Y:S01]  /*3930*/  ISETP.GT.U32.AND P5, PT, R2.reuse, R63, PT ;  /* 0x0000003f0200720c */ /* 0x040fe20003fa4070 */
[----:B------:R-:W-:Y:S01]  /*3940*/  @!P1 IMAD.IADD R7, R7, 0x1, -R2 ;  /* 0x0000000107079824 */ /* 0x000fe200078e0a02 */
[----:B------:R-:W-:Y:S01]  /*3950*/  ISETP.GE.AND P1, PT, R65, RZ, PT ;  /* 0x000000ff4100720c */ /* 0x000fe20003f26270 */
[----:B------:R-:W-:Y:S02]  /*3960*/  IMAD R65, R2, R4, R67 ;  /* 0x0000000402417224 */ /* 0x000fe400078e0243 */
[----:B------:R-:W-:-:S04]  /*3970*/  IMAD.HI.U32 R4, R6, R71, RZ ;  /* 0x0000004706047227 */ /* 0x000fc800078e00ff */
[--C-:B------:R-:W-:Y:S01]  /*3980*/  @!P4 IMAD.IADD R53, R53, 0x1, -R2.reuse ;  /* 0x000000013535c824 */ /* 0x100fe200078e0a02 */
[----:B------:R-:W-:Y:S01]  /*3990*/  ISETP.GT.U32.AND P4, PT, R2, R61, PT ;  /* 0x0000003d0200720c */ /* 0x000fe20003f84070 */
[----:B------:R-:W-:Y:S01]  /*39a0*/  @!P6 IMAD.IADD R55, R55, 0x1, -R2 ;  /* 0x000000013737e824 */ /* 0x000fe200078e0a02 */
[----:B------:R-:W-:Y:S01]  /*39b0*/  ISETP.GE.AND P6, PT, R54, RZ, PT ;  /* 0x000000ff3600720c */ /* 0x000fe20003fc6270 */
[----:B------:R-:W-:Y:S01]  /*39c0*/  IMAD.MOV R4, RZ, RZ, -R4 ;  /* 0x000000ffff047224 */ /* 0x000fe200078e0a04 */
[----:B------:R-:W-:Y:S01]  /*39d0*/  IABS R54, R56 ;  /* 0x0000003800367213 */ /* 0x000fe20000000000 */
[----:B------:R-:W-:Y:S01]  /*39e0*/  @!P2 IMAD.MOV R53, RZ, RZ, -R53 ;  /* 0x000000ffff35a224 */ /* 0x000fe200078e0a35 */
[----:B------:R-:W-:Y:S01]  /*39f0*/  ISETP.GE.AND P2, PT, R59, RZ, PT ;  /* 0x000000ff3b00720c */ /* 0x000fe20003f46270 */
[----:B------:R-:W-:Y:S02]  /*3a00*/  IMAD R67, R2, R4, R71 ;  /* 0x0000000402437224 */ /* 0x000fe400078e0247 */
[----:B------:R-:W-:-:S02]  /*3a10*/  IMAD.MOV.U32 R59, RZ, RZ, R55 ;  /* 0x000000ffff3b7224 */ /* 0x000fc400078e0037 */
[----:B------:R-:W-:-:S04]  /*3a20*/  IMAD.HI.U32 R4, R6, R73, RZ ;  /* 0x0000004906047227 */ /* 0x000fc800078e00ff */
[----:B------:R-:W-:Y:S01]  /*3a30*/  @!P5 IMAD.IADD R63, R63, 0x1, -R2 ;  /* 0x000000013f3fd824 */ /* 0x000fe200078e0a02 */
[----:B------:R-:W-:Y:S01]  /*3a40*/  ISETP.GE.AND P5, PT, R57, RZ, PT ;  /* 0x000000ff3900720c */ /* 0x000fe20003fa6270 */
[----:B------:R-:W-:Y:S02]  /*3a50*/  IMAD.MOV.U32 R71, RZ, RZ, R54 ;  /* 0x000000ffff477224 */ /* 0x000fe400078e0036 */
[----:B------:R-:W-:Y:S02]  /*3a60*/  IMAD.MOV.U32 R57, RZ, RZ, R7 ;  /* 0x000000ffff397224 */ /* 0x000fe400078e0007 */
[----:B------:R-:W-:Y:S01]  /*3a70*/  @!P3 IMAD.MOV R59, RZ, RZ, -R59 ;  /* 0x000000ffff3bb224 */ /* 0x000fe200078e0a3b */
[----:B------:R-:W-:Y:S01]  /*3a80*/  ISETP.GT.U32.AND P3, PT, R2, R67, PT ;  /* 0x000000430200720c */ /* 0x000fe20003f64070 */
[----:B------:R-:W-:Y:S02]  /*3a90*/  IMAD.MOV R7, RZ, RZ, -R4 ;  /* 0x000000ffff077224 */ /* 0x000fe400078e0a04 */
[----:B------:R-:W-:-:S04]  /*3aa0*/  IMAD.HI.U32 R4, R6, R71, RZ ;  /* 0x0000004706047227 */ /* 0x000fc800078e00ff */
[----:B------:R-:W-:Y:S02]  /*3ab0*/  IMAD.MOV R4, RZ, RZ, -R4 ;  /* 0x000000ffff047224 */ /* 0x000fe400078e0a04 */
[----:B------:R-:W-:Y:S01]  /*3ac0*/  @!P0 IMAD.MOV R57, RZ, RZ, -R57 ;  /* 0x000000ffff398224 */ /* 0x000fe200078e0a39 */
[C---:B------:R-:W-:Y:S01]  /*3ad0*/  ISETP.GT.U32.AND P0, PT, R2.reuse, R63, PT ;  /* 0x0000003f0200720c */ /* 0x040fe20003f04070 */
[C---:B------:R-:W-:Y:S02]  /*3ae0*/  IMAD R55, R2.reuse, R4, R71 ;  /* 0x0000000402377224 */ /* 0x040fe400078e0247 */
[--C-:B------:R-:W-:Y:S02]  /*3af0*/  @!P4 IMAD.IADD R61, R61, 0x1, -R2.reuse ;  /* 0x000000013d3dc824 */ /* 0x100fe400078e0a02 */
[----:B------:R-:W-:Y:S01]  /*3b00*/  @!P3 IMAD.IADD R67, R67, 0x1, -R2 ;  /* 0x000000014343b824 */ /* 0x000fe200078e0a02 */
[----:B------:R-:W-:Y:S01]  /*3b10*/  ISETP.GT.U32.AND P3, PT, R2, R55, PT ;  /* 0x000000370200720c */ /* 0x000fe20003f64070 */
[----:B------:R-:W-:Y:S01]  /*3b20*/  IMAD.HI.U32 R54, R6, R75, RZ ;  /* 0x0000004b06367227 */ /* 0x000fe200078e00ff */
[----:B------:R-:W-:-:S03]  /*3b30*/  ISETP.GT.U32.AND P4, PT, R2, R61, PT ;  /* 0x0000003d0200720c */ /* 0x000fc60003f84070 */
[----:B------:R-:W-:Y:S02]  /*3b40*/  IMAD.MOV R54, RZ, RZ, -R54 ;  /* 0x000000ffff367224 */ /* 0x000fe400078e0a36 */
[--C-:B------:R-:W-:Y:S02]  /*3b50*/  @!P0 IMAD.IADD R63, R63, 0x1, -R2.reuse ;  /* 0x000000013f3f8824 */ /* 0x100fe400078e0a02 */
[C---:B------:R-:W-:Y:S02]  /*3b60*/  IMAD R7, R2.reuse, R7, R73 ;  /* 0x0000000702077224 */ /* 0x040fe400078e0249 */
[----:B------:R-:W-:Y:S01]  /*3b70*/  @!P1 IMAD.MOV R63, RZ, RZ, -R63 ;  /* 0x000000ffff3f9224 */ /* 0x000fe200078e0a3f */
[C---:B------:R-:W-:Y:S01]  /*3b80*/  ISETP.GT.U32.AND P1, PT, R2.reuse, R67, PT ;  /* 0x000000430200720c */ /* 0x040fe20003f24070 */
[C---:B------:R-:W-:Y:S01]  /*3b90*/  IMAD R73, R2.reuse, R54, R75 ;  /* 0x0000003602497224 */ /* 0x040fe200078e024b */
[----:B------:R-:W-:Y:S01]  /*3ba0*/  IABS R75, R80 ;  /* 0x00000050004b7213 */ /* 0x000fe20000000000 */
[--C-:B------:R-:W-:Y:S01]  /*3bb0*/  @!P3 IMAD.IADD R55, R55, 0x1, -R2.reuse ;  /* 0x000000013737b824 */ /* 0x100fe200078e0a02 */
[C---:B------:R-:W-:Y:S01]  /*3bc0*/  ISETP.GT.U32.AND P0, PT, R2.reuse, R7, PT ;  /* 0x000000070200720c */ /* 0x040fe20003f04070 */
[----:B------:R-:W-:Y:S01]  /*3bd0*/  @!P4 IMAD.IADD R61, R61, 0x1, -R2 ;  /* 0x000000013d3dc824 */ /* 0x000fe200078e0a02 */
[----:B------:R-:W-:Y:S01]  /*3be0*/  ISETP.GT.U32.AND P4, PT, R2, R65, PT ;  /* 0x000000410200720c */ /* 0x000fe20003f84070 */
[----:B------:R-:W-:Y:S01]  /*3bf0*/  IMAD.HI.U32 R4, R6, R75, RZ ;  /* 0x0000004b06047227 */ /* 0x000fe200078e00ff */
[----:B------:R-:W-:-:S03]  /*3c00*/  ISETP.GT.U32.AND P3, PT, R2, R55, PT ;  /* 0x000000370200720c */ /* 0x000fc60003f64070 */
[----:B------:R-:W-:Y:S02]  /*3c10*/  IMAD.MOV R4, RZ, RZ, -R4 ;  /* 0x000000ffff047224 */ /* 0x000fe400078e0a04 */
[----:B------:R-:W-:Y:S01]  /*3c20*/  @!P1 IMAD.IADD R67, R67, 0x1, -R2 ;  /* 0x0000000143439824 */ /* 0x000fe200078e0a02 */
[C---:B------:R-:W-:Y:S01]  /*3c30*/  ISETP.GT.U32.AND P1, PT, R2.reuse, R73, PT ;  /* 0x000000490200720c */ /* 0x040fe20003f24070 */
[----:B------:R-:W-:Y:S02]  /*3c40*/  IMAD R75, R2, R4, R75 ;  /* 0x00000004024b7224 */ /* 0x000fe400078e024b */
[----:B------:R-:W-:-:S04]  /*3c50*/  IMAD.HI.U32 R54, R6, R77, RZ ;  /* 0x0000004d06367227 */ /* 0x000fc800078e00ff */
[--C-:B------:R-:W-:Y:S02]  /*3c60*/  @!P4 IMAD.IADD R65, R65, 0x1, -R2.reuse ;  /* 0x000000014141c824 */ /* 0x100fe400078e0a02 */
[----:B------:R-:W-:Y:S01]  /*3c70*/  @!P3 IMAD.IADD R55, R55, 0x1, -R2 ;  /* 0x000000013737b824 */ /* 0x000fe200078e0a02 */
[C---:B------:R-:W-:Y:S01]  /*3c80*/  ISETP.GT.U32.AND P3, PT, R2.reuse, R75, PT ;  /* 0x0000004b0200720c */ /* 0x040fe20003f64070 */
[----:B------:R-:W-:Y:S01]  /*3c90*/  IMAD.MOV R54, RZ, RZ, -R54 ;  /* 0x000000ffff367224 */ /* 0x000fe200078e0a36 */
[C---:B------:R-:W-:Y:S01]  /*3ca0*/  ISETP.GT.U32.AND P4, PT, R2.reuse, R65, PT ;  /* 0x000000410200720c */ /* 0x040fe20003f84070 */
[----:B------:R-:W-:Y:S02]  /*3cb0*/  @!P1 IMAD.IADD R73, R73, 0x1, -R2 ;  /* 0x0000000149499824 */ /* 0x000fe400078e0a02 */
[C---:B------:R-:W-:Y:S02]  /*3cc0*/  IMAD R77, R2.reuse, R54, R77 ;  /* 0x00000036024d7224 */ /* 0x040fe400078e024d */
[----:B------:R-:W-:Y:S01]  /*3cd0*/  @!P2 IMAD.MOV R61, RZ, RZ, -R61 ;  /* 0x000000ffff3da224 */ /* 0x000fe200078e0a3d */
[----:B------:R-:W-:Y:S01]  /*3ce0*/  ISETP.GT.U32.AND P1, PT, R2, R73, PT ;  /* 0x000000490200720c */ /* 0x000fe20003f24070 */
[----:B------:R-:W-:Y:S01]  /*3cf0*/  IMAD.HI.U32 R4, R6, R83, RZ ;  /* 0x0000005306047227 */ /* 0x000fe200078e00ff */
[----:B------:R-:W-:-:S03]  /*3d00*/  ISETP.GE.AND P2, PT, R58, RZ, PT ;  /* 0x000000ff3a00720c */ /* 0x000fc60003f46270 */
[--C-:B------:R-:W-:Y:S02]  /*3d10*/  @!P3 IMAD.IADD R75, R75, 0x1, -R2.reuse ;  /* 0x000000014b4bb824 */ /* 0x100fe400078e0a02 */
[----:B------:R-:W-:Y:S01]  /*3d20*/  @!P4 IMAD.IADD R65, R65, 0x1, -R2 ;  /* 0x000000014141c824 */ /* 0x000fe200078e0a02 */
[----:B------:R-:W-:Y:S01]  /*3d30*/  ISETP.GE.AND P4, PT, R56, RZ, PT ;  /* 0x000000ff3800720c */ /* 0x000fe20003f86270 */
[----:B------:R-:W-:Y:S01]  /*3d40*/  IMAD.HI.U32 R56, R6, R79, RZ ;  /* 0x0000004f06387227 */ /* 0x000fe200078e00ff */
[----:B------:R-:W-:-:S03]  /*3d50*/  ISETP.GT.U32.AND P3, PT, R2, R75, PT ;  /* 0x0000004b0200720c */ /* 0x000fc60003f64070 */
[----:B------:R-:W-:Y:S02]  /*3d60*/  IMAD.MOV R56, RZ, RZ, -R56 ;  /* 0x000000ffff387224 */ /* 0x000fe400078e0a38 */
[----:B------:R-:W-:Y:S01]  /*3d70*/  @!P1 IMAD.IADD R73, R73, 0x1, -R2 ;  /* 0x0000000149499824 */ /* 0x000fe200078e0a02 */
[----:B------:R-:W-:Y:S01]  /*3d80*/  ISETP.GT.U32.AND P1, PT, R2, R77, PT ;  /* 0x0000004d0200720c */ /* 0x000fe20003f24070 */
[----:B------:R-:W-:-:S04]  /*3d90*/  IMAD.HI.U32 R58, R6, R81, RZ ;  /* 0x00000051063a7227 */ /* 0x000fc800078e00ff */
[C---:B------:R-:W-:Y:S02]  /*3da0*/  IMAD R79, R2.reuse, R56, R79 ;  /* 0x00000038024f7224 */ /* 0x040fe400078e024f */
[----:B------:R-:W-:Y:S02]  /*3db0*/  IMAD.MOV R58, RZ, RZ, -R58 ;  /* 0x000000ffff3a7224 */ /* 0x000fe400078e0a3a */
[--C-:B------:R-:W-:Y:S01]  /*3dc0*/  @!P3 IMAD.IADD R75, R75, 0x1, -R2.reuse ;  /* 0x000000014b4bb824 */ /* 0x100fe200078e0a02 */
[C---:B------:R-:W-:Y:S01]  /*3dd0*/  ISETP.GT.U32.AND P3, PT, R2.reuse, R79, PT ;  /* 0x0000004f0200720c */ /* 0x040fe20003f64070 */
[----:B------:R-:W-:Y:S02]  /*3de0*/  IMAD R81, R2, R58, R81 ;  /* 0x0000003a02517224 */ /* 0x000fe400078e0251 */
[----:B------:R-:W-:Y:S02]  /*3df0*/  @!P0 IMAD.IADD R7, R7, 0x1, -R2 ;  /* 0x0000000107078824 */ /* 0x000fe400078e0a02 */
[----:B------:R-:W-:-:S02]  /*3e00*/  IMAD.MOV R4, RZ, RZ, -R4 ;  /* 0x000000ffff047224 */ /* 0x000fc400078e0a04 */
[----:B------:R-:W-:Y:S01]  /*3e10*/  @!P1 IMAD.IADD R77, R77, 0x1, -R2 ;  /* 0x000000014d4d9824 */ /* 0x000fe200078e0a02 */
[----:B------:R-:W-:Y:S01]  /*3e20*/  ISETP.GT.U32.AND P1, PT, R2, R81, PT ;  /* 0x000000510200720c */ /* 0x000fe20003f24070 */
[----:B------:R-:W-:Y:S01]  /*3e30*/  IMAD.HI.U32 R54, R6, R85, RZ ;  /* 0x0000005506367227 */ /* 0x000fe200078e00ff */
[----:B------:R-:W-:-:S03]  /*3e40*/  ISETP.GT.U32.AND P0, PT, R2, R7, PT ;  /* 0x000000070200720c */ /* 0x000fc60003f04070 */
[C---:B------:R-:W-:Y:S02]  /*3e50*/  IMAD R83, R2.reuse, R4, R83 ;  /* 0x0000000402537224 */ /* 0x040fe400078e0253 */
[----:B------:R-:W-:Y:S02]  /*3e60*/  IMAD.MOV R54, RZ, RZ, -R54 ;  /* 0x000000ffff367224 */ /* 0x000fe400078e0a36 */
[--C-:B------:R-:W-:Y:S01]  /*3e70*/  @!P3 IMAD.IADD R79, R79, 0x1, -R2.reuse ;  /* 0x000000014f4fb824 */ /* 0x100fe200078e0a02 */
[C---:B------:R-:W-:Y:S01]  /*3e80*/  ISETP.GT.U32.AND P3, PT, R2.reuse, R83, PT ;  /* 0x000000530200720c */ /* 0x040fe20003f64070 */
[C---:B------:R-:W-:Y:S02]  /*3e90*/  IMAD R85, R2.reuse, R54, R85 ;  /* 0x0000003602557224 */ /* 0x040fe400078e0255 */
[--C-:B------:R-:W-:Y:S02]  /*3ea0*/  @!P1 IMAD.IADD R81, R81, 0x1, -R2.reuse ;  /* 0x0000000151519824 */ /* 0x100fe400078e0a02 */
[----:B------:R-:W-:Y:S01]  /*3eb0*/  @!P5 IMAD.MOV R67, RZ, RZ, -R67 ;  /* 0x000000ffff43d224 */ /* 0x000fe200078e0a43 */
[C---:B------:R-:W-:Y:S01]  /*3ec0*/  ISETP.GT.U32.AND P1, PT, R2.reuse, R85, PT ;  /* 0x000000550200720c */ /* 0x040fe20003f24070 */
[----:B------:R-:W-:Y:S01]  /*3ed0*/  @!P0 IMAD.IADD R7, R7, 0x1, -R2 ;  /* 0x0000000107078824 */ /* 0x000fe200078e0a02 */
[----:B------:R-:W-:Y:S01]  /*3ee0*/  ISETP.GT.U32.AND P5, PT, R2, R79, PT ;  /* 0x0000004f0200720c */ /* 0x000fe20003fa4070 */
[----:B------:R-:W-:Y:S01]  /*3ef0*/  IMAD.HI.U32 R4, R6, R91, RZ ;  /* 0x0000005b06047227 */ /* 0x000fe200078e00ff */
[----:B------:R-:W-:-:S03]  /*3f00*/  ISETP.GE.AND P0, PT, R69, RZ, PT ;  /* 0x000000ff4500720c */ /* 0x000fc60003f06270 */
[----:B------:R-:W-:-:S04]  /*3f10*/  IMAD.HI.U32 R56, R6, R87, RZ ;  /* 0x0000005706387227 */ /* 0x000fc800078e00ff */
[----:B------:R-:W-:Y:S02]  /*3f20*/  IMAD.MOV R4, RZ, RZ, -R4 ;  /* 0x000000ffff047224 */ /* 0x000fe400078e0a04 */
[----:B------:R-:W-:Y:S02]  /*3f30*/  @!P3 IMAD.IADD R83, R83, 0x1, -R2 ;  /* 0x000000015353b824 */ /* 0x000fe400078e0a02 */
[----:B------:R-:W-:Y:S02]  /*3f40*/  IMAD.MOV.U32 R69, RZ, RZ, R7 ;  /* 0x000000ffff457224 */ /* 0x000fe400078e0007 */
[----:B------:R-:W-:Y:S02]  /*3f50*/  IMAD.MOV R56, RZ, RZ, -R56 ;  /* 0x000000ffff387224 */ /* 0x000fe400078e0a38 */
[C---:B------:R-:W-:Y:S02]  /*3f60*/  IMAD R91, R2.reuse, R4, R91 ;  /* 0x00000004025b7224 */ /* 0x040fe400078e025b */
[----:B------:R-:W-:Y:S01]  /*3f70*/  @!P2 IMAD.MOV R69, RZ, RZ, -R69 ;  /* 0x000000ffff45a224 */ /* 0x000fe200078e0a45 */
[C---:B------:R-:W-:Y:S01]  /*3f80*/  ISETP.GT.U32.AND P2, PT, R2.reuse, R83, PT ;  /* 0x000000530200720c */ /* 0x040fe20003f44070 */
[----:B------:R-:W-:-:S02]  /*3f90*/  IMAD R87, R2, R56, R87 ;  /* 0x0000003802577224 */ /* 0x000fc400078e0257 */
[----:B------:R-:W-:-:S03]  /*3fa0*/  IMAD.HI.U32 R56, R6, R95, RZ ;  /* 0x0000005f06387227 */ /* 0x000fc600078e00ff */
[C---:B------:R-:W-:Y:S01]  /*3fb0*/  ISETP.GT.U32.AND P3, PT, R2.reuse, R87, PT ;  /* 0x000000570200720c */ /* 0x040fe20003f64070 */
[--C-:B------:R-:W-:Y:S01]  /*3fc0*/  @!P1 IMAD.IADD R85, R85, 0x1, -R2.reuse ;  /* 0x0000000155559824 */ /* 0x100fe200078e0a02 */
[C---:B------:R-:W-:Y:S01]  /*3fd0*/  ISETP.GT.U32.AND P1, PT, R2.reuse, R77, PT ;  /* 0x0000004d0200720c */ /* 0x040fe20003f24070 */
[----:B------:R-:W-:Y:S01]  /*3fe0*/  @!P5 IMAD.IADD R79, R79, 0x1, -R2 ;  /* 0x000000014f4fd824 */ /* 0x000fe200078e0a02 */
[----:B------:R-:W-:Y:S01]  /*3ff0*/  ISETP.GT.U32.AND P5, PT, R2, R91, PT ;  /* 0x0000005b0200720c */ /* 0x000fe20003fa4070 */
[----:B------:R-:W-:-:S04]  /*4000*/  IMAD.HI.U32 R58, R6, R89, RZ ;  /* 0x00000059063a7227 */ /* 0x000fc800078e00ff */
[----:B------:R-:W-:Y:S02]  /*4010*/  IMAD.MOV R56, RZ, RZ, -R56 ;  /* 0x000000ffff387224 */ /* 0x000fe400078e0a38 */
[----:B------:R-:W-:Y:S02]  /*4020*/  IMAD.MOV R58, RZ, RZ, -R58 ;  /* 0x000000ffff3a7224 */ /* 0x000fe400078e0a3a */
[C---:B------:R-:W-:Y:S02]  /*4030*/  IMAD R95, R2.reuse, R56, R95 ;  /* 0x00000038025f7224 */ /* 0x040fe400078e025f */
[----:B------:R-:W-:Y:S01]  /*4040*/  @!P6 IMAD.MOV R65, RZ, RZ, -R65 ;  /* 0x000000ffff41e224 */ /* 0x000fe200078e0a41 */
[C---:B------:R-:W-:Y:S01]  /*4050*/  ISETP.GT.U32.AND P6, PT, R2.reuse, R81, PT ;  /* 0x000000510200720c */ /* 0x040fe20003fc4070 */
[----:B------:R-:W-:Y:S02]  /*4060*/  IMAD R89, R2, R58, R89 ;  /* 0x0000003a02597224 */ /* 0x000fe400078e0259 */
[----:B------:R-:W-:-:S04]  /*4070*/  IMAD.HI.U32 R54, R6, R93, RZ ;  /* 0x0000005d06367227 */ /* 0x000fc800078e00ff */
[----:B------:R-:W-:Y:S01]  /*4080*/  @!P2 IMAD.IADD R83, R83, 0x1, -R2 ;  /* 0x000000015353a824 */ /* 0x000fe200078e0a02 */
[C---:B------:R-:W-:Y:S01]  /*4090*/  ISETP.GT.U32.AND P2, PT, R2.reuse, R95, PT ;  /* 0x0000005f0200720c */ /* 0x040fe20003f44070 */
[----:B------:R-:W-:Y:S02]  /*40a0*/  IMAD.MOV R54, RZ, RZ, -R54 ;  /* 0x000000ffff367224 */ /* 0x000fe400078e0a36 */
[----:B------:R-:W-:Y:S02]  /*40b0*/  IMAD.MOV.U32 R71, RZ, RZ, R55 ;  /* 0x000000ffff477224 */ /* 0x000fe400078e0037 */
[--C-:B------:R-:W-:Y:S01]  /*40c0*/  @!P1 IMAD.IADD R77, R77, 0x1, -R2.reuse ;  /* 0x000000014d4d9824 */ /* 0x100fe200078e0a02 */
[----:B------:R-:W-:Y:S01]  /*40d0*/  ISETP.GT.U32.AND P1, PT, R2, R89, PT ;  /* 0x000000590200720c */ /* 0x000fe20003f24070 */
[----:B------:R-:W-:Y:S01]  /*40e0*/  @!P5 IMAD.IADD R91, R91, 0x1, -R2 ;  /* 0x000000015b5bd824 */ /* 0x000fe200078e0a02 */
[----:B------:R-:W-:Y:S01]  /*40f0*/  ISETP.GE.AND P5, PT, R82, RZ, PT ;  /* 0x000000ff5200720c */ /* 0x000fe20003fa6270 */
[----:B------:R-:W-:-:S02]  /*4100*/  IMAD R93, R2, R54, R93 ;  /* 0x00000036025d7224 */ /* 0x000fc400078e025d */
[----:B------:R-:W-:Y:S01]  /*4110*/  @!P4 IMAD.MOV R71, RZ, RZ, -R71 ;  /* 0x000000ffff47c224 */ /* 0x000fe200078e0a47 */
[----:B------:R-:W-:Y:S01]  /*4120*/  ISETP.GT.U32.AND P4, PT, R2, R85, PT ;  /* 0x000000550200720c */ /* 0x000fe20003f84070 */
[----:B------:R-:W-:-:S04]  /*4130*/  IMAD.HI.U32 R4, R6, R97, RZ ;  /* 0x0000006106047227 */ /* 0x000fc800078e00ff */
[----:B------:R-:W-:Y:S01]  /*4140*/  @!P6 IMAD.IADD R81, R81, 0x1, -R2 ;  /* 0x000000015151e824 */ /* 0x000fe200078e0a02 */
[----:B------:R-:W-:Y:S01]  /*4150*/  ISETP.GT.U32.AND P6, PT, R2, R93, PT ;  /* 0x0000005d0200720c */ /* 0x000fe20003fc4070 */
[----:B------:R-:W-:Y:S02]  /*4160*/  IMAD.MOV R4, RZ, RZ, -R4 ;  /* 0x000000ffff047224 */ /* 0x000fe400078e0a04 */
[----:B------:R-:W-:Y:S01]  /*4170*/  @!P2 IMAD.IADD R95, R95, 0x1, -R2 ;  /* 0x000000015f5fa824 */ /* 0x000fe200078e0a02 */
[----:B------:R-:W-:Y:S01]  /*4180*/  ISETP.GE.AND P2, PT, R76, RZ, PT ;  /* 0x000000ff4c00720c */ /* 0x000fe20003f46270 */
[----:B------:R-:W-:-:S04]  /*4190*/  IMAD.HI.U32 R54, R6, R99, RZ ;  /* 0x0000006306367227 */ /* 0x000fc800078e00ff */
[--C-:B------:R-:W-:Y:S02]  /*41a0*/  @!P3 IMAD.IADD R87, R87, 0x1, -R2.reuse ;  /* 0x000000015757b824 */ /* 0x100fe400078e0a02 */
[C---:B------:R-:W-:Y:S02]  /*41b0*/  IMAD R55, R2.reuse, R4, R97 ;  /* 0x0000000402377224 */ /* 0x040fe400078e0261 */
[----:B------:R-:W-:Y:S01]  /*41c0*/  @!P1 IMAD.IADD R89, R89, 0x1, -R2 ;  /* 0x0000000159599824 */ /* 0x000fe200078e0a02 */
[C---:B------:R-:W-:Y:S01]  /*41d0*/  ISETP.GT.U32.AND P3, PT, R2.reuse, R87, PT ;  /* 0x000000570200720c */ /* 0x040fe20003f64070 */
[----:B------:R-:W-:Y:S01]  /*41e0*/  @!P5 IMAD.MOV R77, RZ, RZ, -R77 ;  /* 0x000000ffff4dd224 */ /* 0x000fe200078e0a4d */
[----:B------:R-:W-:Y:S01]  /*41f0*/  ISETP.GT.U32.AND P5, PT, R2, R95, PT ;  /* 0x0000005f0200720c */ /* 0x000fe20003fa4070 */
[----:B------:R-:W-:Y:S02]  /*4200*/  IMAD.MOV R54, RZ, RZ, -R54 ;  /* 0x000000ffff367224 */ /* 0x000fe400078e0a36 */
[----:B------:R-:W-:-:S04]  /*4210*/  IMAD.HI.U32 R6, R6, R101, RZ ;  /* 0x0000006506067227 */ /* 0x000fc800078e00ff */
[----:B------:R-:W-:Y:S01]  /*4220*/  @!P4 IMAD.IADD R85, R85, 0x1, -R2 ;  /* 0x000000015555c824 */ /* 0x000fe200078e0a02 */
[C---:B------:R-:W-:Y:S01]  /*4230*/  ISETP.GT.U32.AND P4, PT, R2.reuse, R55, PT ;  /* 0x000000370200720c */ /* 0x040fe20003f84070 */
[----:B------:R-:W-:Y:S01]  /*4240*/  @!P0 IMAD.MOV R73, RZ, RZ, -R73 ;  /* 0x000000ffff498224 */ /* 0x000fe200078e0a49 */
[C---:B------:R-:W-:Y:S01]  /*4250*/  ISETP.GT.U32.AND P0, PT, R2.reuse, R89, PT ;  /* 0x000000590200720c */ /* 0x040fe20003f04070 */
[----:B------:R-:W-:Y:S02]  /*4260*/  IMAD R99, R2, R54, R99 ;  /* 0x0000003602637224 */ /* 0x000fe400078e0263 */
[----:B------:R-:W-:Y:S02]  /*4270*/  IMAD.MOV R6, RZ, RZ, -R6 ;  /* 0x000000ffff067224 */ /* 0x000fe400078e0a06 */
[--C-:B------:R-:W-:Y:S01]  /*4280*/  @!P6 IMAD.IADD R93, R93, 0x1, -R2.reuse ;  /* 0x000000015d5de824 */ /* 0x100fe200078e0a02 */
[----:B------:R-:W-:Y:S01]  /*4290*/  ISETP.GE.AND P6, PT, R84, RZ, PT ;  /* 0x000000ff5400720c */ /* 0x000fe20003fc6270 */
[C---:B------:R-:W-:Y:S01]  /*42a0*/  IMAD R101, R2.reuse, R6, R101 ;  /* 0x0000000602657224 */ /* 0x040fe200078e0265 */
[C---:B------:R-:W-:Y:S01]  /*42b0*/  ISETP.GT.U32.AND P1, PT, R2.reuse, R99, PT ;  /* 0x000000630200720c */ /* 0x040fe20003f24070 */
[----:B------:R-:W-:Y:S01]  /*42c0*/  @!P5 IMAD.IADD R95, R95, 0x1, -R2 ;  /* 0x000000015f5fd824 */ /* 0x000fe200078e0a02 */
[----:B------:R-:W-:Y:S01]  /*42d0*/  SHF.R.U32.HI R6, RZ, 0x4, R86 ;  /* 0x00000004ff067819 */ /* 0x000fe20000011656 */
[--C-:B------:R-:W-:Y:S01]  /*42e0*/  @!P3 IMAD.IADD R87, R87, 0x1, -R2.reuse ;  /* 0x000000015757b824 */ /* 0x100fe200078e0a02 */
[----:B------:R-:W-:Y:S01]  /*42f0*/  ISETP.GT.U32.AND P5, PT, R2, R101, PT ;  /* 0x000000650200720c */ /* 0x000fe20003fa4070 */
[--C-:B------:R-:W-:Y:S01]  /*4300*/  @!P4 IMAD.IADD R55, R55, 0x1, -R2.reuse ;  /* 0x000000013737c824 */ /* 0x100fe200078e0a02 */
[----:B------:R-:W-:Y:S01]  /*4310*/  ISETP.GE.AND P3, PT, R80, RZ, PT ;  /* 0x000000ff5000720c */ /* 0x000fe20003f66270 */
[--C-:B------:R-:W-:Y:S01]  /*4320*/  @!P0 IMAD.IADD R89, R89, 0x1, -R2.reuse ;  /* 0x0000000159598824 */ /* 0x100fe200078e0a02 */
[----:B------:R-:W-:Y:S01]  /*4330*/  ISETP.GE.AND P4, PT, R78, RZ, PT ;  /* 0x000000ff4e00720c */ /* 0x000fe20003f86270 */
[----:B------:R-:W-:Y:S01]  /*4340*/  @!P2 IMAD.MOV R81, RZ, RZ, -R81 ;  /* 0x000000ffff51a224 */ /* 0x000fe200078e0a51 */
[----:B------:R-:W-:Y:S01]  /*4350*/  ISETP.GE.AND P0, PT, R72, RZ, PT ;  /* 0x000000ff4800720c */ /* 0x000fe20003f06270 */
[----:B------:R-:W-:Y:S01]  /*4360*/  @!P6 IMAD.MOV R79, RZ, RZ, -R79 ;  /* 0x000000ffff4fe224 */ /* 0x000fe200078e0a4f */
[----:B------:R-:W-:Y:S01]  /*4370*/  ISETP.GE.AND P6, PT, R74, RZ, PT ;  /* 0x000000ff4a00720c */ /* 0x000fe20003fc6270 */
[--C-:B------:R-:W-:Y:S01]  /*4380*/  @!P1 IMAD.IADD R99, R99, 0x1, -R2.reuse ;  /* 0x0000000163639824 */ /* 0x100fe200078e0a02 */
[----:B------:R-:W-:Y:S01]  /*4390*/  ISETP.GT.U32.AND P1, PT, R2, R91, PT ;  /* 0x0000005b0200720c */ /* 0x000fe20003f24070 */
[----:B------:R-:W-:Y:S01]  /*43a0*/  VIADD R4, R86, 0x10000 ;  /* 0x0001000056047836 */ /* 0x000fe20000000000 */
[----:B------:R-:W-:Y:S01]  /*43b0*/  ISETP.GT.U32.AND P2, PT, R2, R55, PT ;  /* 0x000000370200720c */ /* 0x000fe20003f44070 */
[----:B------:R-:W-:Y:S01]  /*43c0*/  @!P5 IMAD.IADD R101, R101, 0x1, -R2 ;  /* 0x000000016565d824 */ /* 0x000fe200078e0a02 */
[----:B------:R-:W-:Y:S01]  /*43d0*/  SGXT.U32 R88, R6, 0xe ;  /* 0x0000000e0658781a */ /* 0x000fe20000000000 */
[----:B------:R-:W-:Y:S01]  /*43e0*/  @!P3 IMAD.MOV R75, RZ, RZ, -R75 ;  /* 0x000000ffff4bb224 */ /* 0x000fe200078e0a4b */
[C---:B------:R-:W-:Y:S01]  /*43f0*/  ISETP.GT.U32.AND P3, PT, R2.reuse, R93, PT ;  /* 0x0000005d0200720c */ /* 0x040fe20003f64070 */
[----:B------:R-:W-:Y:S01]  /*4400*/  @!P4 IMAD.MOV R83, RZ, RZ, -R83 ;  /* 0x000000ffff53c224 */ /* 0x000fe200078e0a53 */
[C---:B------:R-:W-:Y:S01]  /*4410*/  ISETP.GT.U32.AND P4, PT, R2.reuse, R99, PT ;  /* 0x000000630200720c */ /* 0x040fe20003f84070 */
[----:B------:R-:W-:Y:S01]  /*4420*/  @!P0 IMAD.MOV R87, RZ, RZ, -R87 ;  /* 0x000000ffff578224 */ /* 0x000fe200078e0a57 */
[----:B------:R-:W-:Y:S01]  /*4430*/  ISETP.GT.U32.AND P0, PT, R2, R101, PT ;  /* 0x000000650200720c */ /* 0x000fe20003f04070 */
[----:B------:R-:W-:Y:S01]  /*4440*/  IMAD.MOV.U32 R7, RZ, RZ, RZ ;  /* 0x000000ffff077224 */ /* 0x000fe200078e00ff */
[----:B------:R-:W-:Y:S01]  /*4450*/  SHF.R.U32.HI R4, RZ, 0x4, R4 ;  /* 0x00000004ff047819 */ /* 0x000fe20000011604 */
[----:B------:R-:W-:Y:S01]  /*4460*/  @!P6 IMAD.MOV R85, RZ, RZ, -R85 ;  /* 0x000000ffff55e224 */ /* 0x000fe200078e0a55 */
[----:B------:R-:W-:Y:S01]  /*4470*/  IADD3 R56, P6, R88, 0x2, RZ ;  /* 0x0000000258387810 */ /* 0x000fe20007fde0ff */
[--C-:B------:R-:W-:Y:S01]  /*4480*/  @!P1 IMAD.IADD R91, R91, 0x1, -R2.reuse ;  /* 0x000000015b5b9824 */ /* 0x100fe200078e0a02 */
[----:B------:R-:W-:Y:S01]  /*4490*/  ISETP.GE.AND P1, PT, R66, RZ, PT ;  /* 0x000000ff4200720c */ /* 0x000fe20003f26270 */
[----:B------:R-:W-:Y:S01]  /*44a0*/  IMAD.MOV.U32 R54, RZ, RZ, RZ ;  /* 0x000000ffff367224 */ /* 0x000fe200078e00ff */
[----:B------:R-:W-:Y:S01]  /*44b0*/  SHF.R.S32.HI R6, RZ, 0x1f, R3 ;  /* 0x0000001fff067819 */ /* 0x000fe20000011403 */
[--C-:B------:R-:W-:Y:S01]  /*44c0*/  @!P3 IMAD.IADD R93, R93, 0x1, -R2.reuse ;  /* 0x000000015d5db824 */ /* 0x100fe200078e0a02 */
[----:B------:R-:W-:Y:S01]  /*44d0*/  IADD3.X R7, R7, 0x40000040, RZ, P6, !PT ;  /* 0x4000004007077810 */ /* 0x000fe200037fe4ff */
[--C-:B------:R-:W-:Y:S01]  /*44e0*/  @!P2 IMAD.IADD R55, R55, 0x1, -R2.reuse ;  /* 0x000000013737a824 */ /* 0x100fe200078e0a02 */
[----:B------:R-:W-:Y:S01]  /*44f0*/  SGXT.U32 R4, R4, 0xe ;  /* 0x0000000e0404781a */ /* 0x000fe20000000000 */
[--C-:B------:R-:W-:Y:S01]  /*4500*/  @!P4 IMAD.IADD R99, R99, 0x1, -R2.reuse ;  /* 0x000000016363c824 */ /* 0x100fe200078e0a02 */
[----:B------:R-:W-:Y:S01]  /*4510*/  LEA.HI R3, R6, R3, RZ, 0x7 ;  /* 0x0000000306037211 */ /* 0x000fe200078f38ff */
[----:B------:R-:W-:Y:S01]  /*4520*/  @!P0 IMAD.IADD R101, R101, 0x1, -R2 ;  /* 0x0000000165658824 */ /* 0x000fe200078e0a02 */
[----:B------:R-:W-:Y:S01]  /*4530*/  IADD3 R58, P5, R4, 0x2, RZ ;  /* 0x00000002043a7810 */ /* 0x000fe20007fbe0ff */
[----:B------:R-:W2:Y:S01]  /*4540*/  LDC R2, c[0x0][0x23c] ;  /* 0x00008f00ff027b82 */ /* 0x000ea20000000800 */
[----:B------:R-:W-:Y:S01]  /*4550*/  R2UR UR5, R7 ;  /* 0x00000000070572ca */ /* 0x000fe200000e0000 */
[----:B------:R-:W-:Y:S01]  /*4560*/  @!P1 IMAD.MOV R89, RZ, RZ, -R89 ;  /* 0x000000ffff599224 */ /* 0x000fe200078e0a59 */
[----:B------:R-:W-:Y:S01]  /*4570*/  IADD3.X R54, R54, 0x40000040, RZ, P5, !PT ;  /* 0x4000004036367810 */ /* 0x000fe20002ffe4ff */
[----:B------:R-:W-:Y:S01]  /*4580*/  IMAD.MOV.U32 R97, RZ, RZ, R55 ;  /* 0x000000ffff617224 */ /* 0x000fe200078e0037 */
[----:B------:R-:W-:Y:S01]  /*4590*/  ISETP.GE.AND P3, PT, R68, RZ, PT ;  /* 0x000000ff4400720c */ /* 0x000fe20003f66270 */
[-C--:B------:R-:W-:Y:S01]  /*45a0*/  IMAD R9, R9, R103.reuse, RZ ;  /* 0x0000006709097224 */ /* 0x080fe200078e02ff */
[----:B------:R-:W-:Y:S01]  /*45b0*/  ISETP.GE.AND P2, PT, R70, RZ, PT ;  /* 0x000000ff4600720c */ /* 0x000fe20003f46270 */
[----:B------:R-:W4:Y:S01]  /*45c0*/  LDC.64 R6, c[0x0][0x210] ;  /* 0x00008400ff067b82 */ /* 0x000f220000000a00 */
[----:B------:R-:W-:Y:S01]  /*45d0*/  ISETP.GE.AND P4, PT, R64, RZ, PT ;  /* 0x000000ff4000720c */ /* 0x000fe20003f86270 */
[-C--:B------:R-:W-:Y:S01]  /*45e0*/  IMAD R10, R10, R103.reuse, RZ ;  /* 0x000000670a0a7224 */ /* 0x080fe200078e02ff */
[----:B------:R-:W-:Y:S01]  /*45f0*/  ISETP.GE.AND P5, PT, R62, RZ, PT ;  /* 0x000000ff3e00720c */ /* 0x000fe20003fa6270 */
[----:B------:R-:W-:Y:S01]  /*4600*/  IMAD R12, R12, R103, RZ ;  /* 0x000000670c0c7224 */ /* 0x000fe200078e02ff */
[----:B------:R-:W-:Y:S01]  /*4610*/  ISETP.GE.AND P6, PT, R60, RZ, PT ;  /* 0x000000ff3c00720c */ /* 0x000fe20003fc6270 */
[----:B-1----:R-:W-:Y:S01]  /*4620*/  IMAD R249, R249, 0x59, RZ ;  /* 0x00000059f9f97824 */ /* 0x002fe200078e02ff */
[----:B------:R-:W-:Y:S01]  /*4630*/  ISETP.GE.AND P1, PT, R248, RZ, PT ;  /* 0x000000fff800720c */ /* 0x000fe20003f26270 */
[----:B-----5:R-:W-:Y:S01]  /*4640*/  IMAD R251, R251, 0x58, RZ ;  /* 0x00000058fbfb7824 */ /* 0x020fe200078e02ff */
[----:B------:R-:W-:Y:S01]  /*4650*/  R2UR UR4, R56 ;  /* 0x00000000380472ca */ /* 0x000fe200000e0000 */
[----:B------:R-:W-:Y:S01]  /*4660*/  @!P3 IMAD.MOV R91, RZ, RZ, -R91 ;  /* 0x000000ffff5bb224 */ /* 0x000fe200078e0a5b */
[----:B------:R-:W-:Y:S01]  /*4670*/  R2UR UR7, R54 ;  /* 0x00000000360772ca */ /* 0x000fe200000e0000 */
[----:B------:R-:W1:Y:S01]  /*4680*/  LDC R56, c[0x0][0x240] ;  /* 0x00009000ff387b82 */ /* 0x000e620000000800 */
[----:B------:R-:W-:Y:S01]  /*4690*/  R2UR UR18, R4 ;  /* 0x00000000041272ca */ /* 0x000fe200000e0000 */
[----:B------:R-:W-:Y:S01]  /*46a0*/  @!P2 IMAD.MOV R93, RZ, RZ, -R93 ;  /* 0x000000ffff5da224 */ /* 0x000fe200078e0a5d */
[----:B------:R-:W-:Y:S01]  /*46b0*/  ISETP.NE.AND P0, PT, R5, RZ, PT ;  /* 0x000000ff0500720c */ /* 0x000fe20003f05270 */
[----:B------:R-:W-:Y:S01]  /*46c0*/  @!P4 IMAD.MOV R95, RZ, RZ, -R95 ;  /* 0x000000ffff5fc224 */ /* 0x000fe200078e0a5f */
[----:B------:R-:W-:Y:S01]  /*46d0*/  LOP3.LUT R54, RZ, R5, RZ, 0x33, !PT ;  /* 0x00000005ff367212 */ /* 0x000fe200078e33ff */
[----:B------:R-:W-:Y:S01]  /*46e0*/  @!P5 IMAD.MOV R97, RZ, RZ, -R97 ;  /* 0x000000ffff61d224 */ /* 0x000fe200078e0a61 */
[----:B------:R-:W-:Y:S01]  /*46f0*/  R2UR UR6, R58 ;  /* 0x000000003a0672ca */ /* 0x000fe200000e0000 */
[----:B------:R-:W5:Y:S01]  /*4700*/  LDC.64 R4, c[0x0][0x218] ;  /* 0x00008600ff047b82 */ /* 0x000f620000000a00 */
[----:B------:R-:W-:Y:S01]  /*4710*/  @!P6 IMAD.MOV R99, RZ, RZ, -R99 ;  /* 0x000000ffff63e224 */ /* 0x000fe200078e0a63 */
[C---:B------:R-:W-:Y:S01]  /*4720*/  SEL R55, R54.reuse, R13, !P0 ;  /* 0x0000000d36377207 */ /* 0x040fe20004000000 */
[----:B------:R-:W-:Y:S01]  /*4730*/  @!P1 IMAD.MOV R101, RZ, RZ, -R101 ;  /* 0x000000ffff659224 */ /* 0x000fe200078e0a65 */
[C---:B------:R-:W-:Y:S01]  /*4740*/  SEL R14, R54.reuse, R14, !P0 ;  /* 0x0000000e360e7207 */ /* 0x040fe20004000000 */
[----:B--2---:R-:W-:Y:S01]  /*4750*/  IMAD R13, R11, R2, RZ ;  /* 0x000000020b0d7224 */ /* 0x004fe200078e02ff */
[----:B------:R-:W-:Y:S01]  /*4760*/  SEL R15, R54, R15, !P0 ;  /* 0x0000000f360f7207 */ /* 0x000fe20004000000 */
[----:B------:R-:W-:Y:S01]  /*4770*/  IMAD R102, R102, 0x51, RZ ;  /* 0x0000005166667824 */ /* 0x000fe200078e02ff */
[C---:B------:R-:W-:Y:S01]  /*4780*/  SEL R16, R54.reuse, R16, !P0 ;  /* 0x0000001036107207 */ /* 0x040fe20004000000 */
[----:B------:R-:W2:Y:S01]  /*4790*/  LDC R78, c[0x0][0x238] ;  /* 0x00008e00ff4e7b82 */ /* 0x000ea20000000800 */
[----:B------:R-:W-:Y:S01]  /*47a0*/  SEL R17, R54, R17, !P0 ;  /* 0x0000001136117207 */ /* 0x000fe20004000000 */
[----:B0-----:R-:W-:Y:S01]  /*47b0*/  IMAD R104, R104, 0x50, RZ ;  /* 0x0000005068687824 */ /* 0x001fe200078e02ff */
[----:B------:R-:W-:Y:S01]  /*47c0*/  SEL R18, R54, R18, !P0 ;  /* 0x0000001236127207 */ /* 0x000fe20004000000 */
[----:B---3--:R-:W-:Y:S01]  /*47d0*/  IMAD R106, R106, 0x4f, RZ ;  /* 0x0000004f6a6a7824 */ /* 0x008fe200078e02ff */
[----:B------:R-:W-:Y:S01]  /*47e0*/  SEL R19, R54, R19, !P0 ;  /* 0x0000001336137207 */ /* 0x000fe20004000000 */
[----:B----4-:R-:W-:Y:S01]  /*47f0*/  IMAD R108, R108, 0x4e, RZ ;  /* 0x0000004e6c6c7824 */ /* 0x010fe200078e02ff */
[C---:B------:R-:W-:Y:S01]  /*4800*/  SEL R20, R54.reuse, R20, !P0 ;  /* 0x0000001436147207 */ /* 0x040fe20004000000 */
[-C--:B-1----:R-:W-:Y:S01]  /*4810*/  IMAD R55, R55, R56.reuse, RZ ;  /* 0x0000003837377224 */ /* 0x082fe200078e02ff */
[----:B------:R-:W-:Y:S01]  /*4820*/  SEL R21, R54, R21, !P0 ;  /* 0x0000001536157207 */ /* 0x000fe20004000000 */
[----:B------:R-:W-:Y:S01]  /*4830*/  IMAD R14, R14, R56, RZ ;  /* 0x000000380e0e7224 */ /* 0x000fe200078e02ff */
[C---:B------:R-:W-:Y:S01]  /*4840*/  SEL R22, R54.reuse, R22, !P0 ;  /* 0x0000001636167207 */ /* 0x040fe20004000000 */
[-C--:B------:R-:W-:Y:S01]  /*4850*/  IMAD R15, R15, R56.reuse, RZ ;  /* 0x000000380f0f7224 */ /* 0x080fe200078e02ff */
        /* <DEDUP_REMOVED lines=27> */
[----:B------:R-:W-:Y:S01]  /*4a10*/  IMAD R29, R29, R56, RZ ;  /* 0x000000381d1d7224 */ /* 0x000fe200078e02ff */
[----:B------:R-:W-:Y:S01]  /*4a20*/  SEL R38, R54, R38, !P0 ;  /* 0x0000002636267207 */ /* 0x000fe20004000000 */
[-C--:B------:R-:W-:Y:S01]  /*4a30*/  IMAD R30, R30, R56.reuse, RZ ;  /* 0x000000381e1e7224 */ /* 0x080fe200078e02ff */
        /* <DEDUP_REMOVED lines=12> */
[----:B------:R-:W-:Y:S01]  /*4b00*/  SEL R44, R54, R44, !P0 ;  /* 0x0000002c362c7207 */ /* 0x000fe20004000000 */
[-C--:B------:R-:W-:Y:S01]  /*4b10*/  IMAD R38, R38, R56.reuse, RZ ;  /* 0x0000003826267224 */ /* 0x080fe200078e02ff */
[C---:B------:R-:W-:Y:S01]  /*4b20*/  SEL R45, R54.reuse, R45, !P0 ;  /* 0x0000002d362d7207 */ /* 0x040fe20004000000 */
        /* <DEDUP_REMOVED lines=16> */
[-C--:B------:R-:W-:Y:S01]  /*4c30*/  IMAD R46, R46, R56.reuse, RZ ;  /* 0x000000382e2e7224 */ /* 0x080fe200078e02ff */
        /* <DEDUP_REMOVED lines=44> */
[----:B------:R-:W-:Y:S01]  /*4f00*/  SEL R54, R54, R101, !P0 ;  /* 0x0000006536367207 */ /* 0x000fe20004000000 */
[----:B------:R-:W-:Y:S01]  /*4f10*/  IMAD R87, R87, R56, RZ ;  /* 0x0000003857577224 */ /* 0x000fe200078e02ff */
[----:B------:R-:W-:Y:S01]  /*4f20*/  IADD3 R60, P0, R8, R6, RZ ;  /* 0x00000006083c7210 */ /* 0x000fe20007f1e0ff */
[----:B------:R-:W-:Y:S01]  /*4f30*/  IMAD R89, R89, R56, RZ ;  /* 0x0000003859597224 */ /* 0x000fe200078e02ff */
[----:B------:R-:W-:Y:S01]  /*4f40*/  IADD3 R2, P1, R9, R6, RZ ;  /* 0x0000000609027210 */ /* 0x000fe20007f3e0ff */
[----:B------:R-:W-:Y:S01]  /*4f50*/  IMAD R91, R91, R56, RZ ;  /* 0x000000385b5b7224 */ /* 0x000fe200078e02ff */
[-C--:B------:R-:W-:Y:S01]  /*4f60*/  IADD3 R58, P2, R10, R6.reuse, RZ ;  /* 0x000000060a3a7210 */ /* 0x080fe20007f5e0ff */
[----:B------:R-:W-:Y:S01]  /*4f70*/  STL [R1+0x84], R60 ;  /* 0x0000843c01007387 */ /* 0x000fe20000100800 */
[----:B------:R-:W-:Y:S01]  /*4f80*/  IADD3 R6, P3, R12, R6, RZ ;  /* 0x000000060c067210 */ /* 0x000fe20007f7e0ff */
[----:B------:R-:W-:Y:S01]  /*4f90*/  IMAD R93, R93, R56, RZ ;  /* 0x000000385d5d7224 */ /* 0x000fe200078e02ff */
[----:B-----5:R-:W-:Y:S01]  /*4fa0*/  IADD3 R4, P4, R13, R4, RZ ;  /* 0x000000040d047210 */ /* 0x020fe20007f9e0ff */
[----:B------:R0:W-:Y:S01]  /*4fb0*/  STL [R1+0x8c], R2 ;  /* 0x00008c0201007387 */ /* 0x0001e20000100800 */
[-C--:B------:R-:W-:Y:S01]  /*4fc0*/  IMAD R95, R95, R56.reuse, RZ ;  /* 0x000000385f5f7224 */ /* 0x080fe200078e02ff */
[----:B------:R-:W-:Y:S01]  /*4fd0*/  SHF.R.S32.HI R3, RZ, 0x7, R3 ;  /* 0x00000007ff037819 */ /* 0x000fe20000011403 */
[-C--:B------:R-:W-:Y:S01]  /*4fe0*/  IMAD R97, R97, R56.reuse, RZ ;  /* 0x0000003861617224 */ /* 0x080fe200078e02ff */
[----:B------:R-:W-:Y:S01]  /*4ff0*/  STL [R1+0x94], R58 ;  /* 0x0000943a01007387 */ /* 0x000fe20000100800 */
[----:B------:R-:W-:Y:S01]  /*5000*/  LEA.HI.X.SX32 R5, R13, R5, 0x1, P4 ;  /* 0x000000050d057211 */ /* 0x000fe200020f0eff */
[-C--:B------:R-:W-:Y:S01]  /*5010*/  IMAD R99, R99, R56.reuse, RZ ;  /* 0x0000003863637224 */ /* 0x080fe200078e02ff */
[----:B------:R-:W-:Y:S01]  /*5020*/  SHF.R.S32.HI R70, RZ, 0x1f, R116 ;  /* 0x0000001fff467819 */ /* 0x000fe20000011474 */
[----:B------:R1:W-:Y:S01]  /*5030*/  STL [R1+0x9c], R6 ;  /* 0x00009c0601007387 */ /* 0x0003e20000100800 */
[----:B------:R-:W-:Y:S01]  /*5040*/  IMAD R54, R54, R56, RZ ;  /* 0x0000003836367224 */ /* 0x000fe200078e02ff */
[-C--:B0-----:R-:W-:Y:S01]  /*5050*/  LEA.HI.X.SX32 R2, R8, R7.reuse, 0x1, P0 ;  /* 0x0000000708027211 */ /* 0x081fe200000f0eff */
[----:B--2---:R-:W-:Y:S01]  /*5060*/  IMAD R78, R78, 0x57, RZ ;  /* 0x000000574e4e7824 */ /* 0x004fe200078e02ff */
[-C--:B------:R-:W-:Y:S01]  /*5070*/  LEA.HI.X.SX32 R8, R9, R7.reuse, 0x1, P1 ;  /* 0x0000000709087211 */ /* 0x080fe200008f0eff */
[----:B------:R-:W-:Y:S01]  /*5080*/  UIADD3.64 UR14, UR4, 0x1fe, URZ ;  /* 0x000001fe040e7897 */ /* 0x000fe2000fffe03f */
[C---:B------:R-:W-:Y:S01]  /*5090*/  LOP3.LUT R9, R11.reuse, 0x50, RZ, 0x3c, !PT ;  /* 0x000000500b097812 */ /* 0x040fe200078e3cff */
[----:B------:R0:W-:Y:S01]  /*50a0*/  STL [R1+0x80], R2 ;  /* 0x0000800201007387 */ /* 0x0001e20000100800 */
[----:B------:R-:W-:Y:S01]  /*50b0*/  SHF.R.S32.HI R72, RZ, 0x1f, R118 ;  /* 0x0000001fff487819 */ /* 0x000fe20000011476 */
[----:B------:R-:W-:Y:S01]  /*50c0*/  UIADD3.64 UR10, UR4, 0x200, URZ ;  /* 0x00000200040a7897 */ /* 0x000fe2000fffe03f */
[-C--:B-1----:R-:W-:Y:S01]  /*50d0*/  LEA.HI.X.SX32 R6, R10, R7.reuse, 0x1, P2 ;  /* 0x000000070a067211 */ /* 0x082fe200010f0eff */
[----:B------:R1:W-:Y:S01]  /*50e0*/  STL [R1+0x88], R8 ;  /* 0x0000880801007387 */ /* 0x0003e20000100800 */
[----:B------:R-:W-:Y:S01]  /*50f0*/  LOP3.LUT R10, R11, 0x60, RZ, 0x3c, !PT ;  /* 0x000000600b0a7812 */ /* 0x000fe200078e3cff */
[----:B------:R-:W-:Y:S01]  /*5100*/  UIADD3.64 UR14, UR4, 0x202, URZ ;  /* 0x00000202040e7897 */ /* 0x000fe2000fffe03f */
[----:B------:R-:W-:Y:S01]  /*5110*/  SHF.R.S32.HI R74, RZ, 0x1f, R249 ;  /* 0x0000001fff4a7819 */ /* 0x000fe200000114f9 */
[----:B------:R2:W-:Y:S01]  /*5120*/  STL [R1+0x90], R6 ;  /* 0x0000900601007387 */ /* 0x0005e20000100800 */
[----:B------:R-:W-:Y:S01]  /*5130*/  SHF.R.S32.HI R76, RZ, 0x1f, R251 ;  /* 0x0000001fff4c7819 */ /* 0x000fe200000114fb */
[----:B------:R-:W-:Y:S01]  /*5140*/  UIADD3.64 UR10, UR4, 0x204, URZ ;  /* 0x00000204040a7897 */ /* 0x000fe2000fffe03f */
[----:B0-----:R-:W-:Y:S01]  /*5150*/  LEA.HI.X.SX32 R2, R12, R7, 0x1, P3 ;  /* 0x000000070c027211 */ /* 0x001fe200018f0eff */
[----:B------:R-:W-:Y:S01]  /*5160*/  UIADD3.64 UR14, UR4, 0x3fe, URZ ;  /* 0x000003fe040e7897 */ /* 0x000fe2000fffe03f */
[-C--:B------:R-:W-:Y:S01]  /*5170*/  IADD3 R7, P6, R55, R4.reuse, RZ ;  /* 0x0000000437077210 */ /* 0x080fe20007fde0ff */
[----:B------:R-:W-:Y:S01]  /*5180*/  UIADD3.64 UR10, UR4, 0x400, URZ ;  /* 0x00000400040a7897 */ /* 0x000fe2000fffe03f */
[----:B-1----:R-:W-:Y:S01]  /*5190*/  LOP3.LUT R8, R11, 0x40, RZ, 0x3c, !PT ;  /* 0x000000400b087812 */ /* 0x002fe200078e3cff */
[----:B------:R0:W-:Y:S01]  /*51a0*/  STL [R1+0x98], R2 ;  /* 0x0000980201007387 */ /* 0x0001e20000100800 */
[----:B------:R-:W-:Y:S01]  /*51b0*/  SHF.R.S32.HI R78, RZ, 0x1f, R78 ;  /* 0x0000001fff4e7819 */ /* 0x000fe2000001144e */
[----:B------:R-:W-:Y:S01]  /*51c0*/  UIADD3.64 UR14, UR4, 0x402, URZ ;  /* 0x00000402040e7897 */ /* 0x000fe2000fffe03f */
[-C--:B--2---:R-:W-:Y:S01]  /*51d0*/  IADD3 R6, P3, R15, R4.reuse, RZ ;  /* 0x000000040f067210 */ /* 0x084fe20007f7e0ff */
[----:B------:R1:W-:Y:S01]  /*51e0*/  STL [R1+0x5e0], R7 ;  /* 0x0005e00701007387 */ /* 0x0003e20000100800 */
[----:B------:R-:W-:Y:S01]  /*51f0*/  SHF.R.S32.HI R102, RZ, 0x1f, R102 ;  /* 0x0000001fff667819 */ /* 0x000fe20000011466 */
[----:B------:R-:W-:Y:S01]  /*5200*/  UIADD3.64 UR10, UR4, 0x404, URZ ;  /* 0x00000404040a7897 */ /* 0x000fe2000fffe03f */
[----:B------:R-:W-:Y:S01]  /*5210*/  SHF.R.S32.HI R104, RZ, 0x1f, R104 ;  /* 0x0000001fff687819 */ /* 0x000fe20000011468 */
[----:B------:R-:W-:Y:S01]  /*5220*/  UIADD3.64 UR14, UR4, 0x5fe, URZ ;  /* 0x000005fe040e7897 */ /* 0x000fe2000fffe03f */
[----:B------:R-:W-:Y:S01]  /*5230*/  SHF.R.S32.HI R106, RZ, 0x1f, R106 ;  /* 0x0000001fff6a7819 */ /* 0x000fe2000001146a */
[----:B------:R-:W-:Y:S01]  /*5240*/  UIADD3.64 UR10, UR4, 0x600, URZ ;  /* 0x00000600040a7897 */ /* 0x000fe2000fffe03f */
[----:B0-----:R-:W-:Y:S01]  /*5250*/  IADD3 R2, P5, R14, R4, RZ ;  /* 0x000000040e027210 */ /* 0x001fe20007fbe0ff */
[----:B------:R-:W-:Y:S01]  /*5260*/  UIADD3.64 UR14, UR4, 0x602, URZ ;  /* 0x00000602040e7897 */ /* 0x000fe2000fffe03f */
[----:B------:R-:W-:-:S02]  /*5270*/  SHF.R.S32.HI R108, RZ, 0x1f, R108 ;  /* 0x0000001fff6c7819 */ /* 0x000fc4000001146c */
[----:B------:R-:W-:Y:S02]  /*5280*/  CS2R R100, SRZ ;  /* 0x0000000000647805 */ /* 0x000fe4000001ff00 */
[-C--:B-1----:R-:W-:Y:S01]  /*5290*/  IADD3 R7, P2, R16, R4.reuse, RZ ;  /* 0x0000000410077210 */ /* 0x082fe20007f5e0ff */
[----:B------:R0:W-:Y:S01]  /*52a0*/  STL [R1+0x5e8], R2 ;  /* 0x0005e80201007387 */ /* 0x0001e20000100800 */
[----:B------:R-:W-:Y:S02]  /*52b0*/  UIADD3.64 UR8, UR4, 0x2, URZ ;  /* 0x0000000204087897 */ /* 0x000fe4000fffe03f */
[----:B------:R-:W-:Y:S01]  /*52c0*/  UIADD3.64 UR12, UR4, 0x4, URZ ;  /* 0x00000004040c7897 */ /* 0x000fe2000fffe03f */
[----:B------:R1:W-:Y:S04]  /*52d0*/  STL [R1+0x5f0], R6 ;  /* 0x0005f00601007387 */ /* 0x0003e80000100800 */
[----:B------:R2:W-:Y:S01]  /*52e0*/  STL [R1+0x5f8], R7 ;  /* 0x0005f80701007387 */ /* 0x0005e20000100800 */
[----:B0-----:R-:W-:-:S02]  /*52f0*/  IADD3 R2, P1, R17, R4, RZ ;  /* 0x0000000411027210 */ /* 0x001fc40007f3e0ff */
[----:B-1----:R-:W-:-:S03]  /*5300*/  IADD3 R6, P0, R18, R4, RZ ;  /* 0x0000000412067210 */ /* 0x002fc60007f1e0ff */
[----:B------:R0:W-:Y:S01]  /*5310*/  STL [R1+0x600], R2 ;  /* 0x0006000201007387 */ /* 0x0001e20000100800 */
[----:B--2---:R-:W-:-:S03]  /*5320*/  IADD3 R7, P4, R19, R4, RZ ;  /* 0x0000000413077210 */ /* 0x004fc60007f9e0ff */
[----:B------:R1:W-:Y:S04]  /*5330*/  STL [R1+0x608], R6 ;  /* 0x0006080601007387 */ /* 0x0003e80000100800 */
[----:B------:R2:W-:Y:S01]  /*5340*/  STL [R1+0x610], R7 ;  /* 0x0006100701007387 */ /* 0x0005e20000100800 */
[----:B0-----:R-:W-:Y:S02]  /*5350*/  LEA.HI.X.SX32 R2, R55, R5, 0x1, P6 ;  /* 0x0000000537027211 */ /* 0x001fe400030f0eff */
[----:B-1----:R-:W-:-:S03]  /*5360*/  IADD3 R6, P6, R20, R4, RZ ;  /* 0x0000000414067210 */ /* 0x002fc60007fde0ff */
[----:B------:R0:W-:Y:S01]  /*5370*/  STL [R1+0x5dc], R2 ;  /* 0x0005dc0201007387 */ /* 0x0001e20000100800 */
[----:B--2---:R-:W-:-:S03]  /*5380*/  LEA.HI.X.SX32 R7, R14, R5, 0x1, P5 ;  /* 0x000000050e077211 */ /* 0x004fc600028f0eff */
[----:B------:R1:W-:Y:S04]  /*5390*/  STL [R1+0x618], R6 ;  /* 0x0006180601007387 */ /* 0x0003e80000100800 */
[----:B------:R2:W-:Y:S01]  /*53a0*/  STL [R1+0x5e4], R7 ;  /* 0x0005e40701007387 */ /* 0x0005e20000100800 */
[----:B0-----:R-:W-:Y:S02]  /*53b0*/  IADD3 R2, P5, R21, R4, RZ ;  /* 0x0000000415027210 */ /* 0x001fe40007fbe0ff */
[----:B-1----:R-:W-:-:S03]  /*53c0*/  LEA.HI.X.SX32 R6, R15, R5, 0x1, P3 ;  /* 0x000000050f067211 */ /* 0x002fc600018f0eff */
        /* <DEDUP_REMOVED lines=37> */
[----:B------:R-:W1:Y:S01]  /*5620*/  LDC R24, c[0x0][0x238] ;  /* 0x00008e00ff187b82 */ /* 0x000e620000000800 */
[-C--:B--2---:R-:W-:Y:S02]  /*5630*/  IADD3 R7, P1, R31, R4.reuse, RZ ;  /* 0x000000041f077210 */ /* 0x084fe40007f3e0ff */
[----:B------:R2:W-:Y:S04]  /*5640*/  STL [R1+0x634], R6 ;  /* 0x0006340601007387 */ /* 0x0005e80000100800 */
[----:B------:R3:W-:Y:S01]  /*5650*/  STL [R1+0x670], R7 ;  /* 0x0006700701007387 */ /* 0x0007e20000100800 */
[----:B0-----:R-:W-:Y:S02]  /*5660*/  LEA.HI.X.SX32 R2, R25, R5, 0x1, P0 ;  /* 0x0000000519027211 */ /* 0x001fe400000f0eff */
[----:B--2---:R-:W-:-:S03]  /*5670*/  IADD3 R6, P0, R32, R4, RZ ;  /* 0x0000000420067210 */ /* 0x004fc60007f1e0ff */
[----:B------:R0:W-:Y:S01]  /*5680*/  STL [R1+0x63c], R2 ;  /* 0x00063c0201007387 */ /* 0x0001e20000100800 */
[----:B---3--:R-:W-:-:S03]  /*5690*/  LEA.HI.X.SX32 R7, R26, R5, 0x1, P4 ;  /* 0x000000051a077211 */ /* 0x008fc600020f0eff */
[----:B------:R2:W-:Y:S01]  /*56a0*/  STL [R1+0x678], R6 ;  /* 0x0006780601007387 */ /* 0x0005e20000100800 */
[----:B------:R-:W3:Y:S03]  /*56b0*/  LDC R26, c[0x0][0x238] ;  /* 0x00008e00ff1a7b82 */ /* 0x000ee60000000800 */
[----:B------:R4:W-:Y:S01]  /*56c0*/  STL [R1+0x644], R7 ;  /* 0x0006440701007387 */ /* 0x0009e20000100800 */
[----:B0-----:R-:W-:Y:S02]  /*56d0*/  IADD3 R2, P4, R33, R4, RZ ;  /* 0x0000000421027210 */ /* 0x001fe40007f9e0ff */
[----:B--2---:R-:W-:-:S03]  /*56e0*/  LEA.HI.X.SX32 R6, R27, R5, 0x1, P6 ;  /* 0x000000051b067211 */ /* 0x004fc600030f0eff */
[----:B------:R0:W-:Y:S01]  /*56f0*/  STL [R1+0x680], R2 ;  /* 0x0006800201007387 */ /* 0x0001e20000100800 */
[----:B------:R-:W2:Y:S01]  /*5700*/  LDC R27, c[0x0][0x238] ;  /* 0x00008e00ff1b7b82 */ /* 0x000ea20000000800 */
[-C--:B----4-:R-:W-:Y:S02]  /*5710*/  IADD3 R7, P6, R34, R4.reuse, RZ ;  /* 0x0000000422077210 */ /* 0x090fe40007fde0ff */
[----:B------:R4:W-:Y:S04]  /*5720*/  STL [R1+0x64c], R6 ;  /* 0x00064c0601007387 */ /* 0x0009e80000100800 */
[----:B------:R5:W-:Y:S01]  /*5730*/  STL [R1+0x688], R7 ;  /* 0x0006880701007387 */ /* 0x000be20000100800 */
[----:B0-----:R-:W-:Y:S02]  /*5740*/  LEA.HI.X.SX32 R2, R28, R5, 0x1, P5 ;  /* 0x000000051c027211 */ /* 0x001fe400028f0eff */
[----:B----4-:R-:W-:-:S03]  /*5750*/  IADD3 R6, P5, R35, R4, RZ ;  /* 0x0000000423067210 */ /* 0x010fc60007fbe0ff */
[----:B------:R0:W-:Y:S01]  /*5760*/  STL [R1+0x654], R2 ;  /* 0x0006540201007387 */ /* 0x0001e20000100800 */
[----:B-----5:R-:W-:-:S03]  /*5770*/  LEA.HI.X.SX32 R7, R29, R5, 0x1, P3 ;  /* 0x000000051d077211 */ /* 0x020fc600018f0eff */
[----:B------:R4:W-:Y:S01]  /*5780*/  STL [R1+0x690], R6 ;  /* 0x0006900601007387 */ /* 0x0009e20000100800 */
[----:B------:R-:W5:Y:S03]  /*5790*/  LDC R29, c[0x0][0x238] ;  /* 0x00008e00ff1d7b82 */ /* 0x000f660000000800 */
[----:B------:R1:W-:Y:S01]  /*57a0*/  STL [R1+0x65c], R7 ;  /* 0x00065c0701007387 */ /* 0x0003e20000100800 */
[----:B0-----:R-:W-:Y:S02]  /*57b0*/  IADD3 R2, P3, R36, R4, RZ ;  /* 0x0000000424027210 */ /* 0x001fe40007f7e0ff */
[----:B----4-:R-:W-:-:S03]  /*57c0*/  LEA.HI.X.SX32 R6, R30, R5, 0x1, P2 ;  /* 0x000000051e067211 */ /* 0x010fc600010f0eff */
[----:B------:R0:W-:Y:S01]  /*57d0*/  STL [R1+0x698], R2 ;  /* 0x0006980201007387 */ /* 0x0001e20000100800 */
[----:B-1----:R-:W-:-:S03]  /*57e0*/  IADD3 R7, P2, R38, R4, RZ ;  /* 0x0000000426077210 */ /* 0x002fc60007f5e0ff */
[----:B------:R1:W-:Y:S04]  /*57f0*/  STL [R1+0x664], R6 ;  /* 0x0006640601007387 */ /* 0x0003e80000100800 */
[----:B------:R4:W-:Y:S01]  /*5800*/  STL [R1+0x6a0], R7 ;  /* 0x0006a00701007387 */ /* 0x0009e20000100800 */
[-C--:B0-----:R-:W-:Y:S02]  /*5810*/  LEA.HI.X.SX32 R2, R31, R5.reuse, 0x1, P1 ;  /* 0x000000051f027211 */ /* 0x081fe400008f0eff */
[----:B------:R-:W0:Y:S01]  /*5820*/  LDC R31, c[0x0][0x238] ;  /* 0x00008e00ff1f7b82 */ /* 0x000e220000000800 */
[----:B-1----:R-:W-:Y:S02]  /*5830*/  IADD3 R6, P1, R37, R4, RZ ;  /* 0x0000000425067210 */ /* 0x002fe40007f3e0ff */
[----:B------:R1:W-:Y:S01]  /*5840*/  STL [R1+0x66c], R2 ;  /* 0x00066c0201007387 */ /* 0x0003e20000100800 */
[----:B----4-:R-:W-:-:S03]  /*5850*/  LEA.HI.X.SX32 R7, R32, R5, 0x1, P0 ;  /* 0x0000000520077211 */ /* 0x010fc600000f0eff */
[----:B------:R4:W-:Y:S04]  /*5860*/  STL [R1+0x6a8], R6 ;  /* 0x0006a80601007387 */ /* 0x0009e80000100800 */
[----:B------:R3:W-:Y:S01]  /*5870*/  STL [R1+0x674], R7 ;  /* 0x0006740701007387 */ /* 0x0007e20000100800 */
[----:B-1----:R-:W-:Y:S02]  /*5880*/  IADD3 R2, P0, R39, R4, RZ ;  /* 0x0000000427027210 */ /* 0x002fe40007f1e0ff */
[----:B----4-:R-:W-:-:S03]  /*5890*/  LEA.HI.X.SX32 R6, R33, R5, 0x1, P4 ;  /* 0x0000000521067211 */ /* 0x010fc600020f0eff */
[----:B------:R1:W-:Y:S01]  /*58a0*/  STL [R1+0x1690], R2 ;  /* 0x0016900201007387 */ /* 0x0003e20000100800 */
[----:B------:R-:W4:Y:S01]  /*58b0*/  LDC R33, c[0x0][0x238] ;  /* 0x00008e00ff217b82 */ /* 0x000f220000000800 */
[-C--:B---3--:R-:W-:Y:S02]  /*58c0*/  IADD3 R7, P4, R40, R4.reuse, RZ ;  /* 0x0000000428077210 */ /* 0x088fe40007f9e0ff */
[----:B------:R3:W-:Y:S04]  /*58d0*/  STL [R1+0x67c], R6 ;  /* 0x00067c0601007387 */ /* 0x0007e80000100800 */
[----:B------:R2:W-:Y:S01]  /*58e0*/  STL [R1+0x1698], R7 ;  /* 0x0016980701007387 */ /* 0x0005e20000100800 */
[----:B-1----:R-:W-:Y:S02]  /*58f0*/  LEA.HI.X.SX32 R2, R34, R5, 0x1, P6 ;  /* 0x0000000522027211 */ /* 0x002fe400030f0eff */
[----:B------:R-:W1:Y:S01]  /*5900*/  LDC R34, c[0x0][0x238] ;  /* 0x00008e00ff227b82 */ /* 0x000e620000000800 */
[----:B---3--:R-:W-:-:S02]  /*5910*/  IADD3 R6, P6, R41, R4, RZ ;  /* 0x0000000429067210 */ /* 0x008fc40007fde0ff */
[----:B------:R3:W-:Y:S01]  /*5920*/  STL [R1+0x684], R2 ;  /* 0x0006840201007387 */ /* 0x0007e20000100800 */
[----:B--2---:R-:W-:-:S03]  /*5930*/  LEA.HI.X.SX32 R7, R35, R5, 0x1, P5 ;  /* 0x0000000523077211 */ /* 0x004fc600028f0eff */
[----:B------:R2:W-:Y:S04]  /*5940*/  STL [R1+0x16a0], R6 ;  /* 0x0016a00601007387 */ /* 0x0005e80000100800 */
[----:B------:R5:W-:Y:S01]  /*5950*/  STL [R1+0x68c], R7 ;  /* 0x00068c0701007387 */ /* 0x000be20000100800 */
[----:B---3--:R-:W-:Y:S02]  /*5960*/  IADD3 R2, P5, R42, R4, RZ ;  /* 0x000000042a027210 */ /* 0x008fe40007fbe0ff */
[----:B--2---:R-:W-:-:S03]  /*5970*/  LEA.HI.X.SX32 R6, R36, R5, 0x1, P3 ;  /* 0x0000000524067211 */ /* 0x004fc600018f0eff */
[----:B------:R2:W-:Y:S01]  /*5980*/  STL [R1+0x16a8], R2 ;  /* 0x0016a80201007387 */ /* 0x0005e20000100800 */
[----:B------:R-:W3:Y:S01]  /*5990*/  LDC R36, c[0x0][0x238] ;  /* 0x00008e00ff247b82 */ /* 0x000ee20000000800 */
[-C--:B-----5:R-:W-:Y:S02]  /*59a0*/  IADD3 R7, P3, R43, R4.reuse, RZ ;  /* 0x000000042b077210 */ /* 0x0a0fe40007f7e0ff */
[----:B------:R5:W-:Y:S04]  /*59b0*/  STL [R1+0x694], R6 ;  /* 0x0006940601007387 */ /* 0x000be80000100800 */
[----:B------:R0:W-:Y:S01]  /*59c0*/  STL [R1+0x16b0], R7 ;  /* 0x0016b00701007387 */ /* 0x0001e20000100800 */
[----:B--2---:R-:W-:Y:S02]  /*59d0*/  LEA.HI.X.SX32 R2, R38, R5, 0x1, P2 ;  /* 0x0000000526027211 */ /* 0x004fe400010f0eff */
[----:B------:R-:W2:Y:S01]  /*59e0*/  LDC R38, c[0x0][0x238] ;  /* 0x00008e00ff267b82 */ /* 0x000ea20000000800 */
[----:B-----5:R-:W-:-:S02]  /*59f0*/  IADD3 R6, P2, R44, R4, RZ ;  /* 0x000000042c067210 */ /* 0x020fc40007f5e0ff */
[----:B------:R5:W-:Y:S01]  /*5a00*/  STL [R1+0x69c], R2 ;  /* 0x00069c0201007387 */ /* 0x000be20000100800 */
[----:B0-----:R-:W-:-:S03]  /*5a10*/  LEA.HI.X.SX32 R7, R37, R5, 0x1, P1 ;  /* 0x0000000525077211 */ /* 0x001fc600008f0eff */
[----:B------:R0:W-:Y:S04]  /*5a20*/  STL [R1+0x16b8], R6 ;  /* 0x0016b80601007387 */ /* 0x0001e80000100800 */
[----:B------:R4:W-:Y:S01]  /*5a30*/  STL [R1+0x6a4], R7 ;  /* 0x0006a40701007387 */ /* 0x0009e20000100800 */
[----:B-----5:R-:W-:Y:S02]  /*5a40*/  IADD3 R2, P1, R45, R4, RZ ;  /* 0x000000042d027210 */ /* 0x020fe40007f3e0ff */
[----:B0-----:R-:W-:-:S03]  /*5a50*/  LEA.HI.X.SX32 R6, R39, R5, 0x1, P0 ;  /* 0x0000000527067211 */ /* 0x001fc600000f0eff */
[----:B------:R0:W-:Y:S01]  /*5a60*/  STL [R1+0x16c0], R2 ;  /* 0x0016c00201007387 */ /* 0x0001e20000100800 */
[----:B----4-:R-:W-:-:S03]  /*5a70*/  IADD3 R7, P0, R46, R4, RZ ;  /* 0x000000042e077210 */ /* 0x010fc60007f1e0ff */
[----:B------:R4:W-:Y:S04]  /*5a80*/  STL [R1+0x6ac], R6 ;  /* 0x0006ac0601007387 */ /* 0x0009e80000100800 */
[----:B------:R5:W-:Y:S01]  /*5a90*/  STL [R1+0x16c8], R7 ;  /* 0x0016c80701007387 */ /* 0x000be20000100800 */
[----:B0-----:R-:W-:Y:S02]  /*5aa0*/  LEA.HI.X.SX32 R2, R40, R5, 0x1, P4 ;  /* 0x0000000528027211 */ /* 0x001fe400020f0eff */
[----:B----4-:R-:W-:-:S03]  /*5ab0*/  IADD3 R6, P4, R47, R4, RZ ;  /* 0x000000042f067210 */ /* 0x010fc60007f9e0ff */
[----:B------:R0:W-:Y:S01]  /*5ac0*/  STL [R1+0x1694], R2 ;  /* 0x0016940201007387 */ /* 0x0001e20000100800 */
[----:B-----5:R-:W-:-:S03]  /*5ad0*/  LEA.HI.X.SX32 R7, R41, R5, 0x1, P6 ;  /* 0x0000000529077211 */ /* 0x020fc600030f0eff */
[----:B------:R4:W-:Y:S04]  /*5ae0*/  STL [R1+0x16d0], R6 ;  /* 0x0016d00601007387 */ /* 0x0009e80000100800 */
[----:B------:R5:W-:Y:S01]  /*5af0*/  STL [R1+0x169c], R7 ;  /* 0x00169c0701007387 */ /* 0x000be20000100800 */
[----:B0-----:R-:W-:Y:S02]  /*5b00*/  IADD3 R2, P6, R48, R4, RZ ;  /* 0x0000000430027210 */ /* 0x001fe40007fde0ff */
[----:B----4-:R-:W-:-:S03]  /*5b10*/  LEA.HI.X.SX32 R6, R42, R5, 0x1, P5 ;  /* 0x000000052a067211 */ /* 0x010fc600028f0eff */
[----:B------:R0:W-:Y:S01]  /*5b20*/  STL [R1+0x16d8], R2 ;  /* 0x0016d80201007387 */ /* 0x0001e20000100800 */
[----:B-----5:R-:W-:-:S03]  /*5b30*/  IADD3 R7, P5, R49, R4, RZ ;  /* 0x0000000431077210 */ /* 0x020fc60007fbe0ff */
        /* <DEDUP_REMOVED lines=71> */
[----:B------:R-:W-:Y:S02]  /*5fb0*/  SHF.R.S32.HI R69, RZ, 0x1f, R114 ;  /* 0x0000001fff457819 */ /* 0x000fe40000011472 */
[-C--:B-----5:R-:W-:Y:S01]  /*5fc0*/  IADD3 R7, P0, R83, R4.reuse, RZ ;  /* 0x0000000453077210 */ /* 0x0a0fe20007f1e0ff */
        /* <DEDUP_REMOVED lines=24> */
[----:B------:R-:W4:Y:S01]  /*6150*/  LDC R81, c[0x0][0x238] ;  /* 0x00008e00ff517b82 */ /* 0x000f220000000800 */
[-C--:B-1----:R-:W-:Y:S02]  /*6160*/  IADD3 R7, P1, R95, R4.reuse, RZ ;  /* 0x000000045f077210 */ /* 0x082fe40007f3e0ff */
[----:B------:R1:W-:Y:S04]  /*6170*/  STL [R1+0x1764], R6 ;  /* 0x0017640601007387 */ /* 0x0003e80000100800 */
[----:B------:R3:W-:Y:S01]  /*6180*/  STL [R1+0x17a0], R7 ;  /* 0x0017a00701007387 */ /* 0x0007e20000100800 */
[----:B0-----:R-:W-:Y:S02]  /*6190*/  LEA.HI.X.SX32 R2, R83, R5, 0x1, P0 ;  /* 0x0000000553027211 */ /* 0x001fe400000f0eff */
[----:B------:R-:W0:Y:S01]  /*61a0*/  LDC R83, c[0x0][0x238] ;  /* 0x00008e00ff537b82 */ /* 0x000e220000000800 */
[----:B-1----:R-:W-:-:S02]  /*61b0*/  IADD3 R6, P0, R97, R4, RZ ;  /* 0x0000000461067210 */ /* 0x002fc40007f1e0ff */
[----:B------:R1:W-:Y:S01]  /*61c0*/  STL [R1+0x176c], R2 ;  /* 0x00176c0201007387 */ /* 0x0003e20000100800 */
[----:B-----5:R-:W-:Y:S01]  /*61d0*/  IMAD R79, R79, 0x56, RZ ;  /* 0x000000564f4f7824 */ /* 0x020fe200078e02ff */
[-C--:B---3--:R-:W-:Y:S02]  /*61e0*/  LEA.HI.X.SX32 R7, R85, R5.reuse, 0x1, P4 ;  /* 0x0000000555077211 */ /* 0x088fe400020f0eff */
[----:B------:R3:W-:Y:S01]  /*61f0*/  STL [R1+0x17a8], R6 ;  /* 0x0017a80601007387 */ /* 0x0007e20000100800 */
[----:B------:R-:W5:Y:S01]  /*6200*/  LDC R85, c[0x0][0x238] ;  /* 0x00008e00ff557b82 */ /* 0x000f620000000800 */
[----:B------:R-:W-:Y:S02]  /*6210*/  SHF.R.S32.HI R79, RZ, 0x1f, R79 ;  /* 0x0000001fff4f7819 */ /* 0x000fe4000001144f */
[----:B------:R2:W-:Y:S01]  /*6220*/  STL [R1+0x1774], R7 ;  /* 0x0017740701007387 */ /* 0x0005e20000100800 */
[----:B-1----:R-:W-:Y:S01]  /*6230*/  IADD3 R2, P4, R99, R4, RZ ;  /* 0x0000000463027210 */ /* 0x002fe20007f9e0ff */
[----:B----4-:R-:W-:Y:S01]  /*6240*/  IMAD R81, R81, 0x55, RZ ;  /* 0x0000005551517824 */ /* 0x010fe200078e02ff */
[----:B---3--:R-:W-:-:S03]  /*6250*/  LEA.HI.X.SX32 R6, R87, R5, 0x1, P6 ;  /* 0x0000000557067211 */ /* 0x008fc600030f0eff */
[----:B------:R1:W-:Y:S01]  /*6260*/  STL [R1+0x17b0], R2 ;  /* 0x0017b00201007387 */ /* 0x0003e20000100800 */
[----:B------:R-:W-:Y:S01]  /*6270*/  IADD3 R4, P6, R54, R4, RZ ;  /* 0x0000000436047210 */ /* 0x000fe20007fde0ff */
[----:B------:R-:W3:Y:S01]  /*6280*/  LDC R87, c[0x0][0x238] ;  /* 0x00008e00ff577b82 */ /* 0x000ee20000000800 */
[----:B--2---:R-:W-:Y:S01]  /*6290*/  LOP3.LUT R7, R11, 0x30, RZ, 0x3c, !PT ;  /* 0x000000300b077812 */ /* 0x004fe200078e3cff */
[----:B------:R2:W-:Y:S01]  /*62a0*/  STL [R1+0x177c], R6 ;  /* 0x00177c0601007387 */ /* 0x0005e20000100800 */
[----:B------:R-:W-:Y:S01]  /*62b0*/  SHF.R.S32.HI R81, RZ, 0x1f, R81 ;  /* 0x0000001fff517819 */ /* 0x000fe20000011451 */
[----:B0-----:R-:W-:Y:S02]  /*62c0*/  IMAD R83, R83, 0x54, RZ ;  /* 0x0000005453537824 */ /* 0x001fe400078e02ff */
[----:B------:R0:W-:Y:S01]  /*62d0*/  STL [R1+0x17b8], R4 ;  /* 0x0017b80401007387 */ /* 0x0001e20000100800 */
[----:B-1----:R-:W-:Y:S01]  /*62e0*/  LEA.HI.X.SX32 R2, R89, R5, 0x1, P5 ;  /* 0x0000000559027211 */ /* 0x002fe200028f0eff */
[----:B------:R-:W-:Y:S01]  /*62f0*/  UIADD3.64 UR10, UR4, 0x604, URZ ;  /* 0x00000604040a7897 */ /* 0x000fe2000fffe03f */
[----:B------:R-:W-:-:S02]  /*6300*/  SHF.R.S32.HI R83, RZ, 0x1f, R83 ;  /* 0x0000001fff537819 */ /* 0x000fc40000011453 */
[----:B------:R-:W-:Y:S02]  /*6310*/  CS2R R88, SRZ ;  /* 0x0000000000587805 */ /* 0x000fe4000001ff00 */
[-C--:B--2---:R-:W-:Y:S01]  /*6320*/  LEA.HI.X.SX32 R6, R91, R5.reuse, 0x1, P3 ;  /* 0x000000055b067211 */ /* 0x084fe200018f0eff */
[----:B------:R1:W-:Y:S01]  /*6330*/  STL [R1+0x1784], R2 ;  /* 0x0017840201007387 */ /* 0x0003e20000100800 */
[----:B-----5:R-:W-:Y:S01]  /*6340*/  IMAD R85, R85, 0x53, RZ ;  /* 0x0000005355557824 */ /* 0x020fe200078e02ff */
[----:B------:R-:W-:Y:S02]  /*6350*/  CS2R R90, SRZ ;  /* 0x00000000005a7805 */ /* 0x000fe4000001ff00 */
[-C--:B0-----:R-:W-:Y:S01]  /*6360*/  LEA.HI.X.SX32 R4, R93, R5.reuse, 0x1, P2 ;  /* 0x000000055d047211 */ /* 0x081fe200010f0eff */
[----:B------:R0:W-:Y:S01]  /*6370*/  STL [R1+0x178c], R6 ;  /* 0x00178c0601007387 */ /* 0x0001e20000100800 */
[----:B------:R-:W-:Y:S02]  /*6380*/  CS2R R92, SRZ ;  /* 0x00000000005c7805 */ /* 0x000fe4000001ff00 */
[----:B------:R-:W-:Y:S01]  /*6390*/  SHF.R.S32.HI R85, RZ, 0x1f, R85 ;  /* 0x0000001fff557819 */ /* 0x000fe20000011455 */
[----:B------:R2:W-:Y:S01]  /*63a0*/  STL [R1+0x1794], R4 ;  /* 0x0017940401007387 */ /* 0x0005e20000100800 */
[----:B-1----:R-:W-:Y:S01]  /*63b0*/  LEA.HI.X.SX32 R2, R95, R5, 0x1, P1 ;  /* 0x000000055f027211 */ /* 0x002fe200008f0eff */
[----:B---3--:R-:W-:Y:S01]  /*63c0*/  IMAD R87, R87, 0x52, RZ ;  /* 0x0000005257577824 */ /* 0x008fe200078e02ff */
[----:B------:R-:W-:-:S02]  /*63d0*/  CS2R R94, SRZ ;  /* 0x00000000005e7805 */ /* 0x000fc4000001ff00 */
[-C--:B0-----:R-:W-:Y:S01]  /*63e0*/  LEA.HI.X.SX32 R6, R97, R5.reuse, 0x1, P0 ;  /* 0x0000000561067211 */ /* 0x081fe200000f0eff */
[----:B------:R0:W-:Y:S01]  /*63f0*/  STL [R1+0x179c], R2 ;  /* 0x00179c0201007387 */ /* 0x0001e20000100800 */
[----:B------:R-:W-:Y:S02]  /*6400*/  SHF.R.S32.HI R87, RZ, 0x1f, R87 ;  /* 0x0000001fff577819 */ /* 0x000fe40000011457 */
[----:B------:R-:W-:Y:S02]  /*6410*/  CS2R R96, SRZ ;  /* 0x0000000000607805 */ /* 0x000fe4000001ff00 */
[----:B--2---:R-:W-:Y:S01]  /*6420*/  LEA.HI.X.SX32 R4, R99, R5, 0x1, P4 ;  /* 0x0000000563047211 */ /* 0x004fe200020f0eff */
[----:B------:R1:W-:Y:S01]  /*6430*/  STL [R1+0x17a4], R6 ;  /* 0x0017a40601007387 */ /* 0x0003e20000100800 */
[----:B------:R-:W-:-:S03]  /*6440*/  CS2R R98, SRZ ;  /* 0x0000000000627805 */ /* 0x000fc6000001ff00 */
[----:B------:R2:W-:Y:S01]  /*6450*/  STL [R1+0x17ac], R4 ;  /* 0x0017ac0401007387 */ /* 0x0005e20000100800 */
[----:B0-----:R-:W-:Y:S02]  /*6460*/  LEA.HI.X.SX32 R2, R54, R5, 0x1, P6 ;  /* 0x0000000536027211 */ /* 0x001fe400030f0eff */
[C---:B------:R-:W-:Y:S02]  /*6470*/  LOP3.LUT R5, R11.reuse, 0x10, RZ, 0x3c, !PT ;  /* 0x000000100b057812 */ /* 0x040fe400078e3cff */
[----:B-1----:R-:W-:Y:S01]  /*6480*/  LOP3.LUT R6, R11, 0x20, RZ, 0x3c, !PT ;  /* 0x000000200b067812 */ /* 0x002fe200078e3cff */
[----:B------:R0:W-:Y:S01]  /*6490*/  STL [R1+0x17b4], R2 ;  /* 0x0017b40201007387 */ /* 0x0001e20000100800 */
[----:B--2---:R-:W1:Y:S03]  /*64a0*/  LDC R4, c[0x0][0x238] ;  /* 0x00008e00ff047b82 */ /* 0x004e660000000800 */
[----:B------:R2:W-:Y:S01]  /*64b0*/  STL [R1+0x17f8], R0 ;  /* 0x0017f80001007387 */ /* 0x0005e20000100800 */
[----:B------:R-:W-:-:S02]  /*64c0*/  IMAD.IADD R6, R86, 0x1, R6 ;  /* 0x0000000156067824 */ /* 0x000fc400078e0206 */
[----:B0-----:R-:W-:Y:S01]  /*64d0*/  IMAD.IADD R2, R11, 0x1, R86 ;  /* 0x000000010b027824 */ /* 0x001fe200078e0256 */
[----:B--2---:R-:W-:-:S04]  /*64e0*/  LOP3.LUT R0, R0, 0x70, RZ, 0xc0, !PT ;  /* 0x0000007000007812 */ /* 0x004fc800078ec0ff */
[----:B------:R0:W-:Y:S04]  /*64f0*/  STL [R1+0x17f4], R2 ;  /* 0x0017f40201007387 */ /* 0x0001e80000100800 */
[----:B------:R-:W-:Y:S01]  /*6500*/  STL [R1+0x5b8], RZ ;  /* 0x0005b8ff01007387 */ /* 0x000fe20000100800 */
[C---:B------:R-:W-:Y:S01]  /*6510*/  IMAD R0, R11.reuse, 0x80, R0 ;  /* 0x000000800b007824 */ /* 0x040fe200078e0200 */
[----:B------:R-:W-:Y:S02]  /*6520*/  LOP3.LUT R11, R11, 0x70, RZ, 0x3c, !PT ;  /* 0x000000700b0b7812 */ /* 0x000fe400078e3cff */
[----:B------:R-:W-:Y:S01]  /*6530*/  STL [R1], RZ ;  /* 0x000000ff01007387 */ /* 0x000fe20000100800 */
[----:B0-----:R-:W-:-:S03]  /*6540*/  IMAD.IADD R2, R86, 0x1, R5 ;  /* 0x0000000156027824 */ /* 0x001fc600078e0205 */
[----:B------:R-:W-:Y:S01]  /*6550*/  STL [R1+0x4], RZ ;  /* 0x000004ff01007387 */ /* 0x000fe20000100800 */
[----:B------:R-:W-:Y:S02]  /*6560*/  IMAD.IADD R5, R86, 0x1, R7 ;  /* 0x0000000156057824 */ /* 0x000fe400078e0207 */
[C---:B-1----:R-:W-:Y:S01]  /*6570*/  IMAD R21, R4.reuse, 0x7f, RZ ;  /* 0x0000007f04157824 */ /* 0x042fe200078e02ff */
[----:B------:R-:W-:Y:S01]  /*6580*/  STL [R1+0x8], RZ ;  /* 0x000008ff01007387 */ /* 0x000fe20000100800 */
[C---:B------:R-:W-:Y:S02]  /*6590*/  IMAD R23, R4.reuse, 0x7e, RZ ;  /* 0x0000007e04177824 */ /* 0x040fe400078e02ff */
[C---:B------:R-:W-:Y:S01]  /*65a0*/  IMAD R25, R4.reuse, 0x7d, RZ ;  /* 0x0000007d04197824 */ /* 0x040fe200078e02ff */
[----:B------:R-:W-:Y:S01]  /*65b0*/  STL [R1+0xc], RZ ;  /* 0x00000cff01007387 */ /* 0x000fe20000100800 */
[C---:B------:R-:W-:Y:S01]  /*65c0*/  IMAD R28, R4.reuse, 0x7c, RZ ;  /* 0x0000007c041c7824 */ /* 0x040fe200078e02ff */
[----:B------:R-:W-:Y:S01]  /*65d0*/  SHF.R.S32.HI R12, RZ, 0x1f, R21 ;  /* 0x0000001fff0c7819 */ /* 0x000fe20000011415 */
        /* <DEDUP_REMOVED lines=58> */
[----:B------:R-:W-:Y:S01]  /*6980*/  IMAD R112, R4, 0x5d, RZ ;  /* 0x0000005d04707824 */ /* 0x000fe200078e02ff */
[----:B------:R-:W-:Y:S01]  /*6990*/  SHF.R.S32.HI R49, RZ, 0x1f, R75 ;  /* 0x0000001fff317819 */ /* 0x000fe2000001144b */
[----:B------:R-:W-:Y:S01]  /*69a0*/  IMAD R7, R34, 0x47, RZ ;  /* 0x0000004722077824 */ /* 0x000fe200078e02ff */
[----:B------:R-:W-:Y:S01]  /*69b0*/  STL [R1+0x4c], RZ ;  /* 0x00004cff01007387 */ /* 0x000fe20000100800 */
[----:B------:R-:W-:-:S02]  /*69c0*/  SHF.R.S32.HI R34, RZ, 0x1f, R57 ;  /* 0x0000001fff227819 */ /* 0x000fc40000011439 */
[----:B------:R-:W-:Y:S01]  /*69d0*/  SHF.R.S32.HI R51, RZ, 0x1f, R77 ;  /* 0x0000001fff337819 */ /* 0x000fe2000001144d */
[----:B------:R-:W-:Y:S01]  /*69e0*/  STL [R1+0x50], RZ ;  /* 0x000050ff01007387 */ /* 0x000fe20000100800 */
[----:B------:R-:W-:Y:S02]  /*69f0*/  SHF.R.S32.HI R248, RZ, 0x1f, R7 ;  /* 0x0000001ffff87819 */ /* 0x000fe40000011407 */
[----:B------:R-:W-:Y:S01]  /*6a00*/  LOP3.LUT R7, R0, 0x50, RZ, 0x3c, !PT ;  /* 0x0000005000077812 */ /* 0x000fe200078e3cff */
[----:B------:R-:W-:Y:S01]  /*6a10*/  STL [R1+0x54], RZ ;  /* 0x000054ff01007387 */ /* 0x000fe20000100800 */
[----:B------:R-:W-:Y:S02]  /*6a20*/  SHF.R.S32.HI R52, RZ, 0x1f, R80 ;  /* 0x0000001fff347819 */ /* 0x000fe40000011450 */
[----:B------:R-:W-:Y:S01]  /*6a30*/  SHF.R.S32.HI R54, RZ, 0x1f, R82 ;  /* 0x0000001fff367819 */ /* 0x000fe20000011452 */
[----:B------:R-:W-:Y:S01]  /*6a40*/  STL [R1+0x58], RZ ;  /* 0x000058ff01007387 */ /* 0x000fe20000100800 */
[----:B------:R-:W-:-:S02]  /*6a50*/  SHF.R.S32.HI R56, RZ, 0x1f, R84 ;  /* 0x0000001fff387819 */ /* 0x000fc40000011454 */
[----:B------:R-:W-:Y:S01]  /*6a60*/  SHF.R.S32.HI R60, RZ, 0x1f, R103 ;  /* 0x0000001fff3c7819 */ /* 0x000fe20000011467 */
[----:B------:R-:W-:Y:S01]  /*6a70*/  STL [R1+0x5c], RZ ;  /* 0x00005cff01007387 */ /* 0x000fe20000100800 */
[----:B------:R-:W-:Y:S02]  /*6a80*/  SHF.R.S32.HI R61, RZ, 0x1f, R105 ;  /* 0x0000001fff3d7819 */ /* 0x000fe40000011469 */
[----:B------:R-:W-:Y:S01]  /*6a90*/  SHF.R.S32.HI R63, RZ, 0x1f, R107 ;  /* 0x0000001fff3f7819 */ /* 0x000fe2000001146b */
[----:B------:R-:W-:Y:S01]  /*6aa0*/  STL [R1+0x60], RZ ;  /* 0x000060ff01007387 */ /* 0x000fe20000100800 */
[----:B------:R-:W-:Y:S02]  /*6ab0*/  SHF.R.S32.HI R65, RZ, 0x1f, R109 ;  /* 0x0000001fff417819 */ /* 0x000fe4000001146d */
[----:B------:R-:W-:Y:S01]  /*6ac0*/  SHF.R.S32.HI R67, RZ, 0x1f, R112 ;  /* 0x0000001fff437819 */ /* 0x000fe20000011470 */
[----:B------:R-:W-:Y:S04]  /*6ad0*/  STL [R1+0x64], RZ ;  /* 0x000064ff01007387 */ /* 0x000fe80000100800 */
[----:B------:R-:W-:Y:S04]  /*6ae0*/  STL [R1+0x68], RZ ;  /* 0x000068ff01007387 */ /* 0x000fe80000100800 */
[----:B------:R-:W-:Y:S04]  /*6af0*/  STL [R1+0x6c], RZ ;  /* 0x00006cff01007387 */ /* 0x000fe80000100800 */
[----:B------:R-:W-:Y:S04]  /*6b00*/  STL [R1+0x70], RZ ;  /* 0x000070ff01007387 */ /* 0x000fe80000100800 */
[----:B------:R-:W-:Y:S04]  /*6b10*/  STL [R1+0x74], RZ ;  /* 0x000074ff01007387 */ /* 0x000fe80000100800 */
[----:B------:R-:W-:Y:S04]  /*6b20*/  STL [R1+0x78], RZ ;  /* 0x000078ff01007387 */ /* 0x000fe80000100800 */
[----:B------:R-:W-:Y:S04]  /*6b30*/  STL [R1+0x7c], RZ ;  /* 0x00007cff01007387 */ /* 0x000fe80000100800 */
[----:B------:R0:W-:Y:S04]  /*6b40*/  STL [R1+0xbc], R2 ;  /* 0x0000bc0201007387 */ /* 0x0001e80000100800 */
[----:B------:R1:W-:Y:S04]  /*6b50*/  STL [R1+0xb8], R6 ;  /* 0x0000b80601007387 */ /* 0x0003e80000100800 */
[----:B------:R2:W-:Y:S01]  /*6b60*/  STL [R1+0xb4], R5 ;  /* 0x0000b40501007387 */ /* 0x0005e20000100800 */
[----:B0-----:R-:W-:-:S02]  /*6b70*/  IMAD.IADD R2, R86, 0x1, R8 ;  /* 0x0000000156027824 */ /* 0x001fc400078e0208 */
[----:B------:R-:W-:Y:S01]  /*6b80*/  IMAD R8, R33, 0x48, RZ ;  /* 0x0000004821087824 */ /* 0x000fe200078e02ff */
[----:B------:R-:W-:Y:S01]  /*6b90*/  SHF.R.S32.HI R33, RZ, 0x1f, R55 ;  /* 0x0000001fff217819 */ /* 0x000fe20000011437 */
[C---:B-1----:R-:W-:Y:S01]  /*6ba0*/  IMAD.IADD R6, R86.reuse, 0x1, R9 ;  /* 0x0000000156067824 */ /* 0x042fe200078e0209 */
[----:B------:R0:W-:Y:S01]  /*6bb0*/  STL [R1+0xb0], R2 ;  /* 0x0000b00201007387 */ /* 0x0001e20000100800 */
[----:B------:R-:W-:Y:S01]  /*6bc0*/  IMAD R9, R31, 0x49, RZ ;  /* 0x000000491f097824 */ /* 0x000fe200078e02ff */
[----:B------:R-:W-:Y:S01]  /*6bd0*/  SHF.R.S32.HI R119, RZ, 0x1f, R8 ;  /* 0x0000001fff777819 */ /* 0x000fe20000011408 */
[C---:B--2---:R-:W-:Y:S01]  /*6be0*/  IMAD.IADD R5, R86.reuse, 0x1, R10 ;  /* 0x0000000156057824 */ /* 0x044fe200078e020a */
[----:B------:R1:W-:Y:S01]  /*6bf0*/  STL [R1+0xac], R6 ;  /* 0x0000ac0601007387 */ /* 0x0003e20000100800 */
[----:B------:R-:W-:Y:S01]  /*6c00*/  IMAD R10, R29, 0x4a, RZ ;  /* 0x0000004a1d0a7824 */ /* 0x000fe200078e02ff */
[----:B------:R-:W-:Y:S02]  /*6c10*/  SHF.R.S32.HI R117, RZ, 0x1f, R9 ;  /* 0x0000001fff757819 */ /* 0x000fe40000011409 */
[----:B------:R2:W-:Y:S01]  /*6c20*/  STL [R1+0xa8], R5 ;  /* 0x0000a80501007387 */ /* 0x0005e20000100800 */
[----:B0-----:R-:W-:Y:S01]  /*6c30*/  IMAD.IADD R2, R86, 0x1, R11 ;  /* 0x0000000156027824 */ /* 0x001fe200078e020b */
[----:B------:R-:W-:Y:S01]  /*6c40*/  SHF.R.S32.HI R115, RZ, 0x1f, R10 ;  /* 0x0000001fff737819 */ /* 0x000fe2000001140a */
[----:B------:R-:W-:Y:S01]  /*6c50*/  IMAD R86, R4, 0x62, RZ ;  /* 0x0000006204567824 */ /* 0x000fe200078e02ff */
[----:B------:R-:W-:Y:S01]  /*6c60*/  LOP3.LUT R8, R0, 0x60, RZ, 0x3c, !PT ;  /* 0x0000006000087812 */ /* 0x000fe200078e3cff */
[----:B------:R-:W-:Y:S01]  /*6c70*/  IMAD R4, R24, 0x4d, RZ ;  /* 0x0000004d18047824 */ /* 0x000fe200078e02ff */
[----:B------:R0:W-:Y:S01]  /*6c80*/  STL [R1+0xa4], R2 ;  /* 0x0000a40201007387 */ /* 0x0001e20000100800 */
[----:B-1----:R-:W-:Y:S01]  /*6c90*/  IMAD R6, R36, 0x46, RZ ;  /* 0x0000004624067824 */ /* 0x002fe200078e02ff */
[----:B------:R-:W-:Y:S01]  /*6ca0*/  SHF.R.S32.HI R24, RZ, 0x1f, R44 ;  /* 0x0000001fff187819 */ /* 0x000fe2000001142c */
[----:B--2---:R-:W-:Y:S01]  /*6cb0*/  IMAD R5, R38, 0x45, RZ ;  /* 0x0000004526057824 */ /* 0x004fe200078e02ff */
[----:B------:R1:W-:Y:S01]  /*6cc0*/  STL [R1+0x17f0], R3 ;  /* 0x0017f00301007387 */ /* 0x0003e20000100800 */
[----:B------:R-:W-:Y:S01]  /*6cd0*/  SHF.R.S32.HI R110, RZ, 0x1f, R4 ;  /* 0x0000001fff6e7819 */ /* 0x000fe20000011404 */
[----:B------:R-:W-:Y:S01]  /*6ce0*/  IMAD R11, R27, 0x4b, RZ ;  /* 0x0000004b1b0b7824 */ /* 0x000fe200078e02ff */
[----:B------:R-:W-:Y:S01]  /*6cf0*/  LOP3.LUT R4, R0, 0x20, RZ, 0x3c, !PT ;  /* 0x0000002000047812 */ /* 0x000fe200078e3cff */
[----:B------:R-:W2:Y:S01]  /*6d00*/  LDL R9, [R1+0x17bc] ;  /* 0x0017bc0001097983 */ /* 0x000ea20000100800 */
[----:B------:R-:W-:Y:S01]  /*6d10*/  SHF.R.S32.HI R252, RZ, 0x1f, R5 ;  /* 0x0000001ffffc7819 */ /* 0x000fe20000011405 */
[----:B0-----:R-:W-:Y:S01]  /*6d20*/  IMAD R2, R26, 0x4c, RZ ;  /* 0x0000004c1a027824 */ /* 0x001fe200078e02ff */
[----:B------:R-:W-:-:S02]  /*6d30*/  LOP3.LUT R5, R0, 0x30, RZ, 0x3c, !PT ;  /* 0x0000003000057812 */ /* 0x000fc400078e3cff */
[----:B------:R-:W-:Y:S02]  /*6d40*/  SHF.R.S32.HI R250, RZ, 0x1f, R6 ;  /* 0x0000001ffffa7819 */ /* 0x000fe40000011406 */
[C---:B-1----:R-:W-:Y:S02]  /*6d50*/  LOP3.LUT R3, R0.reuse, 0x10, RZ, 0x3c, !PT ;  /* 0x0000001000037812 */ /* 0x042fe400078e3cff */
[----:B------:R-:W-:Y:S02]  /*6d60*/  SHF.R.S32.HI R111, RZ, 0x1f, R2 ;  /* 0x0000001fff6f7819 */ /* 0x000fe40000011402 */
[----:B------:R-:W-:Y:S01]  /*6d70*/  LOP3.LUT R6, R0, 0x40, RZ, 0x3c, !PT ;  /* 0x0000004000067812 */ /* 0x000fe200078e3cff */
[----:B------:R-:W3:Y:S01]  /*6d80*/  LDL R2, [R1+0x9c] ;  /* 0x00009c0001027983 */ /* 0x000ee20000100800 */
[----:B------:R-:W-:Y:S02]  /*6d90*/  SHF.R.S32.HI R113, RZ, 0x1f, R11 ;  /* 0x0000001fff717819 */ /* 0x000fe4000001140b */
[----:B------:R-:W-:-:S02]  /*6da0*/  SHF.R.S32.HI R26, RZ, 0x1f, R46 ;  /* 0x0000001fff1a7819 */ /* 0x000fc4000001142e */
[----:B------:R-:W-:Y:S02]  /*6db0*/  SHF.R.S32.HI R27, RZ, 0x1f, R48 ;  /* 0x0000001fff1b7819 */ /* 0x000fe40000011430 */
[----:B------:R-:W-:Y:S02]  /*6dc0*/  SHF.R.S32.HI R29, RZ, 0x1f, R50 ;  /* 0x0000001fff1d7819 */ /* 0x000fe40000011432 */
[----:B------:R-:W-:Y:S02]  /*6dd0*/  SHF.R.S32.HI R31, RZ, 0x1f, R53 ;  /* 0x0000001fff1f7819 */ /* 0x000fe40000011435 */
[----:B------:R-:W-:Y:S02]  /*6de0*/  SHF.R.S32.HI R36, RZ, 0x1f, R59 ;  /* 0x0000001fff247819 */ /* 0x000fe4000001143b */
[----:B------:R-:W-:Y:S02]  /*6df0*/  SHF.R.S32.HI R38, RZ, 0x1f, R62 ;  /* 0x0000001fff267819 */ /* 0x000fe4000001143e */
[----:B------:R-:W-:Y:S01]  /*6e00*/  SHF.R.S32.HI R58, RZ, 0x1f, R86 ;  /* 0x0000001fff3a7819 */ /* 0x000fe20000011456 */
[----:B--2---:R-:W-:-:S02]  /*6e10*/  IMAD.IADD R10, R9, 0x1, R0 ;  /* 0x00000001090a7824 */ /* 0x004fc400078e0200 */
[C---:B------:R-:W-:Y:S02]  /*6e20*/  IMAD.IADD R3, R9.reuse, 0x1, R3 ;  /* 0x0000000109037824 */ /* 0x040fe400078e0203 */
[C---:B------:R-:W-:Y:S01]  /*6e30*/  IMAD.IADD R4, R9.reuse, 0x1, R4 ;  /* 0x0000000109047824 */ /* 0x040fe200078e0204 */
[----:B------:R-:W-:Y:S01]  /*6e40*/  STL [R1+0x5d8], R10 ;  /* 0x0005d80a01007387 */ /* 0x000fe20000100800 */
[----:B------:R-:W-:-:S03]  /*6e50*/  IMAD.IADD R5, R9, 0x1, R5 ;  /* 0x0000000109057824 */ /* 0x000fc600078e0205 */
[----:B------:R0:W-:Y:S04]  /*6e60*/  STL [R1+0x5d4], R3 ;  /* 0x0005d40301007387 */ /* 0x0001e80000100800 */
[----:B0-----:R-:W2:Y:S04]  /*6e70*/  LDL R3, [R1+0x80] ;  /* 0x0000800001037983 */ /* 0x001ea80000100800 */
[----:B------:R0:W-:Y:S04]  /*6e80*/  STL [R1+0x5d0], R4 ;  /* 0x0005d00401007387 */ /* 0x0001e80000100800 */
[----:B------:R-:W4:Y:S04]  /*6e90*/  LDL R10, [R1+0x90] ;  /* 0x00009000010a7983 */ /* 0x000f280000100800 */
[----:B------:R-:W5:Y:S01]  /*6ea0*/  LDL R11, [R1+0x88] ;  /* 0x00008800010b7983 */ /* 0x000f620000100800 */
[----:B0-----:R-:W-:-:S03]  /*6eb0*/  IMAD.IADD R4, R9, 0x1, R6 ;  /* 0x0000000109047824 */ /* 0x001fc600078e0206 */
[----:B------:R0:W-:Y:S04]  /*6ec0*/  STL [R1+0x5cc], R5 ;  /* 0x0005cc0501007387 */ /* 0x0001e80000100800 */
[----:B------:R-:W2:Y:S01]  /*6ed0*/  LDL R6, [R1+0x98] ;  /* 0x0000980001067983 */ /* 0x000ea20000100800 */
[----:B0-----:R-:W-:-:S03]  /*6ee0*/  IMAD.IADD R5, R9, 0x1, R7 ;  /* 0x0000000109057824 */ /* 0x001fc600078e0207 */
[----:B------:R0:W-:Y:S01]  /*6ef0*/  STL [R1+0x5c8], R4 ;  /* 0x0005c80401007387 */ /* 0x0001e20000100800 */
[----:B------:R-:W-:-:S03]  /*6f00*/  IMAD.IADD R7, R9, 0x1, R8 ;  /* 0x0000000109077824 */ /* 0x000fc600078e0208 */
[----:B0-----:R-:W4:Y:S04]  /*6f10*/  LDL R4, [R1+0x94] ;  /* 0x0000940001047983 */ /* 0x001f280000100800 */
[----:B------:R0:W-:Y:S04]  /*6f20*/  STL [R1+0x5c4], R5 ;  /* 0x0005c40501007387 */ /* 0x0001e80000100800 */
[----:B------:R-:W5:Y:S04]  /*6f30*/  LDL R8, [R1+0x8c] ;  /* 0x00008c0001087983 */ /* 0x000f680000100800 */
[----:B0-----:R-:W2:Y:S01]  /*6f40*/  LDL R5, [R1+0x84] ;  /* 0x0000840001057983 */ /* 0x001ea20000100800 */
[----:B------:R-:W-:-:S05]  /*6f50*/  LOP3.LUT R0, R0, 0x70, RZ, 0x3c, !PT ;  /* 0x0000007000007812 */ /* 0x000fca00078e3cff */
[----:B------:R-:W-:Y:S01]  /*6f60*/  IMAD.IADD R0, R9, 0x1, R0 ;  /* 0x0000000109007824 */ /* 0x000fe200078e0200 */
[----:B------:R3:W-:Y:S04]  /*6f70*/  STL [R1+0x5c0], R7 ;  /* 0x0005c00701007387 */ /* 0x0007e80000100800 */
[----:B------:R4:W-:Y:S01]  /*6f80*/  STL [R1+0x5bc], R0 ;  /* 0x0005bc0001007387 */ /* 0x0009e20000100800 */
[----:B---3--:R-:W-:-:S05]  /*6f90*/  IADD3 R7, P3, R21, R2, RZ ;  /* 0x0000000215077210 */ /* 0x008fca0007f7e0ff */
[----:B------:R2:W-:Y:S01]  /*6fa0*/  STL [R1+0x6b4], R7 ;  /* 0x0006b40701007387 */ /* 0x0005e20000100800 */
[C---:B----4-:R-:W-:Y:S02]  /*6fb0*/  IADD3 R0, P2, R21.reuse, R4, RZ ;  /* 0x0000000415007210 */ /* 0x050fe40007f5e0ff */
[----:B-----5:R-:W-:-:S03]  /*6fc0*/  IADD3 R9, P1, R21, R8, RZ ;  /* 0x0000000815097210 */ /* 0x020fc60007f3e0ff */
[----:B------:R0:W-:Y:S04]  /*6fd0*/  STL [R1+0x6bc], R0 ;  /* 0x0006bc0001007387 */ /* 0x0001e80000100800 */
[----:B------:R1:W-:Y:S01]  /*6fe0*/  STL [R1+0x6c4], R9 ;  /* 0x0006c40901007387 */ /* 0x0003e20000100800 */
[----:B--2---:R-:W-:Y:S02]  /*6ff0*/  IADD3 R7, P0, R21, R5, RZ ;  /* 0x0000000515077210 */ /* 0x004fe40007f1e0ff */
[----:B------:R-:W2:Y:S01]  /*7000*/  LDC R21, c[0x0][0x238] ;  /* 0x00008e00ff157b82 */ /* 0x000ea20000000800 */
[C---:B0-----:R-:W-:Y:S02]  /*7010*/  IADD3 R0, P4, R23.reuse, R2, RZ ;  /* 0x0000000217007210 */ /* 0x041fe40007f9e0ff */
[----:B------:R0:W-:Y:S01]  /*7020*/  STL [R1+0x6cc], R7 ;  /* 0x0006cc0701007387 */ /* 0x0001e20000100800 */
[----:B-1----:R-:W-:-:S03]  /*7030*/  IADD3 R9, P6, R23, R4, RZ ;  /* 0x0000000417097210 */ /* 0x002fc60007fde0ff */
[----:B------:R1:W-:Y:S04]  /*7040*/  STL [R1+0x6d4], R0 ;  /* 0x0006d40001007387 */ /* 0x0003e80000100800 */
[----:B------:R3:W-:Y:S01]  /*7050*/  STL [R1+0x6dc], R9 ;  /* 0x0006dc0901007387 */ /* 0x0007e20000100800 */
[----:B0-----:R-:W-:Y:S01]  /*7060*/  IADD3 R7, P5, R23, R8, RZ ;  /* 0x0000000817077210 */ /* 0x001fe20007fbe0ff */
[----:B-1----:R-:W-:-:S04]  /*7070*/  IMAD.X R0, R12, 0x1, R6, P3 ;  /* 0x000000010c007824 */ /* 0x002fc800018e0606 */
[----:B------:R0:W-:Y:S01]  /*7080*/  STL [R1+0x6e4], R7 ;  /* 0x0006e40701007387 */ /* 0x0001e20000100800 */
[----:B---3--:R-:W-:-:S03]  /*7090*/  IADD3 R9, P3, R23, R5, RZ ;  /* 0x0000000517097210 */ /* 0x008fc60007f7e0ff */
[----:B------:R1:W-:Y:S04]  /*70a0*/  STL [R1+0x6b0], R0 ;  /* 0x0006b00001007387 */ /* 0x0003e80000100800 */
[----:B------:R3:W-:Y:S01]  /*70b0*/  STL [R1+0x6ec], R9 ;  /* 0x0006ec0901007387 */ /* 0x0007e20000100800 */
[----:B0-----:R-:W-:Y:S01]  /*70c0*/  IMAD.X R7, R12, 0x1, R10, P2 ;  /* 0x000000010c077824 */ /* 0x001fe200010e060a */
[----:B-1----:R-:W-:-:S04]  /*70d0*/  IADD3 R0, P2, R25, R2, RZ ;  /* 0x0000000219007210 */ /* 0x002fc80007f5e0ff */
[----:B------:R0:W-:Y:S01]  /*70e0*/  STL [R1+0x6b8], R7 ;  /* 0x0006b80701007387 */ /* 0x0001e20000100800 */
[----:B---3--:R-:W-:-:S03]  /*70f0*/  IMAD.X R9, R12, 0x1, R11, P1 ;  /* 0x000000010c097824 */ /* 0x008fc600008e060b */
        /* <DEDUP_REMOVED lines=592> */
[----:B------:R-:W-:Y:S01]  /*9600*/  STL [R1+0xb94], R7 ;  /* 0x000b940701007387 */ /* 0x000fe20000100800 */
[----:B---3--:R-:W-:-:S03]  /*9610*/  IADD3 R9, P0, R251, R4, RZ ;  /* 0x00000004fb097210 */ /* 0x008fc60007f1e0ff */
[----:B------:R-:W-:Y:S04]  /*9620*/  STL [R1+0xb60], R0 ;  /* 0x000b600001007387 */ /* 0x000fe80000100800 */
[----:B------:R0:W-:Y:S02]  /*9630*/  STL [R1+0xb9c], R9 ;  /* 0x000b9c0901007387 */ /* 0x0001e40000100800 */
[----:B0-----:R-:W0:Y:S01]  /*9640*/  LDC R9, c[0x0][0x238] ;  /* 0x00008e00ff097b82 */ /* 0x001e220000000800 */
[----:B------:R-:W-:Y:S01]  /*9650*/  IMAD.X R7, R72, 0x1, R3, P4 ;  /* 0x0000000148077824 */ /* 0x000fe200020e0603 */
[----:B------:R-:W-:Y:S01]  /*9660*/  IADD3 R0, P4, R251, R8, RZ ;  /* 0x00000008fb007210 */ /* 0x000fe20007f9e0ff */
[----:B------:R-:W-:-:S03]  /*9670*/  IMAD.X R12, R74, 0x1, R6, P6 ;  /* 0x000000014a0c7824 */ /* 0x000fc600030e0606 */
[----:B------:R1:W-:Y:S04]  /*9680*/  STL [R1+0xb68], R7 ;  /* 0x000b680701007387 */ /* 0x0003e80000100800 */
[----:B------:R3:W-:Y:S01]  /*9690*/  STL [R1+0xba4], R0 ;  /* 0x000ba40001007387 */ /* 0x0007e20000100800 */
[C---:B-1----:R-:W-:Y:S01]  /*96a0*/  IMAD.X R7, R74.reuse, 0x1, R10, P5 ;  /* 0x000000014a077824 */ /* 0x042fe200028e060a */
[----:B---3--:R-:W-:Y:S01]  /*96b0*/  IADD3 R0, P6, R251, R5, RZ ;  /* 0x00000005fb007210 */ /* 0x008fe20007fde0ff */
[----:B0-----:R-:W-:Y:S01]  /*96c0*/  IMAD R9, R9, 0x57, RZ ;  /* 0x0000005709097824 */ /* 0x001fe200078e02ff */
[----:B------:R0:W-:Y:S04]  /*96d0*/  STL [R1+0xb70], R12 ;  /* 0x000b700c01007387 */ /* 0x0001e80000100800 */
        /* <DEDUP_REMOVED lines=10> */
[----:B------:R-:W-:-:S04]  /*9780*/  IADD3 R0, P2, R9, R8, RZ ;  /* 0x0000000809007210 */ /* 0x000fc80007f5e0ff */
[----:B------:R1:W-:Y:S04]  /*9790*/  STL [R1+0xb88], R12 ;  /* 0x000b880c01007387 */ /* 0x0003e80000100800 */
[----:B------:R3:W-:Y:S01]  /*97a0*/  STL [R1+0xbc4], R0 ;  /* 0x000bc40001007387 */ /* 0x0007e20000100800 */
[C---:B-1----:R-:W-:Y:S01]  /*97b0*/  IMAD.X R12, R76.reuse, 0x1, R6, P1 ;  /* 0x000000014c0c7824 */ /* 0x042fe200008e0606 */
[----:B---3--:R-:W-:Y:S01]  /*97c0*/  IADD3 R0, P1, R9, R5, RZ ;  /* 0x0000000509007210 */ /* 0x008fe20007f3e0ff */
[C---:B------:R-:W-:Y:S02]  /*97d0*/  IMAD.X R9, R76.reuse, 0x1, R10, P0 ;  /* 0x000000014c097824 */ /* 0x040fe400000e060a */
        /* <DEDUP_REMOVED lines=33> */
[----:B-1----:R-:W-:Y:S01]  /*99f0*/  IMAD.X R12, R79, 0x1, R6, P0 ;  /* 0x000000014f0c7824 */ /* 0x002fe200000e0606 */
[----:B---3--:R-:W-:Y:S01]  /*9a00*/  IADD3 R0, P0, R9, R5, RZ ;  /* 0x0000000509007210 */ /* 0x008fe20007f1e0ff */
[----:B------:R-:W-:Y:S02]  /*9a10*/  IMAD.X R9, R79, 0x1, R10, P4 ;  /* 0x000000014f097824 */ /* 0x000fe400020e060a */
        /* <DEDUP_REMOVED lines=303> */
[----:B------:R3:W-:Y:S04]  /*ad10*/  STL [R1+0xe24], R0 ;  /* 0x000e240001007387 */ /* 0x0007e80000100800 */
[----:B------:R4:W-:Y:S01]  /*ad20*/  STL [R1+0xdf0], R13 ;  /* 0x000df00d01007387 */ /* 0x0009e20000100800 */
[----:B-1----:R-:W-:Y:S01]  /*ad30*/  IMAD.X R12, R252, 0x1, R10, P1 ;  /* 0x00000001fc0c7824 */ /* 0x002fe200008e060a */
[----:B---3--:R-:W-:Y:S01]  /*ad40*/  IADD3 R0, P2, R7, R5, RZ ;  /* 0x0000000507007210 */ /* 0x008fe20007f5e0ff */
[----:B0-----:R-:W-:-:S04]  /*ad50*/  IMAD R9, R9, 0x43, RZ ;  /* 0x0000004309097824 */ /* 0x001fc800078e02ff */
[----:B------:R0:W-:Y:S01]  /*ad60*/  STL [R1+0xe2c], R0 ;  /* 0x000e2c0001007387 */ /* 0x0001e20000100800 */
[----:B----4-:R-:W-:-:S03]  /*ad70*/  IADD3 R13, P1, R9, R2, RZ ;  /* 0x00000002090d7210 */ /* 0x010fc60007f3e0ff */
[----:B------:R-:W-:Y:S01]  /*ad80*/  STL [R1+0xdf8], R12 ;  /* 0x000df80c01007387 */ /* 0x000fe20000100800 */
[----:B0-----:R-:W-:-:S03]  /*ad90*/  IMAD.X R0, R252, 0x1, R11, P0 ;  /* 0x00000001fc007824 */ /* 0x001fc600000e060b */
[----:B------:R-:W-:Y:S04]  /*ada0*/  STL [R1+0xe34], R13 ;  /* 0x000e340d01007387 */ /* 0x000fe80000100800 */
[----:B------:R0:W-:Y:S02]  /*adb0*/  STL [R1+0xe00], R0 ;  /* 0x000e000001007387 */ /* 0x0001e40000100800 */
[----:B0-----:R-:W-:Y:S02]  /*adc0*/  SHF.R.S32.HI R0, RZ, 0x1f, R7 ;  /* 0x0000001fff007819 */ /* 0x001fe40000011407 */
[----:B------:R-:W0:Y:S01]  /*add0*/  LDC R7, c[0x0][0x238] ;  /* 0x00008e00ff077b82 */ /* 0x000e220000000800 */
[----:B------:R-:W-:Y:S01]  /*ade0*/  IADD3 R12, P0, R9, R4, RZ ;  /* 0x00000004090c7210 */ /* 0x000fe20007f1e0ff */
[----:B------:R-:W-:-:S04]  /*adf0*/  IMAD.X R13, R252, 0x1, R3, P4 ;  /* 0x00000001fc0d7824 */ /* 0x000fc800020e0603 */
[----:B------:R1:W-:Y:S04]  /*ae00*/  STL [R1+0xe3c], R12 ;  /* 0x000e3c0c01007387 */ /* 0x0003e80000100800 */
[----:B------:R3:W-:Y:S01]  /*ae10*/  STL [R1+0xe08], R13 ;  /* 0x000e080d01007387 */ /* 0x0007e20000100800 */
[----:B-1----:R-:W-:Y:S01]  /*ae20*/  IADD3 R12, P4, R9, R8, RZ ;  /* 0x00000008090c7210 */ /* 0x002fe20007f9e0ff */
[----:B---3--:R-:W-:-:S04]  /*ae30*/  IMAD.X R13, R0, 0x1, R6, P6 ;  /* 0x00000001000d7824 */ /* 0x008fc800030e0606 */
[----:B------:R1:W-:Y:S01]  /*ae40*/  STL [R1+0xe44], R12 ;  /* 0x000e440c01007387 */ /* 0x0003e20000100800 */
[----:B0-----:R-:W-:Y:S01]  /*ae50*/  IMAD R7, R7, 0x42, RZ ;  /* 0x0000004207077824 */ /* 0x001fe200078e02ff */
[----:B------:R-:W-:Y:S02]  /*ae60*/  IADD3 R14, P6, R9, R5, RZ ;  /* 0x00000005090e7210 */ /* 0x000fe40007fde0ff */
[----:B------:R0:W-:Y:S01]  /*ae70*/  STL [R1+0xe10], R13 ;  /* 0x000e100d01007387 */ /* 0x0001e20000100800 */
[----:B-1----:R-:W-:-:S03]  /*ae80*/  IMAD.X R12, R0, 0x1, R10, P5 ;  /* 0x00000001000c7824 */ /* 0x002fc600028e060a */
[----:B------:R1:W-:Y:S01]  /*ae90*/  STL [R1+0xe4c], R14 ;  /* 0x000e4c0e01007387 */ /* 0x0003e20000100800 */
[----:B0-----:R-:W-:-:S03]  /*aea0*/  IADD3 R13, P5, R7, R2, RZ ;  /* 0x00000002070d7210 */ /* 0x001fc60007fbe0ff */
[----:B------:R-:W-:Y:S04]  /*aeb0*/  STL [R1+0xe18], R12 ;  /* 0x000e180c01007387 */ /* 0x000fe80000100800 */
[----:B------:R0:W-:Y:S01]  /*aec0*/  STL [R1+0xe54], R13 ;  /* 0x000e540d01007387 */ /* 0x0001e20000100800 */
[C---:B-1----:R-:W-:Y:S02]  /*aed0*/  IMAD.X R14, R0.reuse, 0x1, R11, P3 ;  /* 0x00000001000e7824 */ /* 0x042fe400018e060b */
[----:B0-----:R-:W-:Y:S01]  /*aee0*/  IMAD.X R13, R0, 0x1, R3, P2 ;  /* 0x00000001000d7824 */ /* 0x001fe200010e0603 */
[----:B------:R-:W-:Y:S02]  /*aef0*/  SHF.R.S32.HI R0, RZ, 0x1f, R9 ;  /* 0x0000001fff007819 */ /* 0x000fe40000011409 */
[----:B------:R-:W0:Y:S01]  /*af00*/  LDC R9, c[0x0][0x238] ;  /* 0x00008e00ff097b82 */ /* 0x000e220000000800 */
[C---:B------:R-:W-:Y:S01]  /*af10*/  IADD3 R12, P3, R7.reuse, R4, RZ ;  /* 0x00000004070c7210 */ /* 0x040fe20007f7e0ff */
[----:B------:R-:W-:Y:S04]  /*af20*/  STL [R1+0xe20], R14 ;  /* 0x000e200e01007387 */ /* 0x000fe80000100800 */
        /* <DEDUP_REMOVED lines=24> */
[----:B0-----:R-:W-:Y:S01]  /*b0b0*/  IMAD.SHL.U32 R7, R7, 0x40, RZ ;  /* 0x0000004007077824 */ /* 0x001fe200078e00ff */
        /* <DEDUP_REMOVED lines=642> */
[----:B-1----:R-:W-:-:S05]  /*d8e0*/  IADD3 R12, P2, R9, R8, RZ ;  /* 0x00000008090c7210 */ /* 0x002fca0007f5e0ff */
[----:B------:R1:W-:Y:S01]  /*d8f0*/  STL [R1+0x12c4], R12 ;  /* 0x0012c40c01007387 */ /* 0x0003e20000100800 */
[----:B0-----:R-:W-:Y:S02]  /*d900*/  IMAD R7, R7, 0x1e, RZ ;  /* 0x0000001e07077824 */ /* 0x001fe400078e02ff */
[C---:B---3--:R-:W-:Y:S02]  /*d910*/  IMAD.X R13, R0.reuse, 0x1, R10, P0 ;  /* 0x00000001000d7824 */ /* 0x048fe400000e060a */
[----:B-1----:R-:W-:Y:S01]  /*d920*/  IMAD.X R12, R0, 0x1, R6, P1 ;  /* 0x00000001000c7824 */ /* 0x002fe200008e0606 */
[----:B------:R-:W-:-:S04]  /*d930*/  IADD3 R14, P1, R9, R5, RZ ;  /* 0x00000005090e7210 */ /* 0x000fc80007f3e0ff */
[----:B------:R0:W-:Y:S04]  /*d940*/  STL [R1+0x1290], R12 ;  /* 0x0012900c01007387 */ /* 0x0001e80000100800 */
[----:B------:R1:W-:Y:S01]  /*d950*/  STL [R1+0x12cc], R14 ;  /* 0x0012cc0e01007387 */ /* 0x0003e20000100800 */
[----:B0-----:R-:W-:-:S03]  /*d960*/  IADD3 R12, P0, R7, R2, RZ ;  /* 0x00000002070c7210 */ /* 0x001fc60007f1e0ff */
[----:B------:R0:W-:Y:S01]  /*d970*/  STL [R1+0x1298], R13 ;  /* 0x0012980d01007387 */ /* 0x0001e20000100800 */
[----:B-1----:R-:W-:-:S03]  /*d980*/  IMAD.X R14, R0, 0x1, R11, P4 ;  /* 0x00000001000e7824 */ /* 0x002fc600020e060b */
[----:B------:R1:W-:Y:S01]  /*d990*/  STL [R1+0x12d4], R12 ;  /* 0x0012d40c01007387 */ /* 0x0003e20000100800 */
[C---:B0-----:R-:W-:Y:S01]  /*d9a0*/  IADD3 R13, P4, R7.reuse, R4, RZ ;  /* 0x00000004070d7210 */ /* 0x041fe20007f9e0ff */
[----:B-1----:R-:W-:Y:S01]  /*d9b0*/  IMAD.X R12, R0, 0x1, R3, P6 ;  /* 0x00000001000c7824 */ /* 0x002fe200030e0603 */
[----:B------:R-:W-:Y:S02]  /*d9c0*/  SHF.R.S32.HI R0, RZ, 0x1f, R9 ;  /* 0x0000001fff007819 */ /* 0x000fe40000011409 */
[----:B------:R-:W-:Y:S01]  /*d9d0*/  IADD3 R9, P6, R7, R8, RZ ;  /* 0x0000000807097210 */ /* 0x000fe20007fde0ff */
[----:B------:R-:W-:Y:S04]  /*d9e0*/  STL [R1+0x12a0], R14 ;  /* 0x0012a00e01007387 */ /* 0x000fe80000100800 */
[----:B------:R-:W-:Y:S01]  /*d9f0*/  STL [R1+0x12dc], R13 ;  /* 0x0012dc0d01007387 */ /* 0x000fe20000100800 */
[----:B--2---:R-:W-:-:S03]  /*da00*/  IMAD R21, R21, 0x1d, RZ ;  /* 0x0000001d15157824 */ /* 0x004fc600078e02ff */
[----:B------:R-:W-:Y:S04]  /*da10*/  STL [R1+0x12a8], R12 ;  /* 0x0012a80c01007387 */ /* 0x000fe80000100800 */
[----:B------:R0:W-:Y:S02]  /*da20*/  STL [R1+0x12e4], R9 ;  /* 0x0012e40901007387 */ /* 0x0001e40000100800 */
[C---:B0-----:R-:W-:Y:S01]  /*da30*/  IMAD.X R9, R0.reuse, 0x1, R6, P5 ;  /* 0x0000000100097824 */ /* 0x041fe200028e0606 */
[----:B------:R-:W-:Y:S01]  /*da40*/  IADD3 R13, P5, R7, R5, RZ ;  /* 0x00000005070d7210 */ /* 0x000fe20007fbe0ff */
[----:B------:R-:W-:-:S03]  /*da50*/  IMAD.X R12, R0, 0x1, R10, P3 ;  /* 0x00000001000c7824 */ /* 0x000fc600018e060a */
[----:B------:R0:W-:Y:S04]  /*da60*/  STL [R1+0x12b0], R9 ;  /* 0x0012b00901007387 */ /* 0x0001e80000100800 */
[----:B------:R-:W-:Y:S01]  /*da70*/  STL [R1+0x12ec], R13 ;  /* 0x0012ec0d01007387 */ /* 0x000fe20000100800 */
[----:B0-----:R-:W-:-:S03]  /*da80*/  IADD3 R9, P3, R21, R2, RZ ;  /* 0x0000000215097210 */ /* 0x001fc60007f7e0ff */
[----:B------:R-:W-:Y:S04]  /*da90*/  STL [R1+0x12b8], R12 ;  /* 0x0012b80c01007387 */ /* 0x000fe80000100800 */
[----:B------:R0:W-:Y:S02]  /*daa0*/  STL [R1+0x12f4], R9 ;  /* 0x0012f40901007387 */ /* 0x0001e40000100800 */
[----:B0-----:R-:W0:Y:S01]  /*dab0*/  LDC R9, c[0x0][0x238] ;  /* 0x00008e00ff097b82 */ /* 0x001e220000000800 */
[----:B------:R-:W-:Y:S01]  /*dac0*/  IMAD.X R13, R0, 0x1, R11, P2 ;  /* 0x00000001000d7824 */ /* 0x000fe200010e060b */
[----:B------:R-:W-:Y:S02]  /*dad0*/  IADD3 R12, P2, R21, R4, RZ ;  /* 0x00000004150c7210 */ /* 0x000fe40007f5e0ff */
[----:B------:R-:W-:-:S02]  /*dae0*/  SHF.R.S32.HI R7, RZ, 0x1f, R7 ;  /* 0x0000001fff077819 */ /* 0x000fc40000011407 */
[----:B------:R1:W-:Y:S04]  /*daf0*/  STL [R1+0x12c0], R13 ;  /* 0x0012c00d01007387 */ /* 0x0003e80000100800 */
[----:B------:R2:W-:Y:S01]  /*db00*/  STL [R1+0x12fc], R12 ;  /* 0x0012fc0c01007387 */ /* 0x0005e20000100800 */
[----:B-1----:R-:W-:Y:S01]  /*db10*/  IMAD.X R13, R0, 0x1, R3, P1 ;  /* 0x00000001000d7824 */ /* 0x002fe200008e0603 */
[----:B--2---:R-:W-:Y:S01]  /*db20*/  IADD3 R12, P1, R21, R8, RZ ;  /* 0x00000008150c7210 */ /* 0x004fe20007f3e0ff */
[----:B0-----:R-:W-:Y:S02]  /*db30*/  IMAD R0, R9, 0x1c, RZ ;  /* 0x0000001c09007824 */ /* 0x001fe400078e02ff */
[----:B------:R-:W-:Y:S01]  /*db40*/  IMAD.X R9, R7, 0x1, R6, P0 ;  /* 0x0000000107097824 */ /* 0x000fe200000e0606 */
[----:B------:R0:W-:Y:S04]  /*db50*/  STL [R1+0x12c8], R13 ;  /* 0x0012c80d01007387 */ /* 0x0001e80000100800 */
[----:B------:R1:W-:Y:S04]  /*db60*/  STL [R1+0x1304], R12 ;  /* 0x0013040c01007387 */ /* 0x0003e80000100800 */
[----:B------:R2:W-:Y:S01]  /*db70*/  STL [R1+0x12d0], R9 ;  /* 0x0012d00901007387 */ /* 0x0005e20000100800 */
[----:B0-----:R-:W-:Y:S01]  /*db80*/  IADD3 R13, P0, R21, R5, RZ ;  /* 0x00000005150d7210 */ /* 0x001fe20007f1e0ff */
[----:B-1----:R-:W-:-:S04]  /*db90*/  IMAD.X R12, R7, 0x1, R10, P4 ;  /* 0x00000001070c7824 */ /* 0x002fc800020e060a */
[----:B------:R-:W-:Y:S01]  /*dba0*/  STL [R1+0x130c], R13 ;  /* 0x00130c0d01007387 */ /* 0x000fe20000100800 */
[----:B--2---:R-:W-:-:S03]  /*dbb0*/  IADD3 R9, P4, R0, R2, RZ ;  /* 0x0000000200097210 */ /* 0x004fc60007f9e0ff */
        /* <DEDUP_REMOVED lines=9> */
[C---:B--2---:R-:W-:Y:S01]  /*dc50*/  IADD3 R12, P5, R0.reuse, R8, RZ ;  /* 0x00000008000c7210 */ /* 0x044fe20007fbe0ff */
[----:B0-----:R-:W-:Y:S02]  /*dc60*/  IMAD R7, R9, 0x1b, RZ ;  /* 0x0000001b09077824 */ /* 0x001fe400078e02ff */
[C---:B------:R-:W-:Y:S01]  /*dc70*/  IMAD.X R9, R21.reuse, 0x1, R6, P3 ;  /* 0x0000000115097824 */ /* 0x040fe200018e0606 */
        /* <DEDUP_REMOVED lines=207> */
[----:B0-----:R-:W-:Y:S02]  /*e970*/  IMAD.SHL.U32 R0, R9, 0x10, RZ ;  /* 0x0000001009007824 */ /* 0x001fe400078e00ff */
        /* <DEDUP_REMOVED lines=239> */
[C---:B------:R-:W-:Y:S01]  /*f870*/  IMAD.X R13, R7.reuse, 0x1, R11, P0 ;  /* 0x00000001070d7824 */ /* 0x040fe200000e060b */
[----:B------:R-:W-:Y:S01]  /*f880*/  IADD3 R12, P0, R0, R4, RZ ;  /* 0x00000004000c7210 */ /* 0x000fe20007f1e0ff */
[----:B------:R-:W-:Y:S01]  /*f890*/  IMAD.X R7, R7, 0x1, R3, P4 ;  /* 0x0000000107077824 */ /* 0x000fe200020e0603 */
[----:B------:R-:W-:-:S02]  /*f8a0*/  SHF.R.S32.HI R21, RZ, 0x1f, R21 ;  /* 0x0000001fff157819 */ /* 0x000fc40000011415 */
[----:B------:R-:W-:Y:S04]  /*f8b0*/  STL [R1+0x15e0], R13 ;  /* 0x0015e00d01007387 */ /* 0x000fe80000100800 */
[----:B------:R1:W-:Y:S04]  /*f8c0*/  STL [R1+0x161c], R12 ;  /* 0x00161c0c01007387 */ /* 0x0003e80000100800 */
[----:B------:R2:W-:Y:S01]  /*f8d0*/  STL [R1+0x15e8], R7 ;  /* 0x0015e80701007387 */ /* 0x0005e20000100800 */
[----:B-1----:R-:W-:Y:S01]  /*f8e0*/  IADD3 R12, P4, R0, R8, RZ ;  /* 0x00000008000c7210 */ /* 0x002fe20007f9e0ff */
[----:B--2---:R-:W-:-:S02]  /*f8f0*/  IMAD.X R7, R21, 0x1, R6, P6 ;  /* 0x0000000115077824 */ /* 0x004fc400030e0606 */
[----:B0-----:R-:W-:Y:S02]  /*f900*/  IMAD R9, R9, 0x3, RZ ;  /* 0x0000000309097824 */ /* 0x001fe400078e02ff */
[----:B------:R0:W-:Y:S01]  /*f910*/  STL [R1+0x1624], R12 ;  /* 0x0016240c01007387 */ /* 0x0001e20000100800 */
[----:B------:R-:W-:-:S03]  /*f920*/  IADD3 R13, P6, R0, R5, RZ ;  /* 0x00000005000d7210 */ /* 0x000fc60007fde0ff */
[----:B------:R1:W-:Y:S01]  /*f930*/  STL [R1+0x15f0], R7 ;  /* 0x0015f00701007387 */ /* 0x0003e20000100800 */
[----:B0-----:R-:W-:-:S03]  /*f940*/  IMAD.X R12, R21, 0x1, R10, P5 ;  /* 0x00000001150c7824 */ /* 0x001fc600028e060a */
[----:B------:R-:W-:Y:S01]  /*f950*/  STL [R1+0x162c], R13 ;  /* 0x00162c0d01007387 */ /* 0x000fe20000100800 */
[----:B-1----:R-:W-:-:S03]  /*f960*/  IADD3 R7, P5, R9, R2, RZ ;  /* 0x0000000209077210 */ /* 0x002fc60007fbe0ff */
        /* <DEDUP_REMOVED lines=8> */
[----:B-1----:R-:W-:Y:S02]  /*f9f0*/  IMAD.X R13, R21, 0x1, R3, P2 ;  /* 0x00000001150d7824 */ /* 0x002fe400010e0603 */
[----:B------:R-:W-:Y:S01]  /*fa00*/  IMAD.X R14, R0, 0x1, R10, P0 ;  /* 0x00000001000e7824 */ /* 0x000fe200000e060a */
[----:B------:R-:W1:Y:S01]  /*fa10*/  LDC R21, c[0x0][0x238] ;  /* 0x00008e00ff157b82 */ /* 0x000e620000000800 */
[----:B--2---:R-:W-:Y:S01]  /*fa20*/  IADD3 R12, P2, R9, R8, RZ ;  /* 0x00000008090c7210 */ /* 0x004fe20007f5e0ff */
[----:B------:R2:W-:Y:S01]  /*fa30*/  STL [R1+0x1608], R13 ;  /* 0x0016080d01007387 */ /* 0x0005e20000100800 */
[----:B0-----:R-:W-:-:S03]  /*fa40*/  IMAD.SHL.U32 R7, R7, 0x2, RZ ;  /* 0x0000000207077824 */ /* 0x001fc600078e00ff */
[----:B------:R0:W-:Y:S01]  /*fa50*/  STL [R1+0x1644], R12 ;  /* 0x0016440c01007387 */ /* 0x0001e20000100800 */
[----:B--2---:R-:W-:Y:S01]  /*fa60*/  IMAD.X R13, R0, 0x1, R6, P1 ;  /* 0x00000001000d7824 */ /* 0x004fe200008e0606 */
[----:B0-----:R-:W-:-:S04]  /*fa70*/  IADD3 R12, P1, R9, R5, RZ ;  /* 0x00000005090c7210 */ /* 0x001fc80007f3e0ff */
[----:B------:R0:W-:Y:S01]  /*fa80*/  STL [R1+0x1610], R13 ;  /* 0x0016100d01007387 */ /* 0x0001e20000100800 */
[----:B------:R-:W-:-:S03]  /*fa90*/  SHF.R.S32.HI R9, RZ, 0x1f, R9 ;  /* 0x0000001fff097819 */ /* 0x000fc60000011409 */
[----:B------:R2:W-:Y:S01]  /*faa0*/  STL [R1+0x164c], R12 ;  /* 0x00164c0c01007387 */ /* 0x0005e20000100800 */
[----:B0-----:R-:W-:-:S03]  /*fab0*/  IADD3 R13, P0, R7, R2, RZ ;  /* 0x00000002070d7210 */ /* 0x001fc60007f1e0ff */
[----:B------:R0:W-:Y:S01]  /*fac0*/  STL [R1+0x1618], R14 ;  /* 0x0016180e01007387 */ /* 0x0001e20000100800 */
[----:B--2---:R-:W-:-:S03]  /*fad0*/  IMAD.X R12, R0, 0x1, R11, P4 ;  /* 0x00000001000c7824 */ /* 0x004fc600020e060b */
[----:B------:R2:W-:Y:S04]  /*fae0*/  STL [R1+0x1654], R13 ;  /* 0x0016540d01007387 */ /* 0x0005e80000100800 */
[----:B------:R3:W-:Y:S01]  /*faf0*/  STL [R1+0x1620], R12 ;  /* 0x0016200c01007387 */ /* 0x0007e20000100800 */
[----:B0-----:R-:W-:Y:S01]  /*fb00*/  IADD3 R14, P4, R7, R4, RZ ;  /* 0x00000004070e7210 */ /* 0x001fe20007f9e0ff */
[----:B--2---:R-:W-:Y:S02]  /*fb10*/  IMAD.X R13, R0, 0x1, R3, P6 ;  /* 0x00000001000d7824 */ /* 0x004fe400030e0603 */
[----:B------:R-:W-:Y:S01]  /*fb20*/  IMAD.X R0, R9, 0x1, R6, P5 ;  /* 0x0000000109007824 */ /* 0x000fe200028e0606 */
[C---:B---3--:R-:W-:Y:S01]  /*fb30*/  IADD3 R12, P6, R7.reuse, R8, RZ ;  /* 0x00000008070c7210 */ /* 0x048fe20007fde0ff */
[----:B------:R-:W-:Y:S04]  /*fb40*/  STL [R1+0x165c], R14 ;  /* 0x00165c0e01007387 */ /* 0x000fe80000100800 */
[----:B------:R-:W-:Y:S04]  /*fb50*/  STL [R1+0x1628], R13 ;  /* 0x0016280d01007387 */ /* 0x000fe80000100800 */
[----:B------:R-:W-:Y:S04]  /*fb60*/  STL [R1+0x1664], R12 ;  /* 0x0016640c01007387 */ /* 0x000fe80000100800 */
[----:B------:R0:W-:Y:S02]  /*fb70*/  STL [R1+0x1630], R0 ;  /* 0x0016300001007387 */ /* 0x0001e40000100800 */
[----:B0-----:R-:W0:Y:S01]  /*fb80*/  LDC R0, c[0x0][0x238] ;  /* 0x00008e00ff007b82 */ /* 0x001e220000000800 */
[----:B------:R-:W-:Y:S01]  /*fb90*/  IADD3 R13, P5, R7, R5, RZ ;  /* 0x00000005070d7210 */ /* 0x000fe20007fbe0ff */
[----:B------:R-:W-:-:S04]  /*fba0*/  IMAD.X R12, R9, 0x1, R10, P3 ;  /* 0x00000001090c7824 */ /* 0x000fc800018e060a */
[----:B------:R1:W-:Y:S04]  /*fbb0*/  STL [R1+0x166c], R13 ;  /* 0x00166c0d01007387 */ /* 0x0003e80000100800 */
[----:B------:R2:W-:Y:S01]  /*fbc0*/  STL [R1+0x1638], R12 ;  /* 0x0016380c01007387 */ /* 0x0005e20000100800 */
[----:B-1----:R-:W-:Y:S02]  /*fbd0*/  IADD3 R13, P3, R2, R21, RZ ;  /* 0x00000015020d7210 */ /* 0x002fe40007f7e0ff */
[----:B------:R-:W1:Y:S01]  /*fbe0*/  LDC R2, c[0x0][0x238] ;  /* 0x00008e00ff027b82 */ /* 0x000e620000000800 */
[----:B--2---:R-:W-:Y:S01]  /*fbf0*/  IMAD.X R12, R9, 0x1, R11, P2 ;  /* 0x00000001090c7824 */ /* 0x004fe200010e060b */
[----:B0-----:R-:W-:-:S06]  /*fc00*/  IADD3 R4, P2, R4, R0, RZ ;  /* 0x0000000004047210 */ /* 0x001fcc0007f5e0ff */
[----:B------:R-:W0:Y:S01]  /*fc10*/  LDC R0, c[0x0][0x238] ;  /* 0x00008e00ff007b82 */ /* 0x000e220000000800 */
[----:B------:R-:W-:Y:S04]  /*fc20*/  STL [R1+0x1674], R13 ;  /* 0x0016740d01007387 */ /* 0x000fe80000100800 */
[----:B------:R2:W-:Y:S04]  /*fc30*/  STL [R1+0x1640], R12 ;  /* 0x0016400c01007387 */ /* 0x0005e80000100800 */
[----:B------:R3:W-:Y:S01]  /*fc40*/  STL [R1+0x167c], R4 ;  /* 0x00167c0401007387 */ /* 0x0007e20000100800 */
[----:B--2---:R-:W-:-:S02]  /*fc50*/  IMAD.X R12, R9, 0x1, R3, P1 ;  /* 0x00000001090c7824 */ /* 0x004fc400008e0603 */
[----:B------:R-:W2:Y:S08]  /*fc60*/  LDC R9, c[0x0][0x238] ;  /* 0x00008e00ff097b82 */ /* 0x000eb00000000800 */
[----:B---3--:R-:W3:Y:S01]  /*fc70*/  LDC R4, c[0x0][0x238] ;  /* 0x00008e00ff047b82 */ /* 0x008ee20000000800 */
[----:B------:R-:W-:Y:S02]  /*fc80*/  SHF.R.S32.HI R7, RZ, 0x1f, R7 ;  /* 0x0000001fff077819 */ /* 0x000fe40000011407 */
[----:B0-----:R-:W-:-:S03]  /*fc90*/  IADD3 R8, P1, R8, R0, RZ ;  /* 0x0000000008087210 */ /* 0x001fc60007f3e0ff */
[----:B------:R-:W-:Y:S01]  /*fca0*/  IMAD.X R0, R7, 0x1, R6, P0 ;  /* 0x0000000107007824 */ /* 0x000fe200000e0606 */
[----:B------:R-:W-:Y:S04]  /*fcb0*/  STL [R1+0x1648], R12 ;  /* 0x0016480c01007387 */ /* 0x000fe80000100800 */
[----:B------:R-:W-:Y:S04]  /*fcc0*/  STL [R1+0x1684], R8 ;  /* 0x0016840801007387 */ /* 0x000fe80000100800 */
[----:B------:R0:W-:Y:S01]  /*fcd0*/  STL [R1+0x1650], R0 ;  /* 0x0016500001007387 */ /* 0x0001e20000100800 */
[----:B--2---:R-:W-:-:S02]  /*fce0*/  SHF.R.S32.HI R9, RZ, 0x1f, R9 ;  /* 0x0000001fff097819 */ /* 0x004fc40000011409 */
[----:B---3--:R-:W-:Y:S01]  /*fcf0*/  IADD3 R4, P0, R5, R4, RZ ;  /* 0x0000000405047210 */ /* 0x008fe20007f1e0ff */
[C---:B0-----:R-:W-:Y:S02]  /*fd00*/  IMAD.X R0, R7.reuse, 0x1, R10, P4 ;  /* 0x0000000107007824 */ /* 0x041fe400020e060a */
[C---:B------:R-:W-:Y:S02]  /*fd10*/  IMAD.X R5, R7.reuse, 0x1, R11, P6 ;  /* 0x0000000107057824 */ /* 0x040fe400030e060b */
[----:B------:R0:W-:Y:S04]  /*fd20*/  STL [R1+0x168c], R4 ;  /* 0x00168c0401007387 */ /* 0x0001e80000100800 */
[----:B------:R2:W-:Y:S01]  /*fd30*/  STL [R1+0x1658], R0 ;  /* 0x0016580001007387 */ /* 0x0005e20000100800 */
[----:B0-----:R-:W-:-:S03]  /*fd40*/  IMAD.X R4, R7, 0x1, R3, P5 ;  /* 0x0000000107047824 */ /* 0x001fc600028e0603 */
[----:B------:R0:W-:Y:S01]  /*fd50*/  STL [R1+0x1660], R5 ;  /* 0x0016600501007387 */ /* 0x0001e20000100800 */
[----:B--2---:R-:W-:-:S03]  /*fd60*/  IMAD.X R0, R9, 0x1, R6, P3 ;  /* 0x0000000109007824 */ /* 0x004fc600018e0606 */
[----:B------:R2:W-:Y:S01]  /*fd70*/  STL [R1+0x1668], R4 ;  /* 0x0016680401007387 */ /* 0x0005e20000100800 */
[----:B-1----:R-:W-:-:S03]  /*fd80*/  IMAD.SHL.U32 R2, R2, 0x80, RZ ;  /* 0x0000008002027824 */ /* 0x002fc600078e00ff */
[----:B------:R1:W-:Y:S01]  /*fd90*/  STL [R1+0x1670], R0 ;  /* 0x0016700001007387 */ /* 0x0003e20000100800 */
[C---:B0-----:R-:W-:Y:S02]  /*fda0*/  IMAD.X R5, R9.reuse, 0x1, R10, P2 ;  /* 0x0000000109057824 */ /* 0x041fe400010e060a */
[----:B--2---:R-:W-:-:S03]  /*fdb0*/  IMAD.X R4, R9, 0x1, R11, P1 ;  /* 0x0000000109047824 */ /* 0x004fc600008e060b */
[----:B------:R-:W-:Y:S01]  /*fdc0*/  STL [R1+0x1678], R5 ;  /* 0x0016780501007387 */ /* 0x000fe20000100800 */
[----:B-1----:R-:W-:-:S03]  /*fdd0*/  IMAD.X R0, R9, 0x1, R3, P0 ;  /* 0x0000000109007824 */ /* 0x002fc600000e0603 */
[----:B------:R-:W-:Y:S01]  /*fde0*/  STL [R1+0x1680], R4 ;  /* 0x0016800401007387 */ /* 0x000fe20000100800 */
[----:B------:R-:W-:Y:S01]  /*fdf0*/  UIADD3.64 UR14, UR4, 0x7fe, URZ ;  /* 0x000007fe040e7897 */ /* 0x000fe2000fffe03f */
[----:B------:R-:W-:Y:S01]  /*fe00*/  CS2R R102, SRZ ;  /* 0x0000000000667805 */ /* 0x000fe2000001ff00 */
[----:B------:R-:W-:Y:S01]  /*fe10*/  UIADD3.64 UR10, UR4, 0x800, URZ ;  /* 0x00000800040a7897 */ /* 0x000fe2000fffe03f */
[----:B------:R0:W-:Y:S01]  /*fe20*/  STL [R1+0x1688], R0 ;  /* 0x0016880001007387 */ /* 0x0001e20000100800 */
        /* <DEDUP_REMOVED lines=40> */
[----:B0-----:R-:W-:Y:S01]  /*100b0*/  SHF.R.S32.HI R0, RZ, 0x1f, R2 ;  /* 0x0000001fff007819 */ /* 0x001fe20000011402 */
[----:B------:R-:W-:Y:S02]  /*100c0*/  UIADD3.64 UR14, UR4, 0x802, URZ ;  /* 0x00000802040e7897 */ /* 0x000fe4000fffe03f */
[----:B------:R-:W-:Y:S02]  /*100d0*/  UIADD3.64 UR10, UR4, 0x804, URZ ;  /* 0x00000804040a7897 */ /* 0x000fe4000fffe03f */
[----:B------:R-:W-:Y:S02]  /*100e0*/  UIADD3.64 UR14, UR4, 0x9fe, URZ ;  /* 0x000009fe040e7897 */ /* 0x000fe4000fffe03f */
[----:B------:R-:W-:Y:S02]  /*100f0*/  UIADD3.64 UR10, UR4, 0xa00, URZ ;  /* 0x00000a00040a7897 */ /* 0x000fe4000fffe03f */
[----:B------:R-:W-:Y:S02]  /*10100*/  UIADD3.64 UR20, UR4, 0xa02, URZ ;  /* 0x00000a0204147897 */ /* 0x000fe4000fffe03f */
[----:B------:R-:W-:-:S02]  /*10110*/  UIADD3.64 UR24, UR4, 0xa04, URZ ;  /* 0x00000a0404187897 */ /* 0x000fc4000fffe03f */
[----:B------:R-:W-:Y:S01]  /*10120*/  UIADD3.64 UR28, UR4, 0xbfe, URZ ;  /* 0x00000bfe041c7897 */ /* 0x000fe2000fffe03f */
[----:B------:R-:W-:Y:S01]  /*10130*/  UMOV UR19, 0x40000040 ;  /* 0x4000004000137882 */ /* 0x000fe20000000000 */
[----:B------:R-:W-:Y:S02]  /*10140*/  UIADD3.64 UR32, UR4, 0xc00, URZ ;  /* 0x00000c0004207897 */ /* 0x000fe4000fffe03f */
[----:B------:R-:W-:Y:S02]  /*10150*/  UIADD3.64 UR36, UR4, 0xc02, URZ ;  /* 0x00000c0204247897 */ /* 0x000fe4000fffe03f */
[----:B------:R-:W-:Y:S02]  /*10160*/  UIADD3.64 UR40, UR4, 0xc04, URZ ;  /* 0x00000c0404287897 */ /* 0x000fe4000fffe03f */
[----:B------:R-:W-:Y:S02]  /*10170*/  UIADD3.64 UR44, UR4, 0xdfe, URZ ;  /* 0x00000dfe042c7897 */ /* 0x000fe4000fffe03f */
[----:B------:R-:W-:-:S02]  /*10180*/  UIADD3.64 UR48, UR4, 0xe00, URZ ;  /* 0x00000e0004307897 */ /* 0x000fc4000fffe03f */
[----:B------:R-:W-:Y:S02]  /*10190*/  UIADD3.64 UR52, UR4, 0xe02, URZ ;  /* 0x00000e0204347897 */ /* 0x000fe4000fffe03f */
[----:B------:R-:W-:Y:S02]  /*101a0*/  UIADD3.64 UR56, UR4, 0xe04, URZ ;  /* 0x00000e0404387897 */ /* 0x000fe4000fffe03f */
[----:B------:R-:W-:Y:S02]  /*101b0*/  UIADD3.64 UR10, UR6, 0x2, URZ ;  /* 0x00000002060a7897 */ /* 0x000fe4000fffe03f */
[----:B------:R-:W-:-:S12]  /*101c0*/  UIADD3.64 UR14, UR6, 0x4, URZ ;  /* 0x00000004060e7897 */ /* 0x000fd8000fffe03f */
.L_x_2:
[----:B------:R-:W2:Y:S04]  /*101d0*/  LDL R4, [R1+0x80] ;  /* 0x0000800001047983 */ /* 0x000ea80000100800 */
[----:B------:R-:W3:Y:S04]  /*101e0*/  LDL R0, [R1+0x84] ;  /* 0x0000840001007983 */ /* 0x000ee80000100800 */
[----:B------:R-:W-:Y:S04]  /*101f0*/  STL [R1+0x207c], R6 ;  /* 0x00207c0601007387 */ /* 0x000fe80000100800 */
        /* <DEDUP_REMOVED lines=261> */
[----:B-----5:R-:W-:Y:S04]  /*11250*/  STL [R1+0x1b28], R242 ;  /* 0x001b28f201007387 */ /* 0x020fe80000100800 */
        /* <DEDUP_REMOVED lines=210> */
[----:B------:R-:W-:Y:S04]  /*11f80*/  STL.64 [R1+0x18a0], R86 ;  /* 0x0018a05601007387 */ /* 0x000fe80000100a00 */
        /* <DEDUP_REMOVED lines=48> */
[----:B------:R0:W-:Y:S04]  /*12290*/  STL [R1+0x1824], R51 ;  /* 0x0018243301007387 */ /* 0x0001e80000100800 */
[----:B------:R1:W-:Y:S04]  /*122a0*/  STL [R1+0x1820], R52 ;  /* 0x0018203401007387 */ /* 0x0003e80000100800 */
[----:B------:R4:W-:Y:S04]  /*122b0*/  STL [R1+0x181c], R53 ;  /* 0x00181c3501007387 */ /* 0x0009e80000100800 */
[----:B------:R2:W-:Y:S04]  /*122c0*/  STL [R1+0x1818], R54 ;  /* 0x0018183601007387 */ /* 0x0005e80000100800 */
[----:B------:R3:W-:Y:S04]  /*122d0*/  STL [R1+0x1814], R55 ;  /* 0x0018143701007387 */ /* 0x0007e80000100800 */
[----:B------:R-:W3:Y:S01]  /*122e0*/  LDL.LU R2, [R1+0x5b8] ;  /* 0x0005b80001027983 */ /* 0x000ee20000300800 */
[----:B0-----:R-:W-:-:S02]  /*122f0*/  MOV R51, UR48 ;  /* 0x0000003000337c02 */ /* 0x001fc40008000f00 */
[----:B------:R-:W-:Y:S02]  /*12300*/  MOV R3, UR49 ;  /* 0x0000003100037c02 */ /* 0x000fe40008000f00 */
[----:B------:R-:W-:Y:S01]  /*12310*/  PRMT R6, RZ, 0x7610, R6 ;  /* 0x00007610ff067816 */ /* 0x000fe20000000006 */
[----:B------:R-:W-:Y:S01]  /*12320*/  STL [R1+0x1b94], R51 ;  /* 0x001b943301007387 */ /* 0x000fe20000100800 */
[----:B-1----:R-:W-:Y:S02]  /*12330*/  MOV R52, UR53 ;  /* 0x0000003500347c02 */ /* 0x002fe40008000f00 */
[----:B----4-:R-:W-:Y:S01]  /*12340*/  MOV R53, UR52 ;  /* 0x0000003400357c02 */ /* 0x010fe20008000f00 */
[----:B------:R0:W-:Y:S01]  /*12350*/  STL [R1+0x17d4], R3 ;  /* 0x0017d40301007387 */ /* 0x0001e20000100800 */
[----:B--2---:R-:W-:Y:S02]  /*12360*/  MOV R54, UR57 ;  /* 0x0000003900367c02 */ /* 0x004fe40008000f00 */
[----:B---3--:R-:W-:Y:S01]  /*12370*/  MOV R55, UR56 ;  /* 0x0000003800377c02 */ /* 0x008fe20008000f00 */
[----:B------:R-:W-:Y:S01]  /*12380*/  STL [R1+0x1b98], R52 ;  /* 0x001b983401007387 */ /* 0x000fe20000100800 */
[----:B------:R-:W-:-:S03]  /*12390*/  PRMT R8, RZ, 0x7610, R8 ;  /* 0x00007610ff087816 */ /* 0x000fc60000000008 */
[----:B------:R-:W-:Y:S01]  /*123a0*/  STL [R1+0x1b9c], R53 ;  /* 0x001b9c3501007387 */ /* 0x000fe20000100800 */
[----:B0-----:R-:W0:Y:S03]  /*123b0*/  LDC R3, c[0x0][0x230] ;  /* 0x00008c00ff037b82 */ /* 0x001e260000000800 */
[----:B------:R-:W-:Y:S04]  /*123c0*/  STL [R1+0x1ba0], R54 ;  /* 0x001ba03601007387 */ /* 0x000fe80000100800 */
[----:B------:R-:W-:Y:S01]  /*123d0*/  STL [R1+0x1ba4], R55 ;  /* 0x001ba43701007387 */ /* 0x000fe20000100800 */
[----:B0-----:R-:W-:-:S03]  /*123e0*/  IMAD R3, R2, -0x80, R3 ;  /* 0xffffff8002037824 */ /* 0x001fc600078e0203 */
[----:B------:R-:W-:Y:S02]  /*123f0*/  STL [R1+0x1ba8], R2 ;  /* 0x001ba80201007387 */ /* 0x000fe40000100800 */
[C---:B------:R-:W-:Y:S02]  /*12400*/  ISETP.GT.AND P0, PT, R3.reuse, RZ, PT ;  /* 0x000000ff0300720c */ /* 0x040fe40003f04270 */
[----:B------:R-:W-:-:S11]  /*12410*/  ISETP.GT.AND P1, PT, R3, 0x1, PT ;  /* 0x000000010300780c */ /* 0x000fd60003f24270 */
[----:B------:R-:W-:Y:S02]  /*12420*/  @P0 IMAD.MOV.U32 R5, RZ, RZ, R4 ;  /* 0x000000ffff050224 */ /* 0x000fe400078e0004 */
[----:B------:R-:W-:Y:S02]  /*12430*/  @P0 IMAD.MOV.U32 R4, RZ, RZ, R0 ;  /* 0x000000ffff040224 */ /* 0x000fe400078e0000 */
[----:B------:R-:W2:Y:S04]  /*12440*/  LDL.LU R0, [R1+0x1684] ;  /* 0x0016840001007983 */ /* 0x000ea80000300800 */
[----:B------:R-:W3:Y:S04]  /*12450*/  @P0 LDG.E.U8 R6, desc[UR60][R4.64] ;  /* 0x0000003c04060981 */ /* 0x000ee8000c1e1100 */
[----:B---3--:R0:W-:Y:S04]  /*12460*/  STL [R1+0x568], R6 ;  /* 0x0005680601007387 */ /* 0x0081e80000100800 */
[----:B0-----:R-:W3:Y:S04]  /*12470*/  LDL.LU R6, [R1+0x2104] ;  /* 0x0021040001067983 */ /* 0x001ee80000300800 */
[----:B------:R-:W4:Y:S04]  /*12480*/  LDL R4, [R1+0x88] ;  /* 0x0000880001047983 */ /* 0x000f280000100800 */
[----:B------:R-:W4:Y:S01]  /*12490*/  LDL R5, [R1+0x8c] ;  /* 0x00008c0001057983 */ /* 0x000f220000100800 */
[----:B---3--:R-:W-:-:S02]  /*124a0*/  PRMT R6, RZ, 0x7610, R6 ;  /* 0x00007610ff067816 */ /* 0x008fc40000000006 */
[----:B----4-:R-:W-:-:S04]  /*124b0*/  @P0 LOP3.LUT R5, R5, R4, RZ, 0x3c, !PT ;  /* 0x0000000405050212 */ /* 0x010fc800078e3cff */
[----:B------:R-:W-:-:S04]  /*124c0*/  @P0 LOP3.LUT R4, R5, R4, RZ, 0x3c, !PT ;  /* 0x0000000405040212 */ /* 0x000fc800078e3cff */
[----:B------:R-:W-:-:S05]  /*124d0*/  @P0 LOP3.LUT R5, R5, R4, RZ, 0x3c, !PT ;  /* 0x0000000405050212 */ /* 0x000fca00078e3cff */
        /* <DEDUP_REMOVED lines=23> */
[----:B------:R-:W-:-:S02]  /*12650*/  ISETP.GT.AND P0, PT, R3, 0x2, PT ;  /* 0x000000020300780c */ /* 0x000fc40003f04270 */
[----:B---3--:R-:W-:Y:S02]  /*12660*/  PRMT R8, RZ, 0x7610, R8 ;  /* 0x00007610ff087816 */ /* 0x008fe40000000008 */
[----:B----4-:R-:W-:-:S04]  /*12670*/  @P1 LOP3.LUT R5, R5, R4, RZ, 0x3c, !PT ;  /* 0x0000000405051212 */ /* 0x010fc800078e3cff */
[----:B------:R-:W-:-:S04]  /*12680*/  @P1 LOP3.LUT R4, R5, R4, RZ, 0x3c, !PT ;  /* 0x0000000405041212 */ /* 0x000fc800078e3cff */
[----:B------:R-:W-:-:S05]  /*12690*/  @P1 LOP3.LUT R5, R5, R4, RZ, 0x3c, !PT ;  /* 0x0000000405051212 */ /* 0x000fca00078e3cff */
[----:B------:R-:W3:Y:S04]  /*126a0*/  @P1 LDG.E.U8 R6, desc[UR60][R4.64] ;  /* 0x0000003c04061981 */ /* 0x000ee8000c1e1100 */
[----:B---3--:R0:W-:Y:S04]  /*126b0*/  STL [R1+0xd0], R6 ;  /* 0x0000d00601007387 */ /* 0x0081e80000100800 */
[----:B0-----:R-:W3:Y:S04]  /*126c0*/  LDL.LU R6, [R1+0x20f4] ;  /* 0x0020f40001067983 */ /* 0x001ee80000300800 */
[----:B------:R-:W4:Y:S01]  /*126d0*/  LDL R5, [R1+0x1680] ;  /* 0x0016800001057983 */ /* 0x000f220000100800 */
[----:B--2---:R-:W-:-:S03]  /*126e0*/  @P1 IMAD.MOV.U32 R4, RZ, RZ, R0 ;  /* 0x000000ffff041224 */ /* 0x004fc600078e0000 */
[----:B------:R-:W-:Y:S01]  /*126f0*/  STL [R1+0x1bac], R0 ;  /* 0x001bac0001007387 */ /* 0x000fe20000100800 */
[----:B---3--:R-:W-:-:S03]  /*12700*/  PRMT R6, RZ, 0x7610, R6 ;  /* 0x00007610ff067816 */ /* 0x008fc60000000006 */
[----:B----4-:R-:W2:Y:S04]  /*12710*/  @P1 LDG.E.U8 R8, desc[UR60][R4.64] ;  /* 0x0000003c04081981 */ /* 0x010ea8000c1e1100 */
[----:B--2---:R0:W-:Y:S04]  /*12720*/  STL [R1+0x598], R8 ;  /* 0x0005980801007387 */ /* 0x0041e80000100800 */
[----:B0-----:R-:W2:Y:S04]  /*12730*/  LDL.LU R8, [R1+0x20f0] ;  /* 0x0020f00001087983 */ /* 0x001ea80000300800 */
[----:B------:R-:W3:Y:S04]  /*12740*/  LDL R4, [R1+0x1678] ;  /* 0x0016780001047983 */ /* 0x000ee80000100800 */
[----:B------:R-:W3:Y:S01]  /*12750*/  LDL R5, [R1+0x167c] ;  /* 0x00167c0001057983 */ /* 0x000ee20000100800 */
[----:B--2---:R-:W-:-:S02]  /*12760*/  PRMT R8, RZ, 0x7610, R8 ;  /* 0x00007610ff087816 */ /* 0x004fc40000000008 */
[----:B---3--:R-:W-:-:S04]  /*12770*/  @P1 LOP3.LUT R5, R5, R4, RZ, 0x3c, !PT ;  /* 0x0000000405051212 */ /* 0x008fc800078e3cff */
[----:B------:R-:W-:-:S04]  /*12780*/  @P1 LOP3.LUT R4, R5, R4, RZ, 0x3c, !PT ;  /* 0x0000000405041212 */ /* 0x000fc800078e3cff */
[----:B------:R-:W-:-:S05]  /*12790*/  @P1 LOP3.LUT R5, R5, R4, RZ, 0x3c, !PT ;  /* 0x0000000405051212 */ /* 0x000fca00078e3cff */
[----:B------:R-:W2:Y:S04]  /*127a0*/  @P1 LDG.E.U8 R6, desc[UR60][R4.64] ;  /* 0x0000003c04061981 */ /* 0x000ea8000c1e1100 */
        /* <DEDUP_REMOVED lines=13> */
[----:B------:R-:W-:-:S02]  /*12880*/  ISETP.GT.AND P1, PT, R3, 0x3, PT ;  /* 0x000000030300780c */ /* 0x000fc40003f24270 */
[----:B--2---:R-:W-:Y:S02]  /*12890*/  PRMT R8, RZ, 0x7610, R8 ;  /* 0x00007610ff087816 */ /* 0x004fe40000000008 */
        /* <DEDUP_REMOVED lines=257> */
[----:B------:R-:W-:-:S02]  /*138b0*/  PRMT R10, RZ, 0x7610, R10 ;  /* 0x00007610ff0a7816 */ /* 0x000fc4000000000a */
[----:B------:R-:W-:Y:S02]  /*138c0*/  ISETP.GT.AND P0, PT, R3, 0xa, PT ;  /* 0x0000000a0300780c */ /* 0x000fe40003f04270 */
[----:B---3--:R-:W-:-:S04]  /*138d0*/  @P1 LOP3.LUT R5, R5, R4, RZ, 0x3c, !PT ;  /* 0x0000000405051212 */ /* 0x008fc800078e3cff */
[----:B------:R-:W-:-:S04]  /*138e0*/  @P1 LOP3.LUT R4, R5, R4, RZ, 0x3c, !PT ;  /* 0x0000000405041212 */ /* 0x000fc800078e3cff */
[----:B------:R-:W-:-:S05]  /*138f0*/  @P1 LOP3.LUT R5, R5, R4, RZ, 0x3c, !PT ;  /* 0x0000000405051212 */ /* 0x000fca00078e3cff */
[----:B------:R-:W3:Y:S04]  /*13900*/  @P1 LDG.E.U8 R6, desc[UR60][R4.64] ;  /* 0x0000003c04061981 */ /* 0x000ee8000c1e1100 */
[----:B------:R-:W4:Y:S04]  /*13910*/  LDL R4, [R1+0x1580] ;  /* 0x0015800001047983 */ /* 0x000f280000100800 */
[----:B------:R-:W4:Y:S01]  /*13920*/  LDL R5, [R1+0x1584] ;  /* 0x0015840001057983 */ /* 0x000f220000100800 */
[----:B--2---:R-:W-:-:S03]  /*13930*/  PRMT R8, RZ, 0x7610, R8 ;  /* 0x00007610ff087816 */ /* 0x004fc60000000008 */
[----:B---3--:R-:W-:Y:S04]  /*13940*/  STL [R1+0x1cf0], R6 ;  /* 0x001cf00601007387 */ /* 0x008fe80000100800 */
[----:B------:R-:W-:Y:S01]  /*13950*/  STL [R1+0x1cf4], R6 ;  /* 0x001cf40601007387 */ /* 0x000fe20000100800 */
[----:B----4-:R-:W-:-:S04]  /*13960*/  @P1 LOP3.LUT R5, R5, R4, RZ, 0x3c, !PT ;  /* 0x0000000405051212 */ /* 0x010fc800078e3cff */
        /* <DEDUP_REMOVED lines=137> */
[----:B------:R-:W-:Y:S02]  /*14200*/  PRMT R114, RZ, 0x7610, R114 ;  /* 0x00007610ff727816 */ /* 0x000fe40000000072 */
[----:B------:R-:W-:Y:S02]  /*14210*/  ISETP.GT.AND P0, PT, R3, 0xe, PT ;  /* 0x0000000e0300780c */ /* 0x000fe40003f04270 */
[----:B---3--:R-:W-:-:S04]  /*14220*/  @P1 LOP3.LUT R5, R5, R4, RZ, 0x3c, !PT ;  /* 0x0000000405051212 */ /* 0x008fc800078e3cff */
[----:B------:R-:W-:-:S04]  /*14230*/  @P1 LOP3.LUT R4, R5, R4, RZ, 0x3c, !PT ;  /* 0x0000000405041212 */ /* 0x000fc800078e3cff */
[----:B------:R-:W-:-:S05]  /*14240*/  @P1 LOP3.LUT R5, R5, R4, RZ, 0x3c, !PT ;  /* 0x0000000405051212 */ /* 0x000fca00078e3cff */
[----:B------:R-:W3:Y:S04]  /*14250*/  @P1 LDG.E.U8 R8, desc[UR60][R4.64] ;  /* 0x0000003c04081981 */ /* 0x000ee8000c1e1100 */
[----:B---3--:R0:W-:Y:S04]  /*14260*/  STL [R1+0x4e4], R8 ;  /* 0x0004e40801007387 */ /* 0x0081e80000100800 */
[----:B0-----:R-:W3:Y:S04]  /*14270*/  LDL.LU R8, [R1+0x2038] ;  /* 0x0020380001087983 */ /* 0x001ee80000300800 */
[----:B------:R-:W4:Y:S04]  /*14280*/  LDL R4, [R1+0x1500] ;  /* 0x0015000001047983 */ /* 0x000f280000100800 */
[----:B------:R-:W4:Y:S02]  /*14290*/  LDL R5, [R1+0x1504] ;  /* 0x0015040001057983 */ /* 0x000f240000100800 */
[----:B----4-:R-:W-:-:S04]  /*142a0*/  @P1 LOP3.LUT R5, R5, R4, RZ, 0x3c, !PT ;  /* 0x0000000405051212 */ /* 0x010fc800078e3cff */
[----:B------:R-:W-:-:S04]  /*142b0*/  @P1 LOP3.LUT R4, R5, R4, RZ, 0x3c, !PT ;  /* 0x0000000405041212 */ /* 0x000fc800078e3cff */
[----:B------:R-:W-:-:S05]  /*142c0*/  @P1 LOP3.LUT R5, R5, R4, RZ, 0x3c, !PT ;  /* 0x0000000405051212 */ /* 0x000fca00078e3cff */
[----:B------:R-:W4:Y:S04]  /*142d0*/  @P1 LDG.E.U8 R216, desc[UR60][R4.64] ;  /* 0x0000003c04d81981 */ /* 0x000f28000c1e1100 */
[----:B------:R-:W2:Y:S04]  /*142e0*/  LDL R4, [R1+0x14f8] ;  /* 0x0014f80001047983 */ /* 0x000ea80000100800 */
[----:B------:R-:W2:Y:S01]  /*142f0*/  LDL R5, [R1+0x14fc] ;  /* 0x0014fc0001057983 */ /* 0x000ea20000100800 */
[----:B---3--:R-:W-:-:S03]  /*14300*/  PRMT R8, RZ, 0x7610, R8 ;  /* 0x00007610ff087816 */ /* 0x008fc60000000008 */
[----:B----4-:R-:W-:Y:S01]  /*14310*/  STL [R1+0x1cec], R216 ;  /* 0x001cecd801007387 */ /* 0x010fe20000100800 */
[----:B--2---:R-:W-:-:S04]  /*14320*/  @P1 LOP3.LUT R5, R5, R4, RZ, 0x3c, !PT ;  /* 0x0000000405051212 */ /* 0x004fc800078e3cff */
[----:B------:R-:W-:-:S04]  /*14330*/  @P1 LOP3.LUT R4, R5, R4, RZ, 0x3c, !PT ;  /* 0x0000000405041212 */ /* 0x000fc800078e3cff */
[----:B------:R-:W-:-:S05]  /*14340*/  @P1 LOP3.LUT R5, R5, R4, RZ, 0x3c, !PT ;  /* 0x0000000405051212 */ /* 0x000fca00078e3cff */
[----:B------:R0:W2:Y:S04]  /*14350*/  @P1 LDG.E.U8 R114, desc[UR60][R4.64] ;  /* 0x0000003c04721981 */ /* 0x0000a8000c1e1100 */
[----:B------:R-:W0:Y:S04]  /*14360*/  LDL R4, [R1+0x14f0] ;  /* 0x0014f00001047983 */ /* 0x000e280000100800 */
[----:B------:R-:W0:Y:S01]  /*14370*/  LDL R5, [R1+0x14f4] ;  /* 0x0014f40001057983 */ /* 0x000e220000100800 */
[----:B------:R-:W-:Y:S02]  /*14380*/  PRMT R10, RZ, 0x7610, R10 ;  /* 0x00007610ff0a7816 */ /* 0x000fe4000000000a */
[----:B0-----:R-:W-:-:S04]  /*14390*/  @P1 LOP3.LUT R5, R5, R4, RZ, 0x3c, !PT ;  /* 0x0000000405051212 */ /* 0x001fc800078e3cff */
        /* <DEDUP_REMOVED lines=44> */
[----:B------:R-:W-:-:S02]  /*14660*/  PRMT R116, RZ, 0x7610, R116 ;  /* 0x00007610ff747816 */ /* 0x000fc40000000074 */
[----:B------:R-:W-:Y:S02]  /*14670*/  ISETP.GT.AND P0, PT, R3, 0x10, PT ;  /* 0x000000100300780c */ /* 0x000fe40003f04270 */
        /* <DEDUP_REMOVED lines=13> */
[----:B----4-:R0:W-:Y:S04]  /*14750*/  STL [R1+0x4c8], R8 ;  /* 0x0004c80801007387 */ /* 0x0101e80000100800 */
[----:B0-----:R-:W4:Y:S04]  /*14760*/  LDL.LU R8, [R1+0x201c] ;  /* 0x00201c0001087983 */ /* 0x001f280000300800 */
[----:B------:R-:W2:Y:S04]  /*14770*/  LDL R4, [R1+0x14b8] ;  /* 0x0014b80001047983 */ /* 0x000ea80000100800 */
[----:B------:R-:W2:Y:S01]  /*14780*/  LDL R5, [R1+0x14bc] ;  /* 0x0014bc0001057983 */ /* 0x000ea20000100800 */
[----:B----4-:R-:W-:-:S02]  /*14790*/  PRMT R8, RZ, 0x7610, R8 ;  /* 0x00007610ff087816 */ /* 0x010fc40000000008 */
[----:B--2---:R-:W-:-:S04]  /*147a0*/  @P1 LOP3.LUT R5, R5, R4, RZ, 0x3c, !PT ;  /* 0x0000000405051212 */ /* 0x004fc800078e3cff */
[----:B------:R-:W-:-:S04]  /*147b0*/  @P1 LOP3.LUT R4, R5, R4, RZ, 0x3c, !PT ;  /* 0x0000000405041212 */ /* 0x000fc800078e3cff */
[----:B------:R-:W-:-:S05]  /*147c0*/  @P1 LOP3.LUT R5, R5, R4, RZ, 0x3c, !PT ;  /* 0x0000000405051212 */ /* 0x000fca00078e3cff */
[----:B------:R0:W2:Y:S04]  /*147d0*/  @P1 LDG.E.U8 R116, desc[UR60][R4.64] ;  /* 0x0000003c04741981 */ /* 0x0000a8000c1e1100 */
[----:B------:R-:W0:Y:S04]  /*147e0*/  LDL R4, [R1+0x14b0] ;  /* 0x0014b00001047983 */ /* 0x000e280000100800 */
[----:B------:R-:W0:Y:S01]  /*147f0*/  LDL R5, [R1+0x14b4] ;  /* 0x0014b40001057983 */ /* 0x000e220000100800 */
[----:B---3--:R-:W-:Y:S02]  /*14800*/  PRMT R10, RZ, 0x7610, R10 ;  /* 0x00007610ff0a7816 */ /* 0x008fe4000000000a */
        /* <DEDUP_REMOVED lines=1081> */
[----:B------:R-:W-:-:S02]  /*18ba0*/  PRMT R55, RZ, 0x7610, R55 ;  /* 0x00007610ff377816 */ /* 0x000fc40000000037 */
[----:B------:R-:W-:Y:S02]  /*18bb0*/  PRMT R53, RZ, 0x7610, R53 ;  /* 0x00007610ff357816 */ /* 0x000fe40000000035 */
[----:B------:R-:W-:Y:S02]  /*18bc0*/  ISETP.GT.AND P0, PT, R3, 0x2e, PT ;  /* 0x0000002e0300780c */ /* 0x000fe40003f04270 */
[----:B--2---:R-:W-:-:S04]  /*18bd0*/  @P1 LOP3.LUT R5, R5, R4, RZ, 0x3c, !PT ;  /* 0x0000000405051212 */ /* 0x004fc800078e3cff */
[----:B------:R-:W-:-:S04]  /*18be0*/  @P1 LOP3.LUT R4, R5, R4, RZ, 0x3c, !PT ;  /* 0x0000000405041212 */ /* 0x000fc800078e3cff */
[----:B------:R-:W-:-:S05]  /*18bf0*/  @P1 LOP3.LUT R5, R5, R4, RZ, 0x3c, !PT ;  /* 0x0000000405051212 */ /* 0x000fca00078e3cff */
[----:B------:R0:W2:Y:S04]  /*18c00*/  @P1 LDG.E.U8 R0, desc[UR60][R4.64] ;  /* 0x0000003c04001981 */ /* 0x0000a8000c1e1100 */
[----:B------:R-:W0:Y:S04]  /*18c10*/  LDL R4, [R1+0x1100] ;  /* 0x0011000001047983 */ /* 0x000e280000100800 */
[----:B------:R-:W0:Y:S02]  /*18c20*/  LDL R5, [R1+0x1104] ;  /* 0x0011040001057983 */ /* 0x000e240000100800 */
[----:B0-----:R-:W-:-:S04]  /*18c30*/  @P1 LOP3.LUT R5, R5, R4, RZ, 0x3c, !PT ;  /* 0x0000000405051212 */ /* 0x001fc800078e3cff */
[----:B------:R-:W-:-:S04]  /*18c40*/  @P1 LOP3.LUT R4, R5, R4, RZ, 0x3c, !PT ;  /* 0x0000000405041212 */ /* 0x000fc800078e3cff */
[----:B------:R-:W-:-:S05]  /*18c50*/  @P1 LOP3.LUT R5, R5, R4, RZ, 0x3c, !PT ;  /* 0x0000000405051212 */ /* 0x000fca00078e3cff */
[----:B------:R0:W2:Y:S04]  /*18c60*/  @P1 LDG.E.U8 R55, desc[UR60][R4.64] ;  /* 0x0000003c04371981 */ /* 0x0000a8000c1e1100 */
[----:B------:R-:W0:Y:S04]  /*18c70*/  LDL R4, [R1+0x10f8] ;  /* 0x0010f80001047983 */ /* 0x000e280000100800 */
[----:B------:R-:W0:Y:S01]  /*18c80*/  LDL R5, [R1+0x10fc] ;  /* 0x0010fc0001057983 */ /* 0x000e220000100800 */
[----:B----4-:R-:W-:Y:S02]  /*18c90*/  PRMT R8, RZ, 0x7610, R8 ;  /* 0x00007610ff087816 */ /* 0x010fe40000000008 */
[----:B0-----:R-:W-:-:S04]  /*18ca0*/  @P1 LOP3.LUT R5, R5, R4, RZ, 0x3c, !PT ;  /* 0x0000000405051212 */ /* 0x001fc800078e3cff */
[----:B------:R-:W-:-:S04]  /*18cb0*/  @P1 LOP3.LUT R4, R5, R4, RZ, 0x3c, !PT ;  /* 0x0000000405041212 */ /* 0x000fc800078e3cff */
[----:B------:R-:W-:-:S05]  /*18cc0*/  @P1 LOP3.LUT R5, R5, R4, RZ, 0x3c, !PT ;  /* 0x0000000405051212 */ /* 0x000fca00078e3cff */
[----:B------:R0:W4:Y:S04]  /*18cd0*/  @P1 LDG.E.U8 R53, desc[UR60][R4.64] ;  /* 0x0000003c04351981 */ /* 0x000128000c1e1100 */
        /* <DEDUP_REMOVED lines=9> */
[----:B------:R-:W2:Y:S04]  /*18d70*/  LDL R4, [R1+0x10e8] ;  /* 0x0010e80001047983 */ /* 0x000ea80000100800 */
[----:B------:R-:W2:Y:S01]  /*18d80*/  LDL R5, [R1+0x10ec] ;  /* 0x0010ec0001057983 */ /* 0x000ea20000100800 */
[----:B------:R-:W-:-:S02]  /*18d90*/  ISETP.GT.AND P1, PT, R3, 0x2f, PT ;  /* 0x0000002f0300780c */ /* 0x000fc40003f24270 */
[----:B---3--:R-:W-:Y:S02]  /*18da0*/  PRMT R8, RZ, 0x7610, R8 ;  /* 0x00007610ff087816 */ /* 0x008fe40000000008 */
[----:B--2---:R-:W-:-:S04]  /*18db0*/  @P0 LOP3.LUT R5, R5, R4, RZ, 0x3c, !PT ;  /* 0x0000000405050212 */ /* 0x004fc800078e3cff */
        /* <DEDUP_REMOVED lines=26> */
[----:B---3--:R-:W-:-:S04]  /*18f60*/  @P0 LOP3.LUT R5, R5, R4, RZ, 0x3c, !PT ;  /* 0x0000000405050212 */ /* 0x008fc800078e3cff */
        /* <DEDUP_REMOVED lines=8> */
[----:B------:R-:W-:Y:S02]  /*18ff0*/  PRMT R2, RZ, 0x7610, R2 ;  /* 0x00007610ff027816 */ /* 0x000fe40000000002 */
[----:B------:R-:W-:Y:S02]  /*19000*/  ISETP.GT.AND P0, PT, R3, 0x30, PT ;  /* 0x000000300300780c */ /* 0x000fe40003f04270 */
[----:B----4-:R-:W-:-:S04]  /*19010*/  @P1 LOP3.LUT R5, R5, R4, RZ, 0x3c, !PT ;  /* 0x0000000405051212 */ /* 0x010fc800078e3cff */
[----:B------:R-:W-:-:S04]  /*19020*/  @P1 LOP3.LUT R4, R5, R4, RZ, 0x3c, !PT ;  /* 0x0000000405041212 */ /* 0x000fc800078e3cff */
[----:B------:R-:W-:-:S05]  /*19030*/  @P1 LOP3.LUT R5, R5, R4, RZ, 0x3c, !PT ;  /* 0x0000000405051212 */ /* 0x000fca00078e3cff */
[----:B------:R0:W4:Y:S04]  /*19040*/  @P1 LDG.E.U8 R51, desc[UR60][R4.64] ;  /* 0x0000003c04331981 */ /* 0x000128000c1e1100 */
[----:B------:R-:W0:Y:S04]  /*19050*/  LDL R4, [R1+0x10c0] ;  /* 0x0010c00001047983 */ /* 0x000e280000100800 */
[----:B------:R-:W0:Y:S02]  /*19060*/  LDL R5, [R1+0x10c4] ;  /* 0x0010c40001057983 */ /* 0x000e240000100800 */
        /* <DEDUP_REMOVED lines=10> */
[----:B------:R0:W3:Y:S04]  /*19110*/  @P1 LDG.E.U8 R2, desc[UR60][R4.64] ;  /* 0x0000003c04021981 */ /* 0x0000e8000c1e1100 */
[----:B------:R-:W0:Y:S04]  /*19120*/  LDL R4, [R1+0x10b0] ;  /* 0x0010b00001047983 */ /* 0x000e280000100800 */
[----:B------:R-:W0:Y:S01]  /*19130*/  LDL R5, [R1+0x10b4] ;  /* 0x0010b40001057983 */ /* 0x000e220000100800 */
[----:B------:R-:W-:Y:S02]  /*19140*/  PRMT R218, RZ, 0x7610, R218 ;  /* 0x00007610ffda7816 */ /* 0x000fe400000000da */
[----:B0-----:R-:W-:-:S04]  /*19150*/  @P1 LOP3.LUT R5, R5, R4, RZ, 0x3c, !PT ;  /* 0x0000000405051212 */ /* 0x001fc800078e3cff */
[----:B------:R-:W-:-:S04]  /*19160*/  @P1 LOP3.LUT R4, R5, R4, RZ, 0x3c, !PT ;  /* 0x0000000405041212 */ /* 0x000fc800078e3cff */
[----:B------:R-:W-:-:S05]  /*19170*/  @P1 LOP3.LUT R5, R5, R4, RZ, 0x3c, !PT ;  /* 0x0000000405051212 */ /* 0x000fca00078e3cff */
[----:B------:R-:W2:Y:S04]  /*19180*/  @P1 LDG.E.U8 R8, desc[UR60][R4.64] ;  /* 0x0000003c04081981 */ /* 0x000ea8000c1e1100 */
[----:B--2---:R0:W-:Y:S04]  /*19190*/  STL [R1+0x2bc], R8 ;  /* 0x0002bc0801007387 */ /* 0x0041e80000100800 */
[----:B0-----:R-:W2:Y:S04]  /*191a0*/  LDL.LU R8, [R1+0x1e30] ;  /* 0x001e300001087983 */ /* 0x001ea80000300800 */
[----:B------:R-:W4:Y:S04]  /*191b0*/  LDL R4, [R1+0x10a8] ;  /* 0x0010a80001047983 */ /* 0x000f280000100800 */
[----:B------:R-:W4:Y:S01]  /*191c0*/  LDL R5, [R1+0x10ac] ;  /* 0x0010ac0001057983 */ /* 0x000f220000100800 */
[----:B------:R-:W-:-:S02]  /*191d0*/  PRMT R10, RZ, 0x7610, R10 ;  /* 0x00007610ff0a7816 */ /* 0x000fc4000000000a */
[----:B------:R-:W-:Y:S02]  /*191e0*/  ISETP.GT.AND P1, PT, R3, 0x31, PT ;  /* 0x000000310300780c */ /* 0x000fe40003f24270 */
[----:B--2---:R-:W-:Y:S02]  /*191f0*/  PRMT R8, RZ, 0x7610, R8 ;  /* 0x00007610ff087816 */ /* 0x004fe40000000008 */
[----:B----4-:R-:W-:-:S04]  /*19200*/  @P0 LOP3.LUT R5, R5, R4, RZ, 0x3c, !PT ;  /* 0x0000000405050212 */ /* 0x010fc800078e3cff */
        /* <DEDUP_REMOVED lines=8> */
[----:B------:R-:W4:Y:S04]  /*19290*/  @P0 LDG.E.U8 R8, desc[UR60][R4.64] ;  /* 0x0000003c04080981 */ /* 0x000f28000c1e1100 */
[----:B----4-:R0:W-:Y:S04]  /*192a0*/  STL [R1+0x2b4], R8 ;  /* 0x0002b40801007387 */ /* 0x0101e80000100800 */
[----:B0-----:R-:W4:Y:S04]  /*192b0*/  LDL.LU R8, [R1+0x1e2c] ;  /* 0x001e2c0001087983 */ /* 0x001f280000300800 */
[----:B------:R-:W3:Y:S04]  /*192c0*/  LDL R4, [R1+0x1098] ;  /* 0x0010980001047983 */ /* 0x000ee80000100800 */
[----:B------:R-:W3:Y:S01]  /*192d0*/  LDL R5, [R1+0x109c] ;  /* 0x00109c0001057983 */ /* 0x000ee20000100800 */
[----:B----4-:R-:W-:-:S02]  /*192e0*/  PRMT R8, RZ, 0x7610, R8 ;  /* 0x00007610ff087816 */ /* 0x010fc40000000008 */
        /* <DEDUP_REMOVED lines=48> */
[----:B------:R-:W-:-:S02]  /*195f0*/  PRMT R10, RZ, 0x7610, R10 ;  /* 0x00007610ff0a7816 */ /* 0x000fc4000000000a */
[----:B------:R-:W-:Y:S02]  /*19600*/  ISETP.GT.AND P1, PT, R3, 0x33, PT ;  /* 0x000000330300780c */ /* 0x000fe40003f24270 */
[----:B---3--:R-:W-:Y:S02]  /*19610*/  PRMT R8, RZ, 0x7610, R8 ;  /* 0x00007610ff087816 */ /* 0x008fe40000000008 */
        /* <DEDUP_REMOVED lines=328> */
[----:B------:R-:W-:Y:S02]  /*1aaa0*/  PRMT R246, RZ, 0x7610, R246 ;  /* 0x00007610fff67816 */ /* 0x000fe400000000f6 */
        /* <DEDUP_REMOVED lines=15> */
[----:B------:R-:W3:Y:S02]  /*1aba0*/  LDL R5, [R1+0xf1c] ;  /* 0x000f1c0001057983 */ /* 0x000ee40000100800 */
[----:B---3--:R-:W-:-:S04]  /*1abb0*/  @P0 LOP3.LUT R5, R5, R4, RZ, 0x3c, !PT ;  /* 0x0000000405050212 */ /* 0x008fc800078e3cff */
        /* <DEDUP_REMOVED lines=9> */
[----:B------:R0:W3:Y:S04]  /*1ac50*/  @P0 LDG.E.U8 R241, desc[UR60][R4.64] ;  /* 0x0000003c04f10981 */ /* 0x0000e8000c1e1100 */
[----:B------:R-:W0:Y:S04]  /*1ac60*/  LDL R4, [R1+0xf08] ;  /* 0x000f080001047983 */ /* 0x000e280000100800 */
[----:B------:R-:W0:Y:S01]  /*1ac70*/  LDL R5, [R1+0xf0c] ;  /* 0x000f0c0001057983 */ /* 0x000e220000100800 */
[----:B------:R-:W-:Y:S02]  /*1ac80*/  PRMT R244, RZ, 0x7610, R244 ;  /* 0x00007610fff47816 */ /* 0x000fe400000000f4 */
[----:B------:R-:W-:-:S02]  /*1ac90*/  PRMT R242, RZ, 0x7610, R242 ;  /* 0x00007610fff27816 */ /* 0x000fc400000000f2 */
[----:B------:R-:W-:Y:S02]  /*1aca0*/  PRMT R239, RZ, 0x7610, R239 ;  /* 0x00007610ffef7816 */ /* 0x000fe400000000ef */
[----:B------:R-:W-:Y:S02]  /*1acb0*/  ISETP.GT.AND P0, PT, R3, 0x3e, PT ;  /* 0x0000003e0300780c */ /* 0x000fe40003f04270 */
[----:B0-----:R-:W-:-:S04]  /*1acc0*/  @P1 LOP3.LUT R5, R5, R4, RZ, 0x3c, !PT ;  /* 0x0000000405051212 */ /* 0x001fc800078e3cff */
[----:B------:R-:W-:-:S04]  /*1acd0*/  @P1 LOP3.LUT R4, R5, R4, RZ, 0x3c, !PT ;  /* 0x0000000405041212 */ /* 0x000fc800078e3cff */
[----:B------:R-:W-:-:S05]  /*1ace0*/  @P1 LOP3.LUT R5, R5, R4, RZ, 0x3c, !PT ;  /* 0x0000000405051212 */ /* 0x000fca00078e3cff */
[----:B------:R0:W3:Y:S04]  /*1acf0*/  @P1 LDG.E.U8 R237, desc[UR60][R4.64] ;  /* 0x0000003c04ed1981 */ /* 0x0000e8000c1e1100 */
[----:B------:R-:W0:Y:S04]  /*1ad00*/  LDL R4, [R1+0xf00] ;  /* 0x000f000001047983 */ /* 0x000e280000100800 */
[----:B------:R-:W0:Y:S02]  /*1ad10*/  LDL R5, [R1+0xf04] ;  /* 0x000f040001057983 */ /* 0x000e240000100800 */
        /* <DEDUP_REMOVED lines=19> */
[----:B----4-:R-:W-:Y:S02]  /*1ae50*/  PRMT R10, RZ, 0x7610, R10 ;  /* 0x00007610ff0a7816 */ /* 0x010fe4000000000a */
[----:B------:R-:W-:-:S02]  /*1ae60*/  PRMT R7, RZ, 0x7610, R7 ;  /* 0x00007610ff077816 */ /* 0x000fc40000000007 */
[----:B------:R-:W-:Y:S02]  /*1ae70*/  PRMT R9, RZ, 0x7610, R9 ;  /* 0x00007610ff097816 */ /* 0x000fe40000000009 */
[----:B------:R-:W-:Y:S02]  /*1ae80*/  ISETP.GT.AND P1, PT, R3, 0x3f, PT ;  /* 0x0000003f0300780c */ /* 0x000fe40003f24270 */
[----:B0-----:R-:W-:-:S04]  /*1ae90*/  @P0 LOP3.LUT R5, R5, R4, RZ, 0x3c, !PT ;  /* 0x0000000405050212 */ /* 0x001fc800078e3cff */
        /* <DEDUP_REMOVED lines=19> */
[----:B--2---:R-:W-:-:S02]  /*1afd0*/  PRMT R7, RZ, 0x7610, R7 ;  /* 0x00007610ff077816 */ /* 0x004fc40000000007 */
[----:B----4-:R-:W-:-:S04]  /*1afe0*/  @P0 LOP3.LUT R5, R5, R4, RZ, 0x3c, !PT ;  /* 0x0000000405050212 */ /* 0x010fc800078e3cff */
        /* <DEDUP_REMOVED lines=8> */
[----:B------:R-:W-:Y:S02]  /*1b070*/  PRMT R252, RZ, 0x7610, R252 ;  /* 0x00007610fffc7816 */ /* 0x000fe400000000fc */
        /* <DEDUP_REMOVED lines=23> */
[----:B--2---:R-:W-:-:S04]  /*1b1f0*/  @P1 LOP3.LUT R5, R5, R4, RZ, 0x3c, !PT ;  /* 0x0000000405051212 */ /* 0x004fc800078e3cff */
        /* <DEDUP_REMOVED lines=8> */
[----:B---3--:R-:W-:Y:S02]  /*1b280*/  PRMT R250, RZ, 0x7610, R250 ;  /* 0x00007610fffa7816 */ /* 0x008fe400000000fa */
[----:B------:R-:W-:Y:S02]  /*1b290*/  ISETP.GT.AND P1, PT, R3, 0x41, PT ;  /* 0x000000410300780c */ /* 0x000fe40003f24270 */
[----:B----4-:R-:W-:-:S04]  /*1b2a0*/  @P0 LOP3.LUT R5, R5, R4, RZ, 0x3c, !PT ;  /* 0x0000000405050212 */ /* 0x010fc800078e3cff */
        /* <DEDUP_REMOVED lines=11> */
[----:B--2---:R-:W-:Y:S02]  /*1b360*/  PRMT R252, RZ, 0x7610, R252 ;  /* 0x00007610fffc7816 */ /* 0x004fe400000000fc */
[----:B0-----:R-:W-:-:S04]  /*1b370*/  @P0 LOP3.LUT R5, R5, R4, RZ, 0x3c, !PT ;  /* 0x0000000405050212 */ /* 0x001fc800078e3cff */
        /* <DEDUP_REMOVED lines=17> */
[----:B--2---:R-:W-:Y:S02]  /*1b490*/  PRMT R250, RZ, 0x7610, R250 ;  /* 0x00007610fffa7816 */ /* 0x004fe400000000fa */
[----:B------:R-:W-:Y:S02]  /*1b4a0*/  ISETP.GT.AND P0, PT, R3, 0x42, PT ;  /* 0x000000420300780c */ /* 0x000fe40003f04270 */
        /* <DEDUP_REMOVED lines=65> */
[----:B------:R-:W-:Y:S02]  /*1b8c0*/  PRMT R251, RZ, 0x7610, R251 ;  /* 0x00007610fffb7816 */ /* 0x000fe400000000fb */
        /* <DEDUP_REMOVED lines=287> */
[----:B------:R0:W4:Y:S04]  /*1cac0*/  @P1 LDG.E.U8 R57, desc[UR60][R4.64] ;  /* 0x0000003c04391981 */ /* 0x000128000c1e1100 */
        /* <DEDUP_REMOVED lines=603> */
[----:B------:R-:W-:-:S02]  /*1f080*/  ISETP.GT.AND P1, PT, R3, 0x61, PT ;  /* 0x000000610300780c */ /* 0x000fc40003f24270 */
        /* <DEDUP_REMOVED lines=491> */
[----:B---3--:R-:W-:Y:S02]  /*20f40*/  PRMT R13, RZ, 0x7610, R13 ;  /* 0x00007610ff0d7816 */ /* 0x008fe4000000000d */
[----:B------:R-:W-:-:S02]  /*20f50*/  ISETP.GT.AND P0, PT, R3, 0x72, PT ;  /* 0x000000720300780c */ /* 0x000fc40003f04270 */
[----:B0-----:R-:W-:-:S04]  /*20f60*/  @P1 LOP3.LUT R5, R5, R4, RZ, 0x3c, !PT ;  /* 0x0000000405051212 */ /* 0x001fc800078e3cff */
[----:B------:R-:W-:-:S04]  /*20f70*/  @P1 LOP3.LUT R4, R5, R4, RZ, 0x3c, !PT ;  /* 0x0000000405041212 */ /* 0x000fc800078e3cff */
[----:B------:R-:W-:-:S05]  /*20f80*/  @P1 LOP3.LUT R5, R5, R4, RZ, 0x3c, !PT ;  /* 0x0000000405051212 */ /* 0x000fca00078e3cff */
[----:B------:R0:W3:Y:S04]  /*20f90*/  @P1 LDG.E.U8 R13, desc[UR60][R4.64] ;  /* 0x0000003c040d1981 */ /* 0x0000e8000c1e1100 */
[----:B------:R-:W0:Y:S04]  /*20fa0*/  LDL R4, [R1+0x868] ;  /* 0x0008680001047983 */ /* 0x000e280000100800 */
[----:B------:R-:W0:Y:S01]  /*20fb0*/  LDL R5, [R1+0x86c] ;  /* 0x00086c0001057983 */ /* 0x000e220000100800 */
[----:B--2---:R-:W-:Y:S02]  /*20fc0*/  PRMT R12, RZ, 0x7610, R12 ;  /* 0x00007610ff0c7816 */ /* 0x004fe4000000000c */
[----:B0-----:R-:W-:-:S04]  /*20fd0*/  @P0 LOP3.LUT R5, R5, R4, RZ, 0x3c, !PT ;  /* 0x0000000405050212 */ /* 0x001fc800078e3cff */
        /* <DEDUP_REMOVED lines=50> */
[----:B--2---:R-:W-:-:S04]  /*21300*/  @P1 LOP3.LUT R5, R5, R4, RZ, 0x3c, !PT ;  /* 0x0000000405051212 */ /* 0x004fc800078e3cff */
[----:B------:R-:W-:-:S04]  /*21310*/  @P1 LOP3.LUT R4, R5, R4, RZ, 0x3c, !PT ;  /* 0x0000000405041212 */ /* 0x000fc800078e3cff */
[----:B------:R-:W-:-:S05]  /*21320*/  @P1 LOP3.LUT R5, R5, R4, RZ, 0x3c, !PT ;  /* 0x0000000405051212 */ /* 0x000fca00078e3cff */
[----:B------:R0:W2:Y:S04]  /*21330*/  @P1 LDG.E.U8 R97, desc[UR60][R4.64] ;  /* 0x0000003c04611981 */ /* 0x0000a8000c1e1100 */
[----:B------:R-:W0:Y:S04]  /*21340*/  LDL R4, [R1+0x830] ;  /* 0x0008300001047983 */ /* 0x000e280000100800 */
[----:B------:R-:W0:Y:S01]  /*21350*/  LDL R5, [R1+0x834] ;  /* 0x0008340001057983 */ /* 0x000e220000100800 */
[----:B------:R-:W-:Y:S02]  /*21360*/  PRMT R94, RZ, 0x7610, R94 ;  /* 0x00007610ff5e7816 */ /* 0x000fe4000000005e */
[----:B------:R-:W-:-:S02]  /*21370*/  ISETP.GT.AND P0, PT, R3, 0x74, PT ;  /* 0x000000740300780c */ /* 0x000fc40003f04270 */
        /* <DEDUP_REMOVED lines=352> */
[----:B---3--:R-:W-:-:S02]  /*22980*/  PRMT R82, RZ, 0x7610, R82 ;  /* 0x00007610ff527816 */ /* 0x008fc40000000052 */
[----:B--2---:R-:W-:-:S04]  /*22990*/  @P0 LOP3.LUT R5, R5, R4, RZ, 0x3c, !PT ;  /* 0x0000000405050212 */ /* 0x004fc800078e3cff */
[----:B------:R-:W-:-:S04]  /*229a0*/  @P0 LOP3.LUT R4, R5, R4, RZ, 0x3c, !PT ;  /* 0x0000000405040212 */ /* 0x000fc800078e3cff */
[----:B------:R-:W-:-:S05]  /*229b0*/  @P0 LOP3.LUT R5, R5, R4, RZ, 0x3c, !PT ;  /* 0x0000000405050212 */ /* 0x000fca00078e3cff */
[----:B------:R-:W2:Y:S04]  /*229c0*/  @P0 LDG.E.U8 R82, desc[UR60][R4.64] ;  /* 0x0000003c04520981 */ /* 0x000ea8000c1e1100 */
[----:B--2---:R0:W-:Y:S04]  /*229d0*/  STL [R1+0xd8], R82 ;  /* 0x0000d85201007387 */ /* 0x0041e80000100800 */
[----:B0-----:R-:W2:Y:S04]  /*229e0*/  LDL.LU R82, [R1+0x1cfc] ;  /* 0x001cfc0001527983 */ /* 0x001ea80000300800 */
[----:B------:R-:W3:Y:S04]  /*229f0*/  LDL.LU R5, [R1+0x568] ;  /* 0x0005680001057983 */ /* 0x000ee80000300800 */
[----:B------:R-:W4:Y:S01]  /*22a00*/  LDL.LU R4, [R1+0xd0] ;  /* 0x0000d00001047983 */ /* 0x000f220000300800 */
[----:B---3--:R-:W-:-:S02]  /*22a10*/  LOP3.LUT R5, R5, 0xffff, RZ, 0xc0, !PT ;  /* 0x0000ffff05057812 */ /* 0x008fc400078ec0ff */
[----:B----4-:R-:W-:-:S04]  /*22a20*/  LOP3.LUT R4, R4, 0xffff, RZ, 0xc0, !PT ;  /* 0x0000ffff04047812 */ /* 0x010fc800078ec0ff */
[----:B------:R-:W-:Y:S02]  /*22a30*/  PRMT R4, R5, 0x3340, R4 ;  /* 0x0000334005047816 */ /* 0x000fe40000000004 */
[----:B------:R-:W3:Y:S04]  /*22a40*/  LDL R5, [R1+0x6d0] ;  /* 0x0006d00001057983 */ /* 0x000ee80000100800 */
[----:B------:R0:W-:Y:S04]  /*22a50*/  STL [R1+0x17e8], R4 ;  /* 0x0017e80401007387 */ /* 0x0001e80000100800 */
[----:B0-----:R-:W3:Y:S01]  /*22a60*/  LDL R4, [R1+0x6d4] ;  /* 0x0006d40001047983 */ /* 0x001ee20000100800 */
[----:B--2---:R-:W-:-:S06]  /*22a70*/  PRMT R82, RZ, 0x7610, R82 ;  /* 0x00007610ff527816 */ /* 0x004fcc0000000052 */
[----:B---3--:R-:W2:Y:S04]  /*22a80*/  @P0 LDG.E.U8 R82, desc[UR60][R4.64] ;  /* 0x0000003c04520981 */ /* 0x008ea8000c1e1100 */
[----:B--2---:R0:W-:Y:S04]  /*22a90*/  STL [R1+0xd0], R82 ;  /* 0x0000d05201007387 */ /* 0x0041e80000100800 */
[----:B0-----:R-:W2:Y:S04]  /*22aa0*/  LDL.LU R82, [R1+0x1cf8] ;  /* 0x001cf80001527983 */ /* 0x001ea80000300800 */
[----:B------:R-:W3:Y:S04]  /*22ab0*/  LDL.LU R5, [R1+0x548] ;  /* 0x0005480001057983 */ /* 0x000ee80000300800 */
[----:B------:R-:W4:Y:S01]  /*22ac0*/  LDL.LU R4, [R1+0xc0] ;  /* 0x0000c00001047983 */ /* 0x000f220000300800 */
[----:B------:R-:W-:-:S02]  /*22ad0*/  ISETP.GT.AND P0, PT, R3, 0x7f, PT ;  /* 0x0000007f0300780c */ /* 0x000fc40003f04270 */
[----:B---3--:R-:W-:Y:S02]  /*22ae0*/  LOP3.LUT R5, R5, 0xffff, RZ, 0xc0, !PT ;  /* 0x0000ffff05057812 */ /* 0x008fe400078ec0ff */
[----:B----4-:R-:W-:-:S04]  /*22af0*/  LOP3.LUT R4, R4, 0xffff, RZ, 0xc0, !PT ;  /* 0x0000ffff04047812 */ /* 0x010fc800078ec0ff */
[----:B------:R-:W-:Y:S02]  /*22b00*/  PRMT R4, R5, 0x3340, R4 ;  /* 0x0000334005047816 */ /* 0x000fe40000000004 */
[----:B------:R-:W3:Y:S04]  /*22b10*/  LDL R5, [R1+0x6c8] ;  /* 0x0006c80001057983 */ /* 0x000ee80000100800 */
[----:B------:R0:W-:Y:S04]  /*22b20*/  STL [R1+0x17e4], R4 ;  /* 0x0017e40401007387 */ /* 0x0001e80000100800 */
[----:B0-----:R-:W3:Y:S01]  /*22b30*/  LDL R4, [R1+0x6cc] ;  /* 0x0006cc0001047983 */ /* 0x001ee20000100800 */
[----:B--2---:R-:W-:-:S06]  /*22b40*/  PRMT R82, RZ, 0x7610, R82 ;  /* 0x00007610ff527816 */ /* 0x004fcc0000000052 */
[----:B---3--:R0:W2:Y:S04]  /*22b50*/  @P0 LDG.E.U8 R82, desc[UR60][R4.64] ;  /* 0x0000003c04520981 */ /* 0x0080a8000c1e1100 */
[----:B------:R-:W0:Y:S04]  /*22b60*/  LDL.LU R5, [R1+0x52c] ;  /* 0x00052c0001057983 */ /* 0x000e280000300800 */
[----:B------:R-:W3:Y:S01]  /*22b70*/  LDL.LU R4, [R1+0xcc] ;  /* 0x0000cc0001047983 */ /* 0x000ee20000300800 */
[----:B0-----:R-:W-:Y:S02]  /*22b80*/  LOP3.LUT R5, R5, 0xffff, RZ, 0xc0, !PT ;  /* 0x0000ffff05057812 */ /* 0x001fe400078ec0ff */
[----:B---3--:R-:W-:-:S04]  /*22b90*/  LOP3.LUT R4, R4, 0xffff, RZ, 0xc0, !PT ;  /* 0x0000ffff04047812 */ /* 0x008fc800078ec0ff */
[----:B------:R-:W-:Y:S02]  /*22ba0*/  PRMT R4, R5, 0x3340, R4 ;  /* 0x0000334005047816 */ /* 0x000fe40000000004 */
[----:B------:R-:W3:Y:S04]  /*22bb0*/  LDL R5, [R1+0x6c0] ;  /* 0x0006c00001057983 */ /* 0x000ee80000100800 */
[----:B------:R0:W-:Y:S04]  /*22bc0*/  STL [R1+0x17e0], R4 ;  /* 0x0017e00401007387 */ /* 0x0001e80000100800 */
[----:B0-----:R-:W3:Y:S01]  /*22bd0*/  LDL R4, [R1+0x6c4] ;  /* 0x0006c40001047983 */ /* 0x001ee20000100800 */
[----:B------:R-:W-:-:S06]  /*22be0*/  PRMT R6, RZ, 0x7610, R6 ;  /* 0x00007610ff067816 */ /* 0x000fcc0000000006 */
[----:B---3--:R-:W3:Y:S04]  /*22bf0*/  @P0 LDG.E.U8 R6, desc[UR60][R4.64] ;  /* 0x0000003c04060981 */ /* 0x008ee8000c1e1100 */
[----:B---3--:R0:W-:Y:S04]  /*22c00*/  STL [R1+0xcc], R6 ;  /* 0x0000cc0601007387 */ /* 0x0081e80000100800 */
[----:B0-----:R-:W3:Y:S04]  /*22c10*/  LDL.LU R6, [R1+0x1cf4] ;  /* 0x001cf40001067983 */ /* 0x001ee80000300800 */
[----:B------:R-:W4:Y:S04]  /*22c20*/  LDL.LU R5, [R1+0x4fc] ;  /* 0x0004fc0001057983 */ /* 0x000f280000300800 */
[----:B------:R-:W2:Y:S01]  /*22c30*/  LDL.LU R4, [R1+0xc8] ;  /* 0x0000c80001047983 */ /* 0x000ea20000300800 */
[----:B----4-:R-:W-:-:S02]  /*22c40*/  LOP3.LUT R5, R5, 0xffff, RZ, 0xc0, !PT ;  /* 0x0000ffff05057812 */ /* 0x010fc400078ec0ff */
[----:B--2---:R-:W-:-:S04]  /*22c50*/  LOP3.LUT R4, R4, 0xffff, RZ, 0xc0, !PT ;  /* 0x0000ffff04047812 */ /* 0x004fc800078ec0ff */
[----:B------:R-:W-:Y:S02]  /*22c60*/  PRMT R4, R5, 0x3340, R4 ;  /* 0x0000334005047816 */ /* 0x000fe40000000004 */
[----:B------:R-:W2:Y:S04]  /*22c70*/  LDL R5, [R1+0x6b8] ;  /* 0x0006b80001057983 */ /* 0x000ea80000100800 */
[----:B------:R0:W-:Y:S04]  /*22c80*/  STL [R1+0x17dc], R4 ;  /* 0x0017dc0401007387 */ /* 0x0001e80000100800 */
[----:B0-----:R-:W2:Y:S01]  /*22c90*/  LDL R4, [R1+0x6bc] ;  /* 0x0006bc0001047983 */ /* 0x001ea20000100800 */
[----:B---3--:R-:W-:-:S06]  /*22ca0*/  PRMT R6, RZ, 0x7610, R6 ;  /* 0x00007610ff067816 */ /* 0x008fcc0000000006 */
[----:B--2---:R-:W2:Y:S04]  /*22cb0*/  @P0 LDG.E.U8 R6, desc[UR60][R4.64] ;  /* 0x0000003c04060981 */ /* 0x004ea8000c1e1100 */
[----:B--2---:R0:W-:Y:S04]  /*22cc0*/  STL [R1+0xc8], R6 ;  /* 0x0000c80601007387 */ /* 0x0041e80000100800 */
[----:B0-----:R-:W2:Y:S04]  /*22cd0*/  LDL.LU R6, [R1+0x1cf0] ;  /* 0x001cf00001067983 */ /* 0x001ea80000300800 */
[----:B------:R-:W3:Y:S01]  /*22ce0*/  LDL.LU R5, [R1+0xc4] ;  /* 0x0000c40001057983 */ /* 0x000ee20000300800 */
[----:B--2---:R-:W-:-:S02]  /*22cf0*/  LOP3.LUT R4, R6, 0xffff, RZ, 0xc0, !PT ;  /* 0x0000ffff06047812 */ /* 0x004fc400078ec0ff */
[----:B---3--:R-:W-:Y:S01]  /*22d00*/  LOP3.LUT R5, R5, 0xffff, RZ, 0xc0, !PT ;  /* 0x0000ffff05057812 */ /* 0x008fe200078ec0ff */
[----:B------:R-:W2:Y:S03]  /*22d10*/  LDL.LU R6, [R1+0x5a4] ;  /* 0x0005a40001067983 */ /* 0x000ea60000300800 */
[----:B------:R-:W-:Y:S02]  /*22d20*/  PRMT R4, R5, 0x3340, R4 ;  /* 0x0000334005047816 */ /* 0x000fe40000000004 */
[----:B------:R-:W3:Y:S04]  /*22d30*/  LDL R5, [R1+0x6b0] ;  /* 0x0006b00001057983 */ /* 0x000ee80000100800 */
[----:B------:R0:W-:Y:S04]  /*22d40*/  STL [R1+0x17d8], R4 ;  /* 0x0017d80401007387 */ /* 0x0001e80000100800 */
[----:B0-----:R-:W3:Y:S01]  /*22d50*/  LDL R4, [R1+0x6b4] ;  /* 0x0006b40001047983 */ /* 0x001ee20000100800 */
[----:B------:R-:W-:-:S06]  /*22d60*/  PRMT R216, RZ, 0x7610, R216 ;  /* 0x00007610ffd87816 */ /* 0x000fcc00000000d8 */
[----:B---3--:R0:W3:Y:S01]  /*22d70*/  @P0 LDG.E.U8 R216, desc[UR60][R4.64] ;  /* 0x0000003c04d80981 */ /* 0x0080e2000c1e1100 */
[----:B--2---:R-:W-:Y:S02]  /*22d80*/  LOP3.LUT R6, R6, 0xffff, RZ, 0xc0, !PT ;  /* 0x0000ffff06067812 */ /* 0x004fe400078ec0ff */
[----:B------:R-:W-:Y:S02]  /*22d90*/  LOP3.LUT R8, R8, 0xffff, RZ, 0xc0, !PT ;  /* 0x0000ffff08087812 */ /* 0x000fe400078ec0ff */
[----:B------:R-:W-:Y:S01]  /*22da0*/  LOP3.LUT R7, R7, 0xffff, RZ, 0xc0, !PT ;  /* 0x0000ffff07077812 */ /* 0x000fe200078ec0ff */
[----:B0-----:R-:W0:Y:S01]  /*22db0*/  S2R R4, SR_TID.X ;  /* 0x0000000000047919 */ /* 0x001e220000002100 */
[----:B------:R-:W-:Y:S01]  /*22dc0*/  BAR.SYNC.DEFER_BLOCKING 0x0 ;  /* 0x0000000000007b1d */ /* 0x000fe20000010000 */
[----:B0-----:R-:W-:-:S04]  /*22dd0*/  LOP3.LUT R4, R4, 0x7f, RZ, 0xc0, !PT ;  /* 0x0000007f04047812 */ /* 0x001fc800078ec0ff */
[----:B------:R-:W-:Y:S01]  /*22de0*/  ISETP.GE.AND P0, PT, R4, R3, PT ;  /* 0x000000030400720c */ /* 0x000fe20003f06270 */
[----:B---3--:R0:W-:Y:S04]  /*22df0*/  STL [R1+0xc4], R216 ;  /* 0x0000c4d801007387 */ /* 0x0081e80000100800 */
[----:B0-----:R-:W2:Y:S04]  /*22e00*/  LDL.LU R216, [R1+0x1cec] ;  /* 0x001cec0001d87983 */ /* 0x001ea80000300800 */
[----:B------:R-:W3:Y:S04]  /*22e10*/  LDL.LU R5, [R1+0x598] ;  /* 0x0005980001057983 */ /* 0x000ee80000300800 */
[----:B------:R-:W4:Y:S04]  /*22e20*/  LDL.LU R4, [R1+0x59c] ;  /* 0x00059c0001047983 */ /* 0x000f280000300800 */
[----:B------:R-:W2:Y:S01]  /*22e30*/  LDL.LU R3, [R1+0x594] ;  /* 0x0005940001037983 */ /* 0x000ea20000300800 */
[----:B---3--:R-:W-:-:S02]  /*22e40*/  LOP3.LUT R5, R5, 0xffff, RZ, 0xc0, !PT ;  /* 0x0000ffff05057812 */ /* 0x008fc400078ec0ff */
[----:B----4-:R-:W-:Y:S02]  /*22e50*/  LOP3.LUT R4, R4, 0xffff, RZ, 0xc0, !PT ;  /* 0x0000ffff04047812 */ /* 0x010fe400078ec0ff */
[----:B--2---:R-:W-:Y:S02]  /*22e60*/  LOP3.LUT R3, R3, 0xffff, RZ, 0xc0, !PT ;  /* 0x0000ffff03037812 */ /* 0x004fe400078ec0ff */
[----:B------:R-:W-:Y:S02]  /*22e70*/  PRMT R5, R6, 0x3340, R5 ;  /* 0x0000334006057816 */ /* 0x000fe40000000005 */
[----:B------:R-:W-:Y:S01]  /*22e80*/  PRMT R3, R4, 0x3340, R3 ;  /* 0x0000334004037816 */ /* 0x000fe20000000003 */
[----:B------:R-:W2:Y:S04]  /*22e90*/  LDL.LU R6, [R1+0x58c] ;  /* 0x00058c0001067983 */ /* 0x000ea80000300800 */
[----:B------:R0:W-:Y:S04]  /*22ea0*/  STL [R1+0x594], R5 ;  /* 0x0005940501007387 */ /* 0x0001e80000100800 */
[----:B0-----:R-:W3:Y:S04]  /*22eb0*/  LDL.LU R5, [R1+0x57c] ;  /* 0x00057c0001057983 */ /* 0x001ee80000300800 */
[----:B------:R-:W4:Y:S04]  /*22ec0*/  LDL.LU R4, [R1+0x5a0] ;  /* 0x0005a00001047983 */ /* 0x000f280000300800 */
[----:B------:R0:W-:Y:S04]  /*22ed0*/  STL [R1+0x598], R3 ;  /* 0x0005980301007387 */ /* 0x0001e80000100800 */
[----:B0-----:R-:W4:Y:S01]  /*22ee0*/  LDL.LU R3, [R1+0x590] ;  /* 0x0005900001037983 */ /* 0x001f220000300800 */
[----:B--2---:R-:W-:-:S02]  /*22ef0*/  LOP3.LUT R6, R6, 0xffff, RZ, 0xc0, !PT ;  /* 0x0000ffff06067812 */ /* 0x004fc400078ec0ff */
[----:B---3--:R-:W-:Y:S02]  /*22f00*/  LOP3.LUT R5, R5, 0xffff, RZ, 0xc0, !PT ;  /* 0x0000ffff05057812 */ /* 0x008fe400078ec0ff */
[----:B----4-:R-:W-:Y:S02]  /*22f10*/  LOP3.LUT R4, R4, 0xffff, RZ, 0xc0, !PT ;  /* 0x0000ffff04047812 */ /* 0x010fe400078ec0ff */
[----:B------:R-:W-:Y:S02]  /*22f20*/  PRMT R5, R6, 0x3340, R5 ;  /* 0x0000334006057816 */ /* 0x000fe40000000005 */
[----:B------:R-:W-:-:S04]  /*22f30*/  LOP3.LUT R3, R3, 0xffff, RZ, 0xc0, !PT ;  /* 0x0000ffff03037812 */ /* 0x000fc800078ec0ff */
[----:B------:R-:W-:Y:S02]  /*22f40*/  PRMT R3, R4, 0x3340, R3 ;  /* 0x0000334004037816 */ /* 0x000fe40000000003 */
        /* <DEDUP_REMOVED lines=22> */
[----:B------:R-:W2:Y:S01]  /*230b0*/  LDL.LU R6, [R1+0x558] ;  /* 0x0005580001067983 */ /* 0x000ea20000300800 */
[----:B------:R-:W-:-:S03]  /*230c0*/  LOP3.LUT R3, R3, 0xffff, RZ, 0xc0, !PT ;  /* 0x0000ffff03037812 */ /* 0x000fc600078ec0ff */
[----:B------:R0:W-:Y:S01]  /*230d0*/  STL [R1+0x548], R5 ;  /* 0x0005480501007387 */ /* 0x0001e20000100800 */
[----:B------:R-:W-:-:S03]  /*230e0*/  PRMT R3, R4, 0x3340, R3 ;  /* 0x0000334004037816 */ /* 0x000fc60000000003 */
[----:B0-----:R-:W3:Y:S04]  /*230f0*/  LDL.LU R5, [R1+0x540] ;  /* 0x0005400001057983 */ /* 0x001ee80000300800 */
[----:B------:R-:W4:Y:S04]  /*23100*/  LDL.LU R4, [R1+0x570] ;  /* 0x0005700001047983 */ /* 0x000f280000300800 */
[----:B------:R0:W-:Y:S04]  /*23110*/  STL [R1+0x560], R3 ;  /* 0x0005600301007387 */ /* 0x0001e80000100800 */
[----:B0-----:R-:W3:Y:S01]  /*23120*/  LDL.LU R3, [R1+0x55c] ;  /* 0x00055c0001037983 */ /* 0x001ee20000300800 */
[----:B--2---:R-:W-:-:S02]  /*23130*/  LOP3.LUT R6, R6, 0xffff, RZ, 0xc0, !PT ;  /* 0x0000ffff06067812 */ /* 0x004fc400078ec0ff */
[----:B----4-:R-:W-:Y:S02]  /*23140*/  LOP3.LUT R4, R4, 0xffff, RZ, 0xc0, !PT ;  /* 0x0000ffff04047812 */ /* 0x010fe400078ec0ff */
[----:B---3--:R-:W-:Y:S02]  /*23150*/  LOP3.LUT R5, R5, 0xffff, RZ, 0xc0, !PT ;  /* 0x0000ffff05057812 */ /* 0x008fe400078ec0ff */
[----:B------:R-:W-:Y:S02]  /*23160*/  LOP3.LUT R3, R3, 0xffff, RZ, 0xc0, !PT ;  /* 0x0000ffff03037812 */ /* 0x000fe400078ec0ff */
[----:B------:R-:W-:Y:S02]  /*23170*/  PRMT R5, R6, 0x3340, R5 ;  /* 0x0000334006057816 */ /* 0x000fe40000000005 */
[----:B------:R-:W-:Y:S02]  /*23180*/  PRMT R3, R4, 0x3340, R3 ;  /* 0x0000334004037816 */ /* 0x000fe40000000003 */
[----:B------:R-:W2:Y:S04]  /*23190*/  LDL.LU R4, [R1+0x550] ;  /* 0x0005500001047983 */ /* 0x000ea80000300800 */
[----:B------:R0:W-:Y:S04]  /*231a0*/  STL [R1+0x558], R3 ;  /* 0x0005580301007387 */ /* 0x0001e80000100800 */
        /* <DEDUP_REMOVED lines=51> */
[----:B0-----:R-:W2:Y:S01]  /*234e0*/  LDL.LU R3, [R1+0x500] ;  /* 0x0005000001037983 */ /* 0x001ea20000300800 */
[----:B----4-:R-:W-:-:S02]  /*234f0*/  LOP3.LUT R4, R4, 0xffff, RZ, 0xc0, !PT ;  /* 0x0000ffff04047812 */ /* 0x010fc400078ec0ff */
[----:B--2---:R-:W-:-:S04]  /*23500*/  LOP3.LUT R3, R3, 0xffff, RZ, 0xc0, !PT ;  /* 0x0000ffff03037812 */ /* 0x004fc800078ec0ff */
[----:B------:R-:W-:Y:S02]  /*23510*/  PRMT R3, R4, 0x3340, R3 ;  /* 0x0000334004037816 */ /* 0x000fe40000000003 */
[----:B------:R-:W2:Y:S04]  /*23520*/  LDL.LU R4, [R1+0x4f4] ;  /* 0x0004f40001047983 */ /* 0x000ea80000300800 */
[----:B------:R0:W-:Y:S04]  /*23530*/  STL [R1+0x4f8], R3 ;  /* 0x0004f80301007387 */ /* 0x0001e80000100800 */
[----:B0-----:R-:W4:Y:S01]  /*23540*/  LDL.LU R3, [R1+0x4ec] ;  /* 0x0004ec0001037983 */ /* 0x001f220000300800 */
[----:B------:R-:W-:-:S02]  /*23550*/  LOP3.LUT R6, R6, 0xffff, RZ, 0xc0, !PT ;  /* 0x0000ffff06067812 */ /* 0x000fc400078ec0ff */
[----:B---3--:R-:W-:-:S04]  /*23560*/  LOP3.LUT R5, R5, 0xffff, RZ, 0xc0, !PT ;  /* 0x0000ffff05057812 */ /* 0x008fc800078ec0ff */
[----:B------:R-:W-:-:S05]  /*23570*/  PRMT R5, R6, 0x3340, R5 ;  /* 0x0000334006057816 */ /* 0x000fca0000000005 */
[----:B------:R0:W-:Y:S02]  /*23580*/  STL [R1+0x4e4], R5 ;  /* 0x0004e40501007387 */ /* 0x0001e40000100800 */
[----:B0-----:R-:W-:Y:S02]  /*23590*/  LOP3.LUT R5, R216, 0xffff, RZ, 0xc0, !PT ;  /* 0x0000ffffd8057812 */ /* 0x001fe400078ec0ff */
[----:B--2---:R-:W-:Y:S02]  /*235a0*/  LOP3.LUT R6, R4, 0xffff, RZ, 0xc0, !PT ;  /* 0x0000ffff04067812 */ /* 0x004fe400078ec0ff */
[----:B----4-:R-:W-:Y:S02]  /*235b0*/  LOP3.LUT R4, R3, 0xffff, RZ, 0xc0, !PT ;  /* 0x0000ffff03047812 */ /* 0x010fe400078ec0ff */
[----:B------:R-:W-:Y:S02]  /*235c0*/  LOP3.LUT R3, R114, 0xffff, RZ, 0xc0, !PT ;  /* 0x0000ffff72037812 */ /* 0x000fe400078ec0ff */
[----:B------:R-:W-:-:S02]  /*235d0*/  PRMT R114, R6, 0x3340, R5 ;  /* 0x0000334006727816 */ /* 0x000fc40000000005 */
[----:B------:R-:W2:Y:S04]  /*235e0*/  LDL.LU R6, [R1+0x4d8] ;  /* 0x0004d80001067983 */ /* 0x000ea80000300800 */
[----:B------:R-:W3:Y:S01]  /*235f0*/  LDL.LU R5, [R1+0x4c4] ;  /* 0x0004c40001057983 */ /* 0x000ee20000300800 */
[----:B------:R-:W-:-:S03]  /*23600*/  PRMT R216, R4, 0x3340, R3 ;  /* 0x0000334004d87816 */ /* 0x000fc60000000003 */
[----:B------:R-:W4:Y:S04]  /*23610*/  LDL.LU R4, [R1+0x4f0] ;  /* 0x0004f00001047983 */ /* 0x000f280000300800 */
[----:B------:R-:W2:Y:S04]  /*23620*/  LDL.LU R3, [R1+0x4dc] ;  /* 0x0004dc0001037983 */ /* 0x000ea80000300800 */
[----:B------:R0:W-:Y:S01]  /*23630*/  STL [R1+0x1bfc], R216 ;  /* 0x001bfcd801007387 */ /* 0x0001e20000100800 */
[----:B----4-:R-:W-:Y:S02]  /*23640*/  LOP3.LUT R4, R4, 0xffff, RZ, 0xc0, !PT ;  /* 0x0000ffff04047812 */ /* 0x010fe400078ec0ff */
[----:B--2---:R-:W-:-:S02]  /*23650*/  LOP3.LUT R3, R3, 0xffff, RZ, 0xc0, !PT ;  /* 0x0000ffff03037812 */ /* 0x004fc400078ec0ff */
[----:B---3--:R-:W-:Y:S02]  /*23660*/  LOP3.LUT R5, R5, 0xffff, RZ, 0xc0, !PT ;  /* 0x0000ffff05057812 */ /* 0x008fe400078ec0ff */
[----:B------:R-:W-:Y:S02]  /*23670*/  LOP3.LUT R6, R6, 0xffff, RZ, 0xc0, !PT ;  /* 0x0000ffff06067812 */ /* 0x000fe400078ec0ff */
[----:B0-----:R-:W-:Y:S02]  /*23680*/  PRMT R216, R4, 0x3340, R3 ;  /* 0x0000334004d87816 */ /* 0x001fe40000000003 */
[----:B------:R-:W2:Y:S04]  /*23690*/  LDL.LU R4, [R1+0x4cc] ;  /* 0x0004cc0001047983 */ /* 0x000ea80000300800 */
[----:B------:R-:W3:Y:S04]  /*236a0*/  LDL.LU R3, [R1+0x4c8] ;  /* 0x0004c80001037983 */ /* 0x000ee80000300800 */
[----:B------:R0:W-:Y:S02]  /*236b0*/  STL [R1+0x4d8], R216 ;  /* 0x0004d8d801007387 */ /* 0x0001e40000100800 */
[----:B0-----:R-:W-:-:S02]  /*236c0*/  PRMT R216, R6, 0x3340, R5 ;  /* 0x0000334006d87816 */ /* 0x001fc40000000005 */
[----:B------:R-:W4:Y:S01]  /*236d0*/  LDL.LU R5, [R1+0x4d4] ;  /* 0x0004d40001057983 */ /* 0x000f220000300800 */
[----:B--2---:R-:W-:Y:S02]  /*236e0*/  LOP3.LUT R4, R4, 0xffff, RZ, 0xc0, !PT ;  /* 0x0000ffff04047812 */ /* 0x004fe400078ec0ff */
[----:B----4-:R-:W-:Y:S02]  /*236f0*/  LOP3.LUT R6, R5, 0xffff, RZ, 0xc0, !PT ;  /* 0x0000ffff05067812 */ /* 0x010fe400078ec0ff */
[----:B---3--:R-:W-:Y:S02]  /*23700*/  LOP3.LUT R5, R3, 0xffff, RZ, 0xc0, !PT ;  /* 0x0000ffff03057812 */ /* 0x008fe400078ec0ff */
[----:B------:R-:W-:Y:S02]  /*23710*/  LOP3.LUT R3, R116, 0xffff, RZ, 0xc0, !PT ;  /* 0x0000ffff74037812 */ /* 0x000fe400078ec0ff */
[----:B------:R-:W-:Y:S02]  /*23720*/  PRMT R116, R6, 0x3340, R5 ;  /* 0x0000334006747816 */ /* 0x000fe40000000005 */
[----:B------:R-:W-:Y:S01]  /*23730*/  PRMT R3, R4, 0x3340, R3 ;  /* 0x0000334004037816 */ /* 0x000fe20000000003 */
[----:B------:R-:W2:Y:S04]  /*23740*/  LDL.LU R6, [R1+0x4d0] ;  /* 0x0004d00001067983 */ /* 0x000ea80000300800 */
[----:B------:R-:W3:Y:S04]  /*23750*/  LDL.LU R5, [R1+0x4bc] ;  /* 0x0004bc0001057983 */ /* 0x000ee80000300800 */
[----:B------:R-:W4:Y:S04]  /*23760*/  LDL.LU R4, [R1+0x4b8] ;  /* 0x0004b80001047983 */ /* 0x000f280000300800 */
[----:B------:R0:W-:Y:S04]  /*23770*/  STL [R1+0x4c8], R3 ;  /* 0x0004c80301007387 */ /* 0x0001e80000100800 */
[----:B0-----:R-:W4:Y:S01]  /*23780*/  LDL.LU R3, [R1+0x4a4] ;  /* 0x0004a40001037983 */ /* 0x001f220000300800 */
[----:B--2---:R-:W-:-:S02]  /*23790*/  LOP3.LUT R6, R6, 0xffff, RZ, 0xc0, !PT ;  /* 0x0000ffff06067812 */ /* 0x004fc400078ec0ff */
[----:B---3--:R-:W-:Y:S02]  /*237a0*/  LOP3.LUT R5, R5, 0xffff, RZ, 0xc0, !PT ;  /* 0x0000ffff05057812 */ /* 0x008fe400078ec0ff */
[----:B----4-:R-:W-:Y:S02]  /*237b0*/  LOP3.LUT R4, R4, 0xffff, RZ, 0xc0, !PT ;  /* 0x0000ffff04047812 */ /* 0x010fe400078ec0ff */
[----:B------:R-:W-:Y:S02]  /*237c0*/  PRMT R5, R6, 0x3340, R5 ;  /* 0x0000334006057816 */ /* 0x000fe40000000005 */
[----:B------:R-:W2:Y:S04]  /*237d0*/  LDL.LU R6, [R1+0x4b4] ;  /* 0x0004b40001067983 */ /* 0x000ea80000300800 */
[----:B------:R0:W-:Y:S01]  /*237e0*/  STL [R1+0x4bc], R5 ;  /* 0x0004bc0501007387 */ /* 0x0001e20000100800 */
[----:B------:R-:W-:-:S04]  /*237f0*/  LOP3.LUT R3, R3, 0xffff, RZ, 0xc0, !PT ;  /* 0x0000ffff03037812 */ /* 0x000fc800078ec0ff */
[----:B------:R-:W-:Y:S01]  /*23800*/  PRMT R3, R4, 0x3340, R3 ;  /* 0x0000334004037816 */ /* 0x000fe20000000003 */
        /* <DEDUP_REMOVED lines=10> */
[----:B------:R-:W-:-:S03]  /*238b0*/  LOP3.LUT R3, R3, 0xffff, RZ, 0xc0, !PT ;  /* 0x0000ffff03037812 */ /* 0x000fc600078ec0ff */
[----:B0-----:R-:W3:Y:S01]  /*238c0*/  LDL.LU R5, [R1+0x484] ;  /* 0x0004840001057983 */ /* 0x001ee20000300800 */
[----:B------:R-:W-:-:S03]  /*238d0*/  PRMT R3, R4, 0x3340, R3 ;  /* 0x0000334004037816 */ /* 0x000fc60000000003 */
[----:B------:R-:W4:Y:S04]  /*238e0*/  LDL.LU R4, [R1+0x4b0] ;  /* 0x0004b00001047983 */ /* 0x000f280000300800 */
[----:B------:R0:W-:Y:S04]  /*238f0*/  STL [R1+0x4a0], R3 ;  /* 0x0004a00301007387 */ /* 0x0001e80000100800 */
[----:B0-----:R-:W3:Y:S01]  /*23900*/  LDL.LU R3, [R1+0x49c] ;  /* 0x00049c0001037983 */ /* 0x001ee20000300800 */
[----:B--2---:R-:W-:Y:S02]  /*23910*/  LOP3.LUT R6, R6, 0xffff, RZ, 0xc0, !PT ;  /* 0x0000ffff06067812 */ /* 0x004fe400078ec0ff */
[----:B----4-:R-:W-:-:S02]  /*23920*/  LOP3.LUT R4, R4, 0xffff, RZ, 0xc0, !PT ;  /* 0x0000ffff04047812 */ /* 0x010fc400078ec0ff */
[----:B---3--:R-:W-:-:S04]  /*23930*/  LOP3.LUT R5, R5, 0xffff, RZ, 0xc0, !PT ;  /* 0x0000ffff05057812 */ /* 0x008fc800078ec0ff */
        /* <DEDUP_REMOVED lines=300> */
[----:B------:R-:W-:-:S04]  /*24c00*/  LOP3.LUT R5, R5, 0xffff, RZ, 0xc0, !PT ;  /* 0x0000ffff05057812 */ /* 0x000fc800078ec0ff */
[----:B------:R-:W-:Y:S02]  /*24c10*/  PRMT R5, R6, 0x3340, R5 ;  /* 0x0000334006057816 */ /* 0x000fe40000000005 */
[----:B------:R-:W2:Y:S04]  /*24c20*/  LDL.LU R6, [R1+0x2fc] ;  /* 0x0002fc0001067983 */ /* 0x000ea80000300800 */
[----:B------:R0:W-:Y:S01]  /*24c30*/  STL [R1+0x304], R5 ;  /* 0x0003040501007387 */ /* 0x0001e20000100800 */
[----:B------:R-:W-:-:S03]  /*24c40*/  PRMT R4, R4, 0x3340, R3 ;  /* 0x0000334004047816 */ /* 0x000fc60000000003 */
[----:B0-----:R-:W3:Y:S04]  /*24c50*/  LDL.LU R5, [R1+0x2f8] ;  /* 0x0002f80001057983 */ /* 0x001ee80000300800 */
[----:B------:R-:W4:Y:S04]  /*24c60*/  LDL.LU R3, [R1+0x310] ;  /* 0x0003100001037983 */ /* 0x000f280000300800 */
[----:B------:R4:W-:Y:S02]  /*24c70*/  STL [R1+0x300], R4 ;  /* 0x0003000401007387 */ /* 0x0009e40000100800 */
[----:B----4-:R-:W-:-:S02]  /*24c80*/  LOP3.LUT R4, R3, 0xffff, RZ, 0xc0, !PT ;  /* 0x0000ffff03047812 */ /* 0x010fc400078ec0ff */
[----:B--2---:R-:W-:Y:S02]  /*24c90*/  LOP3.LUT R3, R6, 0xffff, RZ, 0xc0, !PT ;  /* 0x0000ffff06037812 */ /* 0x004fe400078ec0ff */
[----:B---3--:R-:W-:Y:S02]  /*24ca0*/  LOP3.LUT R6, R5, 0xffff, RZ, 0xc0, !PT ;  /* 0x0000ffff05067812 */ /* 0x008fe400078ec0ff */
[----:B------:R-:W-:Y:S02]  /*24cb0*/  LOP3.LUT R5, R0, 0xffff, RZ, 0xc0, !PT ;  /* 0x0000ffff00057812 */ /* 0x000fe400078ec0ff */
[----:B------:R-:W-:Y:S02]  /*24cc0*/  PRMT R0, R4, 0x3340, R3 ;  /* 0x0000334004007816 */ /* 0x000fe40000000003 */
[----:B------:R-:W2:Y:S04]  /*24cd0*/  LDL.LU R4, [R1+0x2f4] ;  /* 0x0002f40001047983 */ /* 0x000ea80000300800 */
[----:B------:R-:W3:Y:S04]  /*24ce0*/  LDL.LU R3, [R1+0x2ec] ;  /* 0x0002ec0001037983 */ /* 0x000ee80000300800 */
[----:B------:R0:W-:Y:S02]  /*24cf0*/  STL [R1+0x2fc], R0 ;  /* 0x0002fc0001007387 */ /* 0x0001e40000100800 */
[----:B0-----:R-:W-:-:S02]  /*24d00*/  PRMT R0, R6, 0x3340, R5 ;  /* 0x0000334006007816 */ /* 0x001fc40000000005 */
[----:B------:R-:W-:-:S03]  /*24d10*/  LOP3.LUT R5, R55, 0xffff, RZ, 0xc0, !PT ;  /* 0x0000ffff37057812 */ /* 0x000fc600078ec0ff */
[----:B------:R0:W-:Y:S04]  /*24d20*/  STL [R1+0x1bb0], R0 ;  /* 0x001bb00001007387 */ /* 0x0001e80000100800 */
[----:B0-----:R-:W4:Y:S01]  /*24d30*/  LDL.LU R0, [R1+0x2bc] ;  /* 0x0002bc0001007983 */ /* 0x001f220000300800 */
[----:B--2---:R-:W-:Y:S02]  /*24d40*/  LOP3.LUT R6, R4, 0xffff, RZ, 0xc0, !PT ;  /* 0x0000ffff04067812 */ /* 0x004fe400078ec0ff */
[----:B---3--:R-:W-:Y:S02]  /*24d50*/  LOP3.LUT R4, R3, 0xffff, RZ, 0xc0, !PT ;  /* 0x0000ffff03047812 */ /* 0x008fe400078ec0ff */
[----:B------:R-:W-:Y:S02]  /*24d60*/  LOP3.LUT R3, R53, 0xffff, RZ, 0xc0, !PT ;  /* 0x0000ffff35037812 */ /* 0x000fe400078ec0ff */
[----:B------:R-:W-:-:S02]  /*24d70*/  PRMT R55, R6, 0x3340, R5 ;  /* 0x0000334006377816 */ /* 0x000fc40000000005 */
[----:B------:R-:W2:Y:S04]  /*24d80*/  LDL.LU R6, [R1+0x2dc] ;  /* 0x0002dc0001067983 */ /* 0x000ea80000300800 */
[----:B------:R-:W3:Y:S04]  /*24d90*/  LDL.LU R5, [R1+0x2d8] ;  /* 0x0002d80001057983 */ /* 0x000ee80000300800 */
[----:B------:R0:W-:Y:S01]  /*24da0*/  STL [R1+0x1bb4], R55 ;  /* 0x001bb43701007387 */ /* 0x0001e20000100800 */
[----:B------:R-:W-:-:S03]  /*24db0*/  PRMT R53, R4, 0x3340, R3 ;  /* 0x0000334004357816 */ /* 0x000fc60000000003 */
[----:B0-----:R-:W4:Y:S04]  /*24dc0*/  LDL.LU R55, [R1+0x2d0] ;  /* 0x0002d00001377983 */ /* 0x001f280000300800 */
[----:B------:R-:W2:Y:S04]  /*24dd0*/  LDL.LU R3, [R1+0x2f0] ;  /* 0x0002f00001037983 */ /* 0x000ea80000300800 */
[----:B------:R0:W-:Y:S04]  /*24de0*/  STL [R1+0x1bb8], R53 ;  /* 0x001bb83501007387 */ /* 0x0001e80000100800 */
[----:B0-----:R-:W4:Y:S01]  /*24df0*/  LDL.LU R53, [R1+0x2cc] ;  /* 0x0002cc0001357983 */ /* 0x001f220000300800 */
[----:B--2---:R-:W-:-:S02]  /*24e00*/  LOP3.LUT R4, R3, 0xffff, RZ, 0xc0, !PT ;  /* 0x0000ffff03047812 */ /* 0x004fc400078ec0ff */
[----:B------:R-:W-:Y:S02]  /*24e10*/  LOP3.LUT R3, R6, 0xffff, RZ, 0xc0, !PT ;  /* 0x0000ffff06037812 */ /* 0x000fe400078ec0ff */
[----:B---3--:R-:W-:Y:S02]  /*24e20*/  LOP3.LUT R6, R5, 0xffff, RZ, 0xc0, !PT ;  /* 0x0000ffff05067812 */ /* 0x008fe400078ec0ff */
[----:B------:R-:W-:Y:S02]  /*24e30*/  LOP3.LUT R5, R51, 0xffff, RZ, 0xc0, !PT ;  /* 0x0000ffff33057812 */ /* 0x000fe400078ec0ff */
[----:B------:R-:W-:Y:S02]  /*24e40*/  PRMT R51, R4, 0x3340, R3 ;  /* 0x0000334004337816 */ /* 0x000fe40000000003 */
[----:B------:R-:W2:Y:S01]  /*24e50*/  LDL.LU R3, [R1+0x2d4] ;  /* 0x0002d40001037983 */ /* 0x000ea20000300800 */
[----:B------:R-:W-:-:S03]  /*24e60*/  PRMT R5, R6, 0x3340, R5 ;  /* 0x0000334006057816 */ /* 0x000fc60000000005 */
[----:B------:R0:W-:Y:S04]  /*24e70*/  STL [R1+0x1bbc], R51 ;  /* 0x001bbc3301007387 */ /* 0x0001e80000100800 */
[----:B------:R1:W-:Y:S01]  /*24e80*/  STL [R1+0x2d8], R5 ;  /* 0x0002d80501007387 */ /* 0x0003e20000100800 */
[----:B----4-:R-:W-:-:S03]  /*24e90*/  LOP3.LUT R4, R53, 0xffff, RZ, 0xc0, !PT ;  /* 0x0000ffff35047812 */ /* 0x010fc600078ec0ff */
[----:B0-----:R-:W3:Y:S04]  /*24ea0*/  LDL.LU R51, [R1+0x294] ;  /* 0x0002940001337983 */ /* 0x001ee80000300800 */
[----:B------:R-:W4:Y:S01]  /*24eb0*/  LDL.LU R53, [R1+0x28c] ;  /* 0x00028c0001357983 */ /* 0x000f220000300800 */
[----:B-1----:R-:W-:Y:S02]  /*24ec0*/  LOP3.LUT R5, R54, 0xffff, RZ, 0xc0, !PT ;  /* 0x0000ffff36057812 */ /* 0x002fe400078ec0ff */
[----:B--2---:R-:W-:Y:S02]  /*24ed0*/  LOP3.LUT R6, R3, 0xffff, RZ, 0xc0, !PT ;  /* 0x0000ffff03067812 */ /* 0x004fe400078ec0ff */
[----:B------:R-:W-:Y:S02]  /*24ee0*/  LOP3.LUT R3, R2, 0xffff, RZ, 0xc0, !PT ;  /* 0x0000ffff02037812 */ /* 0x000fe400078ec0ff */
[----:B------:R-:W-:-:S02]  /*24ef0*/  PRMT R2, R6, 0x3340, R5 ;  /* 0x0000334006027816 */ /* 0x000fc40000000005 */
[----:B------:R-:W-:Y:S02]  /*24f00*/  PRMT R54, R4, 0x3340, R3 ;  /* 0x0000334004367816 */ /* 0x000fe40000000003 */
[----:B------:R-:W-:Y:S02]  /*24f10*/  LOP3.LUT R6, R55, 0xffff, RZ, 0xc0, !PT ;  /* 0x0000ffff37067812 */ /* 0x000fe400078ec0ff */
[----:B------:R-:W-:Y:S01]  /*24f20*/  LOP3.LUT R5, R0, 0xffff, RZ, 0xc0, !PT ;  /* 0x0000ffff00057812 */ /* 0x000fe200078ec0ff */
[----:B------:R0:W-:Y:S01]  /*24f30*/  STL [R1+0x1bc0], R2 ;  /* 0x001bc00201007387 */ /* 0x0001e20000100800 */
[----:B------:R-:W-:Y:S02]  /*24f40*/  LOP3.LUT R3, R52, 0xffff, RZ, 0xc0, !PT ;  /* 0x0000ffff34037812 */ /* 0x000fe400078ec0ff */
[----:B------:R-:W-:Y:S01]  /*24f50*/  PRMT R52, R6, 0x3340, R5 ;  /* 0x0000334006347816 */ /* 0x000fe20000000005 */
[----:B0-----:R-:W2:Y:S04]  /*24f60*/  LDL.LU R2, [R1+0x29c] ;  /* 0x00029c0001027983 */ /* 0x001ea80000300800 */
[----:B------:R0:W-:Y:S04]  /*24f70*/  STL [R1+0x1bc4], R54 ;  /* 0x001bc43601007387 */ /* 0x0001e80000100800 */
[----:B0-----:R-:W3:Y:S04]  /*24f80*/  LDL.LU R54, [R1+0x2b0] ;  /* 0x0002b00001367983 */ /* 0x001ee80000300800 */
[----:B------:R-:W4:Y:S04]  /*24f90*/  LDL.LU R55, [R1+0x290] ;  /* 0x0002900001377983 */ /* 0x000f280000300800 */
[----:B------:R-:W4:Y:S04]  /*24fa0*/  LDL.LU R0, [R1+0x27c] ;  /* 0x00027c0001007983 */ /* 0x000f280000300800 */
[----:B------:R-:W2:Y:S04]  /*24fb0*/  LDL.LU R6, [R1+0x2b4] ;  /* 0x0002b40001067983 */ /* 0x000ea80000300800 */
[----:B------:R-:W3:Y:S01]  /*24fc0*/  LDL.LU R5, [R1+0x2ac] ;  /* 0x0002ac0001057983 */ /* 0x000ee20000300800 */
[----:B------:R-:W-:-:S04]  /*24fd0*/  LOP3.LUT R4, R218, 0xffff, RZ, 0xc0, !PT ;  /* 0x0000ffffda047812 */ /* 0x000fc800078ec0ff */
[----:B------:R-:W-:Y:S02]  /*24fe0*/  PRMT R218, R4, 0x3340, R3 ;  /* 0x0000334004da7816 */ /* 0x000fe40000000003 */
[----:B------:R-:W-:Y:S01]  /*24ff0*/  LOP3.LUT R3, R220, 0xffff, RZ, 0xc0, !PT ;  /* 0x0000ffffdc037812 */ /* 0x000fe200078ec0ff */
[----:B------:R0:W-:Y:S04]  /*25000*/  STL [R1+0x1bc8], R52 ;  /* 0x001bc83401007387 */ /* 0x0001e80000100800 */
[----:B------:R-:W-:Y:S01]  /*25010*/  STL [R1+0x1bcc], R218 ;  /* 0x001bccda01007387 */ /* 0x000fe20000100800 */
[----:B--2---:R-:W-:Y:S02]  /*25020*/  LOP3.LUT R6, R6, 0xffff, RZ, 0xc0, !PT ;  /* 0x0000ffff06067812 */ /* 0x004fe400078ec0ff */
[----:B---3--:R-:W-:-:S02]  /*25030*/  LOP3.LUT R4, R5, 0xffff, RZ, 0xc0, !PT ;  /* 0x0000ffff05047812 */ /* 0x008fc400078ec0ff */
[----:B------:R-:W-:Y:S02]  /*25040*/  LOP3.LUT R5, R222, 0xffff, RZ, 0xc0, !PT ;  /* 0x0000ffffde057812 */ /* 0x000fe400078ec0ff */
[----:B------:R-:W-:Y:S02]  /*25050*/  PRMT R222, R4, 0x3340, R3 ;  /* 0x0000334004de7816 */ /* 0x000fe40000000003 */
[----:B------:R-:W-:Y:S02]  /*25060*/  PRMT R220, R6, 0x3340, R5 ;  /* 0x0000334006dc7816 */ /* 0x000fe40000000005 */
[----:B------:R-:W-:Y:S02]  /*25070*/  LOP3.LUT R4, R54, 0xffff, RZ, 0xc0, !PT ;  /* 0x0000ffff36047812 */ /* 0x000fe400078ec0ff */
[----:B------:R-:W-:Y:S01]  /*25080*/  LOP3.LUT R3, R2, 0xffff, RZ, 0xc0, !PT ;  /* 0x0000ffff02037812 */ /* 0x000fe200078ec0ff */
[----:B------:R-:W-:Y:S04]  /*25090*/  STL [R1+0x1bd0], R220 ;  /* 0x001bd0dc01007387 */ /* 0x000fe80000100800 */
[----:B------:R1:W-:Y:S04]  /*250a0*/  STL [R1+0x1bd4], R222 ;  /* 0x001bd4de01007387 */ /* 0x0003e80000100800 */
[----:B0-----:R-:W2:Y:S04]  /*250b0*/  LDL.LU R52, [R1+0x274] ;  /* 0x0002740001347983 */ /* 0x001ea80000300800 */
[----:B------:R-:W3:Y:S01]  /*250c0*/  LDL.LU R54, [R1+0x26c] ;  /* 0x00026c0001367983 */ /* 0x000ee20000300800 */
[----:B------:R-:W-:-:S02]  /*250d0*/  LOP3.LUT R6, R224, 0xffff, RZ, 0xc0, !PT ;  /* 0x0000ffffe0067812 */ /* 0x000fc400078ec0ff */
[----:B------:R-:W-:Y:S02]  /*250e0*/  LOP3.LUT R5, R217, 0xffff, RZ, 0xc0, !PT ;  /* 0x0000ffffd9057812 */ /* 0x000fe400078ec0ff */
[----:B------:R-:W-:Y:S02]  /*250f0*/  PRMT R224, R4, 0x3340, R3 ;  /* 0x0000334004e07816 */ /* 0x000fe40000000003 */
[----:B------:R-:W-:Y:S02]  /*25100*/  PRMT R217, R6, 0x3340, R5 ;  /* 0x0000334006d97816 */ /* 0x000fe40000000005 */
[----:B------:R-:W-:Y:S01]  /*25110*/  LOP3.LUT R6, R51, 0xffff, RZ, 0xc0, !PT ;  /* 0x0000ffff33067812 */ /* 0x000fe200078ec0ff */
[----:B------:R-:W-:Y:S01]  /*25120*/  STL [R1+0x1bd8], R224 ;  /* 0x001bd8e001007387 */ /* 0x000fe20000100800 */
[----:B------:R-:W-:-:S03]  /*25130*/  LOP3.LUT R5, R221, 0xffff, RZ, 0xc0, !PT ;  /* 0x0000ffffdd057812 */ /* 0x000fc600078ec0ff */
[----:B------:R0:W-:Y:S01]  /*25140*/  STL [R1+0x1bdc], R217 ;  /* 0x001bdcd901007387 */ /* 0x0001e20000100800 */
[----:B----4-:R-:W-:Y:S02]  /*25150*/  LOP3.LUT R4, R53, 0xffff, RZ, 0xc0, !PT ;  /* 0x0000ffff35047812 */ /* 0x010fe400078ec0ff */
[----:B------:R-:W-:Y:S01]  /*25160*/  LOP3.LUT R3, R219, 0xffff, RZ, 0xc0, !PT ;  /* 0x0000ffffdb037812 */ /* 0x000fe200078ec0ff */
[----:B------:R-:W4:Y:S04]  /*25170*/  LDL.LU R2, [R1+0x270] ;  /* 0x0002700001027983 */ /* 0x000f280000300800 */
[----:B------:R-:W4:Y:S01]  /*25180*/  LDL.LU R51, [R1+0x25c] ;  /* 0x00025c0001337983 */ /* 0x000f220000300800 */
[----:B------:R-:W-:Y:S02]  /*25190*/  PRMT R219, R6, 0x3340, R5 ;  /* 0x0000334006db7816 */ /* 0x000fe40000000005 */
[----:B------:R-:W-:-:S02]  /*251a0*/  PRMT R221, R4, 0x3340, R3 ;  /* 0x0000334004dd7816 */ /* 0x000fc40000000003 */
[----:B------:R-:W-:Y:S01]  /*251b0*/  LOP3.LUT R4, R55, 0xffff, RZ, 0xc0, !PT ;  /* 0x0000ffff37047812 */ /* 0x000fe200078ec0ff */
[----:B------:R0:W-:Y:S04]  /*251c0*/  STL [R1+0x1be0], R219 ;  /* 0x001be0db01007387 */ /* 0x0001e80000100800 */
[----:B------:R-:W-:Y:S04]  /*251d0*/  STL [R1+0x1be4], R221 ;  /* 0x001be4dd01007387 */ /* 0x000fe80000100800 */
[----:B------:R-:W4:Y:S04]  /*251e0*/  LDL.LU R53, [R1+0x254] ;  /* 0x0002540001357983 */ /* 0x000f280000300800 */
[----:B------:R-:W4:Y:S01]  /*251f0*/  LDL.LU R55, [R1+0x24c] ;  /* 0x00024c0001377983 */ /* 0x000f220000300800 */
[----:B------:R-:W-:-:S03]  /*25200*/  LOP3.LUT R3, R0, 0xffff, RZ, 0xc0, !PT ;  /* 0x0000ffff00037812 */ /* 0x000fc600078ec0ff */
[----:B-1----:R-:W4:Y:S04]  /*25210*/  LDL.LU R222, [R1+0x250] ;  /* 0x0002500001de7983 */ /* 0x002f280000300800 */
[----:B------:R-:W4:Y:S01]  /*25220*/  LDL.LU R0, [R1+0x23c] ;  /* 0x00023c0001007983 */ /* 0x000f220000300800 */
[----:B------:R-:W-:Y:S02]  /*25230*/  LOP3.LUT R6, R226, 0xffff, RZ, 0xc0, !PT ;  /* 0x0000ffffe2067812 */ /* 0x000fe400078ec0ff */
[----:B------:R-:W-:Y:S02]  /*25240*/  LOP3.LUT R5, R223, 0xffff, RZ, 0xc0, !PT ;  /* 0x0000ffffdf057812 */ /* 0x000fe400078ec0ff */
[----:B------:R-:W-:Y:S02]  /*25250*/  PRMT R223, R4, 0x3340, R3 ;  /* 0x0000334004df7816 */ /* 0x000fe40000000003 */
[----:B------:R-:W-:-:S02]  /*25260*/  LOP3.LUT R3, R191, 0xffff, RZ, 0xc0, !PT ;  /* 0x0000ffffbf037812 */ /* 0x000fc400078ec0ff */
[----:B------:R-:W-:Y:S02]  /*25270*/  PRMT R226, R6, 0x3340, R5 ;  /* 0x0000334006e27816 */ /* 0x000fe40000000005 */
[----:B------:R-:W-:Y:S01]  /*25280*/  LOP3.LUT R5, R229, 0xffff, RZ, 0xc0, !PT ;  /* 0x0000ffffe5057812 */ /* 0x000fe200078ec0ff */
[----:B------:R-:W-:Y:S04]  /*25290*/  STL [R1+0x1be8], R223 ;  /* 0x001be8df01007387 */ /* 0x000fe80000100800 */
[----:B------:R-:W-:Y:S04]  /*252a0*/  STL [R1+0x1bec], R226 ;  /* 0x001bece201007387 */ /* 0x000fe80000100800 */
[----:B------:R-:W4:Y:S04]  /*252b0*/  LDL.LU R220, [R1+0x234] ;  /* 0x0002340001dc7983 */ /* 0x000f280000300800 */
[----:B------:R-:W4:Y:S01]  /*252c0*/  LDL.LU R218, [R1+0x22c] ;  /* 0x00022c0001da7983 */ /* 0x000f220000300800 */
[----:B--2---:R-:W-:-:S02]  /*252d0*/  LOP3.LUT R6, R52, 0xffff, RZ, 0xc0, !PT ;  /* 0x0000ffff34067812 */ /* 0x004fc400078ec0ff */
[----:B---3--:R-:W-:Y:S02]  /*252e0*/  LOP3.LUT R4, R54, 0xffff, RZ, 0xc0, !PT ;  /* 0x0000ffff36047812 */ /* 0x008fe400078ec0ff */
[----:B------:R-:W-:Y:S02]  /*252f0*/  PRMT R191, R6, 0x3340, R5 ;  /* 0x0000334006bf7816 */ /* 0x000fe40000000005 */
[----:B------:R-:W-:-:S03]  /*25300*/  PRMT R229, R4, 0x3340, R3 ;  /* 0x0000334004e57816 */ /* 0x000fc60000000003 */
[----:B------:R1:W-:Y:S04]  /*25310*/  STL [R1+0x1bf0], R191 ;  /* 0x001bf0bf01007387 */ /* 0x0003e80000100800 */
[----:B------:R-:W-:Y:S04]  /*25320*/  STL [R1+0x1bf4], R229 ;  /* 0x001bf4e501007387 */ /* 0x000fe80000100800 */
[----:B------:R-:W2:Y:S04]  /*25330*/  LDL.LU R52, [R1+0x230] ;  /* 0x0002300001347983 */ /* 0x000ea80000300800 */
[----:B------:R-:W3:Y:S01]  /*25340*/  LDL.LU R54, [R1+0x21c] ;  /* 0x00021c0001367983 */ /* 0x000ee20000300800 */
[----:B----4-:R-:W-:-:S02]  /*25350*/  LOP3.LUT R4, R2, 0xffff, RZ, 0xc0, !PT ;  /* 0x0000ffff02047812 */ /* 0x010fc400078ec0ff */
[----:B------:R-:W-:Y:S02]  /*25360*/  LOP3.LUT R3, R51, 0xffff, RZ, 0xc0, !PT ;  /* 0x0000ffff33037812 */ /* 0x000fe400078ec0ff */
[----:B------:R-:W-:Y:S02]  /*25370*/  LOP3.LUT R6, R231, 0xffff, RZ, 0xc0, !PT ;  /* 0x0000ffffe7067812 */ /* 0x000fe400078ec0ff */
[----:B------:R-:W-:Y:S01]  /*25380*/  LOP3.LUT R5, R225, 0xffff, RZ, 0xc0, !PT ;  /* 0x0000ffffe1057812 */ /* 0x000fe200078ec0ff */
[----:B------:R-:W4:Y:S01]  /*25390*/  LDL.LU R2, [R1+0x214] ;  /* 0x0002140001027983 */ /* 0x000f220000300800 */
[----:B------:R-:W-:-:S03]  /*253a0*/  PRMT R231, R4, 0x3340, R3 ;  /* 0x0000334004e77816 */ /* 0x000fc60000000003 */
[----:B------:R-:W4:Y:S01]  /*253b0*/  LDL.LU R51, [R1+0x20c] ;  /* 0x00020c0001337983 */ /* 0x000f220000300800 */
[----:B------:R-:W-:Y:S02]  /*253c0*/  PRMT R225, R6, 0x3340, R5 ;  /* 0x0000334006e17816 */ /* 0x000fe40000000005 */
[----:B------:R-:W-:Y:S02]  /*253d0*/  LOP3.LUT R3, R227, 0xffff, RZ, 0xc0, !PT ;  /* 0x0000ffffe3037812 */ /* 0x000fe400078ec0ff */
[----:B------:R-:W-:Y:S01]  /*253e0*/  LOP3.LUT R6, R53, 0xffff, RZ, 0xc0, !PT ;  /* 0x0000ffff35067812 */ /* 0x000fe200078ec0ff */
[----:B------:R1:W-:Y:S01]  /*253f0*/  STL [R1+0x1bf8], R231 ;  /* 0x001bf8e701007387 */ /* 0x0003e20000100800 */
[----:B------:R-:W-:-:S03]  /*25400*/  LOP3.LUT R4, R55, 0xffff, RZ, 0xc0, !PT ;  /* 0x0000ffff37047812 */ /* 0x000fc600078ec0ff */
[----:B------:R-:W4:Y:S01]  /*25410*/  LDL.LU R53, [R1+0x210] ;  /* 0x0002100001357983 */ /* 0x000f220000300800 */
[----:B------:R-:W-:-:S03]  /*25420*/  LOP3.LUT R5, R228, 0xffff, RZ, 0xc0, !PT ;  /* 0x0000ffffe4057812 */ /* 0x000fc600078ec0ff */
[----:B------:R-:W4:Y:S01]  /*25430*/  LDL.LU R55, [R1+0x1fc] ;  /* 0x0001fc0001377983 */ /* 0x000f220000300800 */
[----:B------:R-:W-:Y:S02]  /*25440*/  PRMT R228, R4, 0x3340, R3 ;  /* 0x0000334004e47816 */ /* 0x000fe40000000003 */
[----:B------:R-:W-:Y:S02]  /*25450*/  LOP3.LUT R3, R0, 0xffff, RZ, 0xc0, !PT ;  /* 0x0000ffff00037812 */ /* 0x000fe400078ec0ff */
[----:B------:R-:W4:Y:S01]  /*25460*/  LDL.LU R0, [R1+0x1f4] ;  /* 0x0001f40001007983 */ /* 0x000f220000300800 */
[----:B------:R-:W-:Y:S02]  /*25470*/  PRMT R227, R6, 0x3340, R5 ;  /* 0x0000334006e37816 */ /* 0x000fe40000000005 */
[----:B------:R-:W-:Y:S02]  /*25480*/  LOP3.LUT R4, R222, 0xffff, RZ, 0xc0, !PT ;  /* 0x0000ffffde047812 */ /* 0x000fe400078ec0ff */
[----:B------:R-:W-:-:S02]  /*25490*/  LOP3.LUT R6, R230, 0xffff, RZ, 0xc0, !PT ;  /* 0x0000ffffe6067812 */ /* 0x000fc400078ec0ff */
[----:B------:R-:W-:Y:S02]  /*254a0*/  LOP3.LUT R5, R167, 0xffff, RZ, 0xc0, !PT ;  /* 0x0000ffffa7057812 */ /* 0x000fe400078ec0ff */
[----:B------:R-:W-:Y:S02]  /*254b0*/  PRMT R230, R4, 0x3340, R3 ;  /* 0x0000334004e67816 */ /* 0x000fe40000000003 */
[----:B------:R-:W-:Y:S02]  /*254c0*/  LOP3.LUT R4, R218, 0xffff, RZ, 0xc0, !PT ;  /* 0x0000ffffda047812 */ /* 0x000fe400078ec0ff */
[----:B------:R-:W-:Y:S02]  /*254d0*/  PRMT R167, R6, 0x3340, R5 ;  /* 0x0000334006a77816 */ /* 0x000fe40000000005 */
[----:B------:R-:W-:Y:S02]  /*254e0*/  LOP3.LUT R6, R220, 0xffff, RZ, 0xc0, !PT ;  /* 0x0000ffffdc067812 */ /* 0x000fe400078ec0ff */
[----:B------:R-:W-:-:S02]  /*254f0*/  LOP3.LUT R5, R236, 0xffff, RZ, 0xc0, !PT ;  /* 0x0000ffffec057812 */ /* 0x000fc400078ec0ff */
[----:B------:R-:W-:Y:S02]  /*25500*/  LOP3.LUT R3, R234, 0xffff, RZ, 0xc0, !PT ;  /* 0x0000ffffea037812 */ /* 0x000fe400078ec0ff */
[----:B------:R-:W-:Y:S02]  /*25510*/  PRMT R234, R6, 0x3340, R5 ;  /* 0x0000334006ea7816 */ /* 0x000fe40000000005 */
[----:B------:R-:W-:Y:S02]  /*25520*/  PRMT R236, R4, 0x3340, R3 ;  /* 0x0000334004ec7816 */ /* 0x000fe40000000003 */
[----:B------:R-:W-:Y:S02]  /*25530*/  LOP3.LUT R6, R238, 0xffff, RZ, 0xc0, !PT ;  /* 0x0000ffffee067812 */ /* 0x000fe400078ec0ff */
[----:B------:R-:W-:-:S04]  /*25540*/  LOP3.LUT R5, R232, 0xffff, RZ, 0xc0, !PT ;  /* 0x0000ffffe8057812 */ /* 0x000fc800078ec0ff */
[----:B------:R-:W-:Y:S02]  /*25550*/  PRMT R232, R6, 0x3340, R5 ;  /* 0x0000334006e87816 */ /* 0x000fe40000000005 */
[----:B------:R-:W-:Y:S02]  /*25560*/  LOP3.LUT R5, R235, 0xffff, RZ, 0xc0, !PT ;  /* 0x0000ffffeb057812 */ /* 0x000fe400078ec0ff */
[----:B--2---:R-:W-:Y:S02]  /*25570*/  LOP3.LUT R4, R52, 0xffff, RZ, 0xc0, !PT ;  /* 0x0000ffff34047812 */ /* 0x004fe400078ec0ff */
[----:B---3--:R-:W-:-:S04]  /*25580*/  LOP3.LUT R3, R54, 0xffff, RZ, 0xc0, !PT ;  /* 0x0000ffff36037812 */ /* 0x008fc800078ec0ff */
[----:B------:R-:W-:Y:S02]  /*25590*/  PRMT R238, R4, 0x3340, R3 ;  /* 0x0000334004ee7816 */ /* 0x000fe40000000003 */
[----:B------:R-:W-:Y:S02]  /*255a0*/  LOP3.LUT R3, R233, 0xffff, RZ, 0xc0, !PT ;  /* 0x0000ffffe9037812 */ /* 0x000fe400078ec0ff */
[----:B----4-:R-:W-:Y:S02]  /*255b0*/  LOP3.LUT R6, R2, 0xffff, RZ, 0xc0, !PT ;  /* 0x0000ffff02067812 */ /* 0x010fe400078ec0ff */
[----:B------:R-:W-:Y:S02]  /*255c0*/  LOP3.LUT R4, R51, 0xffff, RZ, 0xc0, !PT ;  /* 0x0000ffff33047812 */ /* 0x000fe400078ec0ff */
[----:B------:R-:W2:Y:S01]  /*255d0*/  LDL.LU R51, [R1+0x1d8] ;  /* 0x0001d80001337983 */ /* 0x000ea20000300800 */
[----:B------:R-:W-:Y:S02]  /*255e0*/  PRMT R233, R6, 0x3340, R5 ;  /* 0x0000334006e97816 */ /* 0x000fe40000000005 */
[----:B------:R-:W-:Y:S01]  /*255f0*/  PRMT R235, R4, 0x3340, R3 ;  /* 0x0000334004eb7816 */ /* 0x000fe20000000003 */
[----:B------:R-:W3:Y:S01]  /*25600*/  LDL.LU R222, [R1+0x1d4] ;  /* 0x0001d40001de7983 */ /* 0x000ee20000300800 */
[----:B------:R-:W-:-:S03]  /*25610*/  LOP3.LUT R4, R53, 0xffff, RZ, 0xc0, !PT ;  /* 0x0000ffff35047812 */ /* 0x000fc600078ec0ff */
[----:B------:R-:W4:Y:S01]  /*25620*/  LDL.LU R220, [R1+0x1d0] ;  /* 0x0001d00001dc7983 */ /* 0x000f220000300800 */
[----:B------:R-:W-:Y:S02]  /*25630*/  LOP3.LUT R6, R240, 0xffff, RZ, 0xc0, !PT ;  /* 0x0000fffff0067812 */ /* 0x000fe400078ec0ff */
[----:B------:R-:W-:Y:S01]  /*25640*/  LOP3.LUT R5, R237, 0xffff, RZ, 0xc0, !PT ;  /* 0x0000ffffed057812 */ /* 0x000fe200078ec0ff */
[----:B------:R-:W3:Y:S04]  /*25650*/  LDL.LU R53, [R1+0x1cc] ;  /* 0x0001cc0001357983 */ /* 0x000ee80000300800 */
[----:B------:R-:W4:Y:S01]  /*25660*/  LDL.LU R218, [R1+0x1c4] ;  /* 0x0001c40001da7983 */ /* 0x000f220000300800 */
[----:B------:R-:W-:-:S03]  /*25670*/  LOP3.LUT R3, R55, 0xffff, RZ, 0xc0, !PT ;  /* 0x0000ffff37037812 */ /* 0x000fc600078ec0ff */
[----:B------:R-:W4:Y:S01]  /*25680*/  LDL.LU R52, [R1+0x1bc] ;  /* 0x0001bc0001347983 */ /* 0x000f220000300800 */
[----:B------:R-:W-:-:S03]  /*25690*/  PRMT R240, R6, 0x3340, R5 ;  /* 0x0000334006f07816 */ /* 0x000fc60000000005 */
[----:B------:R-:W4:Y:S01]  /*256a0*/  LDL.LU R55, [R1+0x1b4] ;  /* 0x0001b40001377983 */ /* 0x000f220000300800 */
[----:B------:R-:W-:-:S03]  /*256b0*/  LOP3.LUT R6, R0, 0xffff, RZ, 0xc0, !PT ;  /* 0x0000ffff00067812 */ /* 0x000fc600078ec0ff */
[----:B------:R-:W4:Y:S01]  /*256c0*/  LDL.LU R0, [R1+0x1ac] ;  /* 0x0001ac0001007983 */ /* 0x000f220000300800 */
[----:B------:R-:W-:Y:S02]  /*256d0*/  LOP3.LUT R5, R244, 0xffff, RZ, 0xc0, !PT ;  /* 0x0000fffff4057812 */ /* 0x000fe400078ec0ff */
[----:B------:R-:W-:Y:S02]  /*256e0*/  PRMT R237, R4, 0x3340, R3 ;  /* 0x0000334004ed7816 */ /* 0x000fe40000000003 */
[----:B------:R-:W-:Y:S02]  /*256f0*/  LOP3.LUT R4, R246, 0xffff, RZ, 0xc0, !PT ;  /* 0x0000fffff6047812 */ /* 0x000fe400078ec0ff */
[----:B------:R-:W-:Y:S02]  /*25700*/  LOP3.LUT R3, R242, 0xffff, RZ, 0xc0, !PT ;  /* 0x0000fffff2037812 */ /* 0x000fe400078ec0ff */
[----:B------:R-:W-:Y:S02]  /*25710*/  PRMT R242, R6, 0x3340, R5 ;  /* 0x0000334006f27816 */ /* 0x000fe40000000005 */
[----:B------:R-:W-:-:S02]  /*25720*/  LOP3.LUT R6, R10, 0xffff, RZ, 0xc0, !PT ;  /* 0x0000ffff0a067812 */ /* 0x000fc400078ec0ff */
[----:B------:R-:W-:Y:S02]  /*25730*/  LOP3.LUT R5, R9, 0xffff, RZ, 0xc0, !PT ;  /* 0x0000ffff09057812 */ /* 0x000fe400078ec0ff */
[----:B------:R-:W-:Y:S02]  /*25740*/  PRMT R244, R4, 0x3340, R3 ;  /* 0x0000334004f47816 */ /* 0x000fe40000000003 */
[----:B------:R-:W-:Y:S02]  /*25750*/  LOP3.LUT R4, R241, 0xffff, RZ, 0xc0, !PT ;  /* 0x0000fffff1047812 */ /* 0x000fe400078ec0ff */
[----:B------:R-:W-:Y:S02]  /*25760*/  LOP3.LUT R3, R239, 0xffff, RZ, 0xc0, !PT ;  /* 0x0000ffffef037812 */ /* 0x000fe400078ec0ff */
[----:B------:R-:W-:Y:S01]  /*25770*/  PRMT R241, R6, 0x3340, R5 ;  /* 0x0000334006f17816 */ /* 0x000fe20000000005 */
[----:B------:R-:W4:Y:S04]  /*25780*/  LDL.LU R54, [R1+0x1a4] ;  /* 0x0001a40001367983 */ /* 0x000f280000300800 */
[----:B------:R-:W4:Y:S01]  /*25790*/  LDL.LU R2, [R1+0x19c] ;  /* 0x00019c0001027983 */ /* 0x000f220000300800 */
[----:B------:R-:W-:-:S02]  /*257a0*/  LOP3.LUT R6, R245, 0xffff, RZ, 0xc0, !PT ;  /* 0x0000fffff5067812 */ /* 0x000fc400078ec0ff */
[----:B------:R-:W-:Y:S02]  /*257b0*/  LOP3.LUT R5, R193, 0xffff, RZ, 0xc0, !PT ;  /* 0x0000ffffc1057812 */ /* 0x000fe400078ec0ff */
[----:B------:R-:W-:Y:S02]  /*257c0*/  PRMT R246, R4, 0x3340, R3 ;  /* 0x0000334004f67816 */ /* 0x000fe40000000003 */
[----:B------:R-:W-:Y:S02]  /*257d0*/  PRMT R239, R8, 0x3340, R7 ;  /* 0x0000334008ef7816 */ /* 0x000fe40000000007 */
[----:B------:R-:W-:Y:S02]  /*257e0*/  LOP3.LUT R4, R243, 0xffff, RZ, 0xc0, !PT ;  /* 0x0000fffff3047812 */ /* 0x000fe400078ec0ff */
[----:B------:R-:W-:Y:S02]  /*257f0*/  LOP3.LUT R3, R184, 0xffff, RZ, 0xc0, !PT ;  /* 0x0000ffffb8037812 */ /* 0x000fe400078ec0ff */
[----:B------:R-:W-:-:S02]  /*25800*/  PRMT R184, R6, 0x3340, R5 ;  /* 0x0000334006b87816 */ /* 0x000fc40000000005 */
[----:B------:R-:W-:Y:S02]  /*25810*/  PRMT R193, R4, 0x3340, R3 ;  /* 0x0000334004c17816 */ /* 0x000fe40000000003 */
[----:B--2---:R-:W-:Y:S02]  /*25820*/  LOP3.LUT R10, R51, 0xffff, RZ, 0xc0, !PT ;  /* 0x0000ffff330a7812 */ /* 0x004fe400078ec0ff */
[----:B------:R-:W2:Y:S01]  /*25830*/  LDL.LU R51, [R1+0x188] ;  /* 0x0001880001337983 */ /* 0x000ea20000300800 */
[----:B---3--:R-:W-:-:S03]  /*25840*/  LOP3.LUT R7, R53, 0xffff, RZ, 0xc0, !PT ;  /* 0x0000ffff35077812 */ /* 0x008fc600078ec0ff */
[----:B------:R-:W3:Y:S04]  /*25850*/  LDL.LU R53, [R1+0x180] ;  /* 0x0001800001357983 */ /* 0x000ee80000300800 */
[----:B0-----:R-:W3:Y:S04]  /*25860*/  LDL.LU R217, [R1+0x174] ;  /* 0x0001740001d97983 */ /* 0x001ee80000300800 */
[----:B------:R-:W3:Y:S01]  /*25870*/  LDL.LU R224, [R1+0x168] ;  /* 0x0001680001e07983 */ /* 0x000ee20000300800 */
[----:B----4-:R-:W-:-:S03]  /*25880*/  LOP3.LUT R5, R55, 0xffff, RZ, 0xc0, !PT ;  /* 0x0000ffff37057812 */ /* 0x010fc600078ec0ff */
[----:B------:R-:W4:Y:S01]  /*25890*/  LDL.LU R55, [R1+0x14c] ;  /* 0x00014c0001377983 */ /* 0x000f220000300800 */
[----:B------:R-:W-:-:S03]  /*258a0*/  LOP3.LUT R3, R0, 0xffff, RZ, 0xc0, !PT ;  /* 0x0000ffff00037812 */ /* 0x000fc600078ec0ff */
[----:B------:R-:W4:Y:S01]  /*258b0*/  LDL.LU R0, [R1+0x148] ;  /* 0x0001480001007983 */ /* 0x000f220000300800 */
[----:B------:R-:W-:Y:S02]  /*258c0*/  LOP3.LUT R9, R220, 0xffff, RZ, 0xc0, !PT ;  /* 0x0000ffffdc097812 */ /* 0x000fe400078ec0ff */
[----:B------:R-:W-:Y:S02]  /*258d0*/  LOP3.LUT R8, R222, 0xffff, RZ, 0xc0, !PT ;  /* 0x0000ffffde087812 */ /* 0x000fe400078ec0ff */
[----:B------:R-:W-:Y:S02]  /*258e0*/  LOP3.LUT R6, R218, 0xffff, RZ, 0xc0, !PT ;  /* 0x0000ffffda067812 */ /* 0x000fe400078ec0ff */
[----:B------:R-:W-:Y:S01]  /*258f0*/  LOP3.LUT R4, R52, 0xffff, RZ, 0xc0, !PT ;  /* 0x0000ffff34047812 */ /* 0x000fe200078ec0ff */
[----:B------:R-:W4:Y:S01]  /*25900*/  LDL.LU R222, [R1+0x140] ;  /* 0x0001400001de7983 */ /* 0x000f220000300800 */
[----:B------:R-:W-:-:S03]  /*25910*/  PRMT R243, R10, 0x3340, R9 ;  /* 0x000033400af37816 */ /* 0x000fc60000000009 */
[----:B------:R-:W4:Y:S01]  /*25920*/  LDL.LU R220, [R1+0x13c] ;  /* 0x00013c0001dc7983 */ /* 0x000f220000300800 */
[----:B------:R-:W-:Y:S02]  /*25930*/  PRMT R245, R8, 0x3340, R7 ;  /* 0x0000334008f57816 */ /* 0x000fe40000000007 */
[----:B------:R-:W-:Y:S01]  /*25940*/  LOP3.LUT R9, R195, 0xffff, RZ, 0xc0, !PT ;  /* 0x0000ffffc3097812 */ /* 0x000fe200078ec0ff */
[----:B------:R-:W4:Y:S01]  /*25950*/  LDL.LU R218, [R1+0x12c] ;  /* 0x00012c0001da7983 */ /* 0x000f220000300800 */
[----:B------:R-:W-:Y:S02]  /*25960*/  LOP3.LUT R8, R197, 0xffff, RZ, 0xc0, !PT ;  /* 0x0000ffffc5087812 */ /* 0x000fe400078ec0ff */
[----:B------:R-:W-:Y:S02]  /*25970*/  PRMT R195, R6, 0x3340, R5 ;  /* 0x0000334006c37816 */ /* 0x000fe40000000005 */
[----:B------:R-:W-:Y:S02]  /*25980*/  LOP3.LUT R10, R247, 0xffff, RZ, 0xc0, !PT ;  /* 0x0000fffff70a7812 */ /* 0x000fe400078ec0ff */
[----:B------:R-:W-:-:S02]  /*25990*/  PRMT R197, R4, 0x3340, R3 ;  /* 0x0000334004c57816 */ /* 0x000fc40000000003 */
[----:B------:R-:W-:Y:S01]  /*259a0*/  LOP3.LUT R6, R54, 0xffff, RZ, 0xc0, !PT ;  /* 0x0000ffff36067812 */ /* 0x000fe200078ec0ff */
[----:B------:R-:W4:Y:S01]  /*259b0*/  LDL.LU R52, [R1+0x128] ;  /* 0x0001280001347983 */ /* 0x000f220000300800 */
[----:B------:R-:W-:-:S03]  /*259c0*/  LOP3.LUT R4, R2, 0xffff, RZ, 0xc0, !PT ;  /* 0x0000ffff02047812 */ /* 0x000fc600078ec0ff */
[----:B------:R-:W4:Y:S01]  /*259d0*/  LDL.LU R54, [R1+0x120] ;  /* 0x0001200001367983 */ /* 0x000f220000300800 */
[----:B------:R-:W-:-:S03]  /*259e0*/  LOP3.LUT R7, R192, 0xffff, RZ, 0xc0, !PT ;  /* 0x0000ffffc0077812 */ /* 0x000fc600078ec0ff */
[----:B------:R-:W4:Y:S01]  /*259f0*/  LDL.LU R2, [R1+0x11c] ;  /* 0x00011c0001027983 */ /* 0x000f220000300800 */
[----:B------:R-:W-:Y:S02]  /*25a00*/  PRMT R247, R10, 0x3340, R9 ;  /* 0x000033400af77816 */ /* 0x000fe40000000009 */
[----:B------:R-:W-:Y:S02]  /*25a10*/  LOP3.LUT R9, R194, 0xffff, RZ, 0xc0, !PT ;  /* 0x0000ffffc2097812 */ /* 0x000fe400078ec0ff */
[----:B------:R-:W-:Y:S02]  /*25a20*/  PRMT R192, R8, 0x3340, R7 ;  /* 0x0000334008c07816 */ /* 0x000fe40000000007 */
[----:B------:R-:W-:Y:S02]  /*25a30*/  LOP3.LUT R8, R196, 0xffff, RZ, 0xc0, !PT ;  /* 0x0000ffffc4087812 */ /* 0x000fe400078ec0ff */
[----:B--2---:R-:W-:Y:S02]  /*25a40*/  LOP3.LUT R5, R51, 0xffff, RZ, 0xc0, !PT ;  /* 0x0000ffff33057812 */ /* 0x004fe400078ec0ff */
[----:B------:R-:W2:Y:S02]  /*25a50*/  LDL.LU R51, [R1+0x10c] ;  /* 0x00010c0001337983 */ /* 0x000ea40000300800 */
[----:B------:R-:W-:-:S02]  /*25a60*/  PRMT R194, R6, 0x3340, R5 ;  /* 0x0000334006c27816 */ /* 0x000fc40000000005 */
[----:B---3--:R-:W-:Y:S02]  /*25a70*/  LOP3.LUT R3, R53, 0xffff, RZ, 0xc0, !PT ;  /* 0x0000ffff35037812 */ /* 0x008fe400078ec0ff */
[----:B------:R-:W3:Y:S02]  /*25a80*/  LDL.LU R53, [R1+0x108] ;  /* 0x0001080001357983 */ /* 0x000ee40000300800 */
[----:B------:R-:W-:Y:S02]  /*25a90*/  PRMT R196, R4, 0x3340, R3 ;  /* 0x0000334004c47816 */ /* 0x000fe40000000003 */
[----:B----4-:R-:W-:Y:S02]  /*25aa0*/  LOP3.LUT R5, R55, 0xffff, RZ, 0xc0, !PT ;  /* 0x0000ffff37057812 */ /* 0x010fe400078ec0ff */
[----:B------:R-:W4:Y:S01]  /*25ab0*/  LDL.LU R55, [R1+0x100] ;  /* 0x0001000001377983 */ /* 0x000f220000300800 */
[----:B------:R-:W-:-:S03]  /*25ac0*/  LOP3.LUT R3, R0, 0xffff, RZ, 0xc0, !PT ;  /* 0x0000ffff00037812 */ /* 0x000fc600078ec0ff */
[----:B------:R-:W4:Y:S01]  /*25ad0*/  LDL.LU R0, [R1+0xfc] ;  /* 0x0000fc0001007983 */ /* 0x000f220000300800 */
[----:B------:R-:W-:Y:S02]  /*25ae0*/  LOP3.LUT R10, R199, 0xffff, RZ, 0xc0, !PT ;  /* 0x0000ffffc70a7812 */ /* 0x000fe400078ec0ff */
[----:B------:R-:W-:Y:S02]  /*25af0*/  LOP3.LUT R7, R186, 0xffff, RZ, 0xc0, !PT ;  /* 0x0000ffffba077812 */ /* 0x000fe400078ec0ff */
[----:B------:R-:W-:Y:S02]  /*25b00*/  LOP3.LUT R6, R217, 0xffff, RZ, 0xc0, !PT ;  /* 0x0000ffffd9067812 */ /* 0x000fe400078ec0ff */
[----:B------:R-:W-:Y:S02]  /*25b10*/  LOP3.LUT R4, R224, 0xffff, RZ, 0xc0, !PT ;  /* 0x0000ffffe0047812 */ /* 0x000fe400078ec0ff */
[----:B------:R-:W-:Y:S02]  /*25b20*/  PRMT R186, R10, 0x3340, R9 ;  /* 0x000033400aba7816 */ /* 0x000fe40000000009 */
[----:B------:R-:W-:-:S02]  /*25b30*/  PRMT R199, R8, 0x3340, R7 ;  /* 0x0000334008c77816 */ /* 0x000fc40000000007 */
[----:B------:R-:W-:Y:S02]  /*25b40*/  LOP3.LUT R10, R203, 0xffff, RZ, 0xc0, !PT ;  /* 0x0000ffffcb0a7812 */ /* 0x000fe400078ec0ff */
[----:B------:R-:W-:Y:S02]  /*25b50*/  LOP3.LUT R8, R201, 0xffff, RZ, 0xc0, !PT ;  /* 0x0000ffffc9087812 */ /* 0x000fe400078ec0ff */
[----:B------:R-:W-:Y:S02]  /*25b60*/  LOP3.LUT R9, R198, 0xffff, RZ, 0xc0, !PT ;  /* 0x0000ffffc6097812 */ /* 0x000fe400078ec0ff */
[----:B------:R-:W-:Y:S02]  /*25b70*/  LOP3.LUT R7, R185, 0xffff, RZ, 0xc0, !PT ;  /* 0x0000ffffb9077812 */ /* 0x000fe400078ec0ff */
[----:B------:R-:W-:Y:S02]  /*25b80*/  PRMT R201, R6, 0x3340, R5 ;  /* 0x0000334006c97816 */ /* 0x000fe40000000005 */
[----:B------:R-:W-:-:S02]  /*25b90*/  LOP3.LUT R6, R222, 0xffff, RZ, 0xc0, !PT ;  /* 0x0000ffffde067812 */ /* 0x000fc400078ec0ff */
[----:B------:R-:W-:Y:S02]  /*25ba0*/  LOP3.LUT R5, R218, 0xffff, RZ, 0xc0, !PT ;  /* 0x0000ffffda057812 */ /* 0x000fe400078ec0ff */
[----:B------:R-:W-:Y:S02]  /*25bb0*/  PRMT R203, R4, 0x3340, R3 ;  /* 0x0000334004cb7816 */ /* 0x000fe40000000003 */
[----:B------:R-:W-:Y:S02]  /*25bc0*/  PRMT R185, R10, 0x3340, R9 ;  /* 0x000033400ab97816 */ /* 0x000fe40000000009 */
[----:B------:R-:W-:Y:S02]  /*25bd0*/  PRMT R198, R8, 0x3340, R7 ;  /* 0x0000334008c67816 */ /* 0x000fe40000000007 */
[----:B------:R-:W-:Y:S02]  /*25be0*/  LOP3.LUT R4, R220, 0xffff, RZ, 0xc0, !PT ;  /* 0x0000ffffdc047812 */ /* 0x000fe400078ec0ff */
[----:B------:R-:W-:-:S02]  /*25bf0*/  LOP3.LUT R3, R52, 0xffff, RZ, 0xc0, !PT ;  /* 0x0000ffff34037812 */ /* 0x000fc400078ec0ff */
[----:B------:R-:W-:Y:S02]  /*25c00*/  LOP3.LUT R10, R205, 0xffff, RZ, 0xc0, !PT ;  /* 0x0000ffffcd0a7812 */ /* 0x000fe400078ec0ff */
[----:B------:R-:W-:Y:S02]  /*25c10*/  LOP3.LUT R8, R202, 0xffff, RZ, 0xc0, !PT ;  /* 0x0000ffffca087812 */ /* 0x000fe400078ec0ff */
[----:B------:R-:W-:Y:S02]  /*25c20*/  LOP3.LUT R9, R200, 0xffff, RZ, 0xc0, !PT ;  /* 0x0000ffffc8097812 */ /* 0x000fe400078ec0ff */
[----:B------:R-:W-:Y:S02]  /*25c30*/  LOP3.LUT R7, R188, 0xffff, RZ, 0xc0, !PT ;  /* 0x0000ffffbc077812 */ /* 0x000fe400078ec0ff */
[----:B------:R-:W-:Y:S02]  /*25c40*/  PRMT R200, R6, 0x3340, R5 ;  /* 0x0000334006c87816 */ /* 0x000fe40000000005 */
[----:B------:R-:W-:-:S02]  /*25c50*/  LOP3.LUT R6, R54, 0xffff, RZ, 0xc0, !PT ;  /* 0x0000ffff36067812 */ /* 0x000fc400078ec0ff */
[----:B------:R-:W-:Y:S02]  /*25c60*/  PRMT R202, R4, 0x3340, R3 ;  /* 0x0000334004ca7816 */ /* 0x000fe40000000003 */
[----:B------:R-:W-:Y:S02]  /*25c70*/  PRMT R188, R10, 0x3340, R9 ;  /* 0x000033400abc7816 */ /* 0x000fe40000000009 */
[----:B------:R-:W-:Y:S02]  /*25c80*/  PRMT R205, R8, 0x3340, R7 ;  /* 0x0000334008cd7816 */ /* 0x000fe40000000007 */
[----:B------:R-:W-:Y:S02]  /*25c90*/  LOP3.LUT R4, R2, 0xffff, RZ, 0xc0, !PT ;  /* 0x0000ffff02047812 */ /* 0x000fe400078ec0ff */
[----:B------:R-:W-:Y:S02]  /*25ca0*/  LOP3.LUT R10, R208, 0xffff, RZ, 0xc0, !PT ;  /* 0x0000ffffd00a7812 */ /* 0x000fe400078ec0ff */
[----:B------:R-:W-:-:S02]  /*25cb0*/  LOP3.LUT R8, R204, 0xffff, RZ, 0xc0, !PT ;  /* 0x0000ffffcc087812 */ /* 0x000fc400078ec0ff */
[----:B------:R-:W-:Y:S02]  /*25cc0*/  LOP3.LUT R9, R187, 0xffff, RZ, 0xc0, !PT ;  /* 0x0000ffffbb097812 */ /* 0x000fe400078ec0ff */
[----:B------:R-:W-:Y:S02]  /*25cd0*/  LOP3.LUT R7, R143, 0xffff, RZ, 0xc0, !PT ;  /* 0x0000ffff8f077812 */ /* 0x000fe400078ec0ff */
[----:B------:R-:W-:Y:S02]  /*25ce0*/  PRMT R187, R10, 0x3340, R9 ;  /* 0x000033400abb7816 */ /* 0x000fe40000000009 */
[----:B------:R-:W-:Y:S02]  /*25cf0*/  PRMT R204, R8, 0x3340, R7 ;  /* 0x0000334008cc7816 */ /* 0x000fe40000000007 */
        /* <DEDUP_REMOVED lines=16> */
[----:B--2---:R-:W-:-:S04]  /*25e00*/  LOP3.LUT R5, R51, 0xffff, RZ, 0xc0, !PT ;  /* 0x0000ffff33057812 */ /* 0x004fc800078ec0ff */
[----:B------:R-:W-:Y:S02]  /*25e10*/  PRMT R143, R6, 0x3340, R5 ;  /* 0x00003340068f7816 */ /* 0x000fe40000000005 */
[----:B------:R-:W-:Y:S02]  /*25e20*/  LOP3.LUT R5, R56, 0xffff, RZ, 0xc0, !PT ;  /* 0x0000ffff38057812 */ /* 0x000fe400078ec0ff */
[----:B------:R-:W2:Y:S01]  /*25e30*/  LDL.LU R56, [R1+0x1ce8] ;  /* 0x001ce80001387983 */ /* 0x000ea20000300800 */
[----:B---3--:R-:W-:-:S04]  /*25e40*/  LOP3.LUT R3, R53, 0xffff, RZ, 0xc0, !PT ;  /* 0x0000ffff35037812 */ /* 0x008fc800078ec0ff */
[----:B------:R-:W-:Y:S02]  /*25e50*/  PRMT R208, R4, 0x3340, R3 ;  /* 0x0000334004d07816 */ /* 0x000fe40000000003 */
[----:B----4-:R-:W-:Y:S02]  /*25e60*/  LOP3.LUT R6, R55, 0xffff, RZ, 0xc0, !PT ;  /* 0x0000ffff37067812 */ /* 0x010fe400078ec0ff */
[----:B------:R-:W-:Y:S02]  /*25e70*/  LOP3.LUT R3, R57, 0xffff, RZ, 0xc0, !PT ;  /* 0x0000ffff39037812 */ /* 0x000fe400078ec0ff */
[----:B------:R-:W-:Y:S01]  /*25e80*/  LOP3.LUT R4, R0, 0xffff, RZ, 0xc0, !PT ;  /* 0x0000ffff00047812 */ /* 0x000fe200078ec0ff */
[----:B------:R-:W3:Y:S01]  /*25e90*/  LDL.LU R57, [R1+0x1ce4] ;  /* 0x001ce40001397983 */ /* 0x000ee20000300800 */
[----:B------:R-:W-:Y:S02]  /*25ea0*/  PRMT R206, R6, 0x3340, R5 ;  /* 0x0000334006ce7816 */ /* 0x000fe40000000005 */
[----:B------:R-:W-:-:S02]  /*25eb0*/  LOP3.LUT R6, R58, 0xffff, RZ, 0xc0, !PT ;  /* 0x0000ffff3a067812 */ /* 0x000fc400078ec0ff */
        /* <DEDUP_REMOVED lines=22> */
[----:B------:R-:W-:Y:S01]  /*26020*/  PRMT R169, R6, 0x3340, R5 ;  /* 0x0000334006a97816 */ /* 0x000fe20000000005 */
[----:B------:R-:W4:Y:S01]  /*26030*/  LDL.LU R58, [R1+0x1ce0] ;  /* 0x001ce000013a7983 */ /* 0x000f220000300800 */
[----:B------:R-:W-:-:S02]  /*26040*/  LOP3.LUT R6, R70, 0xffff, RZ, 0xc0, !PT ;  /* 0x0000ffff46067812 */ /* 0x000fc400078ec0ff */
[----:B------:R-:W-:Y:S01]  /*26050*/  LOP3.LUT R5, R72, 0xffff, RZ, 0xc0, !PT ;  /* 0x0000ffff48057812 */ /* 0x000fe200078ec0ff */
[----:B------:R-:W3:Y:S01]  /*26060*/  LDL.LU R59, [R1+0x1cdc] ;  /* 0x001cdc00013b7983 */ /* 0x000ee20000300800 */
[----:B------:R-:W-:-:S03]  /*26070*/  PRMT R171, R4, 0x3340, R3 ;  /* 0x0000334004ab7816 */ /* 0x000fc60000000003 */
[----:B------:R-:W4:Y:S01]  /*26080*/  LDL.LU R60, [R1+0x1cd8] ;  /* 0x001cd800013c7983 */ /* 0x000f220000300800 */
[----:B------:R-:W-:Y:S02]  /*26090*/  PRMT R215, R10, 0x3340, R9 ;  /* 0x000033400ad77816 */ /* 0x000fe40000000009 */
[----:B------:R-:W-:Y:S02]  /*260a0*/  PRMT R153, R8, 0x3340, R7 ;  /* 0x0000334008997816 */ /* 0x000fe40000000007 */
[----:B------:R-:W-:Y:S02]  /*260b0*/  LOP3.LUT R4, R71, 0xffff, RZ, 0xc0, !PT ;  /* 0x0000ffff47047812 */ /* 0x000fe400078ec0ff */
[----:B------:R-:W-:Y:S01]  /*260c0*/  LOP3.LUT R3, R74, 0xffff, RZ, 0xc0, !PT ;  /* 0x0000ffff4a037812 */ /* 0x000fe200078ec0ff */
[----:B------:R-:W3:Y:S01]  /*260d0*/  LDL.LU R61, [R1+0x1cd4] ;  /* 0x001cd400013d7983 */ /* 0x000ee20000300800 */
[----:B------:R-:W-:Y:S02]  /*260e0*/  LOP3.LUT R10, R170, 0xffff, RZ, 0xc0, !PT ;  /* 0x0000ffffaa0a7812 */ /* 0x000fe400078ec0ff */
[----:B------:R-:W-:-:S02]  /*260f0*/  LOP3.LUT R8, R168, 0xffff, RZ, 0xc0, !PT ;  /* 0x0000ffffa8087812 */ /* 0x000fc400078ec0ff */
[----:B------:R-:W-:Y:S02]  /*26100*/  LOP3.LUT R9, R158, 0xffff, RZ, 0xc0, !PT ;  /* 0x0000ffff9e097812 */ /* 0x000fe400078ec0ff */
[----:B------:R-:W-:Y:S01]  /*26110*/  LOP3.LUT R7, R156, 0xffff, RZ, 0xc0, !PT ;  /* 0x0000ffff9c077812 */ /* 0x000fe200078ec0ff */
[----:B------:R-:W4:Y:S01]  /*26120*/  LDL.LU R62, [R1+0x1cd0] ;  /* 0x001cd000013e7983 */ /* 0x000f220000300800 */
[----:B------:R-:W-:-:S03]  /*26130*/  PRMT R168, R6, 0x3340, R5 ;  /* 0x0000334006a87816 */ /* 0x000fc60000000005 */
[----:B------:R-:W3:Y:S01]  /*26140*/  LDL.LU R63, [R1+0x1ccc] ;  /* 0x001ccc00013f7983 */ /* 0x000ee20000300800 */
[----:B------:R-:W-:Y:S02]  /*26150*/  LOP3.LUT R6, R75, 0xffff, RZ, 0xc0, !PT ;  /* 0x0000ffff4b067812 */ /* 0x000fe400078ec0ff */
[----:B------:R-:W-:Y:S01]  /*26160*/  LOP3.LUT R5, R77, 0xffff, RZ, 0xc0, !PT ;  /* 0x0000ffff4d057812 */ /* 0x000fe200078ec0ff */
[----:B------:R-:W4:Y:S01]  /*26170*/  LDL.LU R64, [R1+0x1cc8] ;  /* 0x001cc80001407983 */ /* 0x000f220000300800 */
[----:B------:R-:W-:-:S03]  /*26180*/  PRMT R170, R4, 0x3340, R3 ;  /* 0x0000334004aa7816 */ /* 0x000fc60000000003 */
[----:B------:R-:W3:Y:S01]  /*26190*/  LDL.LU R65, [R1+0x1cc4] ;  /* 0x001cc40001417983 */ /* 0x000ee20000300800 */
[----:B------:R-:W-:Y:S02]  /*261a0*/  PRMT R156, R10, 0x3340, R9 ;  /* 0x000033400a9c7816 */ /* 0x000fe40000000009 */
[----:B------:R-:W-:Y:S02]  /*261b0*/  PRMT R158, R8, 0x3340, R7 ;  /* 0x00003340089e7816 */ /* 0x000fe40000000007 */
[----:B------:R-:W-:Y:S02]  /*261c0*/  LOP3.LUT R4, R76, 0xffff, RZ, 0xc0, !PT ;  /* 0x0000ffff4c047812 */ /* 0x000fe400078ec0ff */
[----:B------:R-:W-:Y:S01]  /*261d0*/  LOP3.LUT R3, R78, 0xffff, RZ, 0xc0, !PT ;  /* 0x0000ffff4e037812 */ /* 0x000fe200078ec0ff */
[----:B------:R-:W4:Y:S01]  /*261e0*/  LDL.LU R66, [R1+0x1cc0] ;  /* 0x001cc00001427983 */ /* 0x000f220000300800 */
[----:B------:R-:W-:Y:S02]  /*261f0*/  LOP3.LUT R10, R175, 0xffff, RZ, 0xc0, !PT ;  /* 0x0000ffffaf0a7812 */ /* 0x000fe400078ec0ff */
[----:B------:R-:W-:-:S02]  /*26200*/  LOP3.LUT R8, R173, 0xffff, RZ, 0xc0, !PT ;  /* 0x0000ffffad087812 */ /* 0x000fc400078ec0ff */
[----:B------:R-:W-:Y:S02]  /*26210*/  LOP3.LUT R9, R157, 0xffff, RZ, 0xc0, !PT ;  /* 0x0000ffff9d097812 */ /* 0x000fe400078ec0ff */
[----:B------:R-:W-:Y:S01]  /*26220*/  LOP3.LUT R7, R155, 0xffff, RZ, 0xc0, !PT ;  /* 0x0000ffff9b077812 */ /* 0x000fe200078ec0ff */
[----:B------:R-:W3:Y:S01]  /*26230*/  LDL.LU R67, [R1+0x1cbc] ;  /* 0x001cbc0001437983 */ /* 0x000ee20000300800 */
[----:B------:R-:W-:-:S03]  /*26240*/  PRMT R173, R6, 0x3340, R5 ;  /* 0x0000334006ad7816 */ /* 0x000fc60000000005 */
[----:B------:R-:W4:Y:S01]  /*26250*/  LDL.LU R68, [R1+0x1cb8] ;  /* 0x001cb80001447983 */ /* 0x000f220000300800 */
[----:B------:R-:W-:Y:S02]  /*26260*/  LOP3.LUT R6, R79, 0xffff, RZ, 0xc0, !PT ;  /* 0x0000ffff4f067812 */ /* 0x000fe400078ec0ff */
        /* <DEDUP_REMOVED lines=71> */
[----:B------:R-:W4:Y:S01]  /*266e0*/  LDL.LU R46, [R1+0x1c60] ;  /* 0x001c6000012e7983 */ /* 0x000f220000300800 */
        /* <DEDUP_REMOVED lines=11> */
[----:B------:R-:W4:Y:S01]  /*267a0*/  LDL.LU R43, [R1+0x1c54] ;  /* 0x001c5400012b7983 */ /* 0x000f220000300800 */
        /* <DEDUP_REMOVED lines=12> */
[----:B------:R-:W-:Y:S01]  /*26870*/  LOP3.LUT R7, R121, 0xffff, RZ, 0xc0, !PT ;  /* 0x0000ffff79077812 */ /* 0x000fe200078ec0ff */
[----:B------:R-:W4:Y:S01]  /*26880*/  LDL.LU R39, [R1+0x1c44] ;  /* 0x001c440001277983 */ /* 0x000f220000300800 */
[----:B------:R-:W-:-:S03]  /*26890*/  PRMT R124, R6, 0x3340, R5 ;  /* 0x00003340067c7816 */ /* 0x000fc60000000005 */
[----:B------:R-:W4:Y:S01]  /*268a0*/  LDL.LU R38, [R1+0x1c40] ;  /* 0x001c400001267983 */ /* 0x000f220000300800 */
        /* <DEDUP_REMOVED lines=9> */
[----:B------:R-:W4:Y:S01]  /*26940*/  LDL.LU R35, [R1+0x1c34] ;  /* 0x001c340001237983 */ /* 0x000f220000300800 */
[----:B------:R-:W-:Y:S02]  /*26950*/  LOP3.LUT R8, R128, 0xffff, RZ, 0xc0, !PT ;  /* 0x0000ffff80087812 */ /* 0x000fe400078ec0ff */
[----:B------:R-:W-:Y:S02]  /*26960*/  LOP3.LUT R7, R123, 0xffff, RZ, 0xc0, !PT ;  /* 0x0000ffff7b077812 */ /* 0x000fe400078ec0ff */
[----:B------:R-:W-:Y:S01]  /*26970*/  PRMT R183, R10, 0x3340, R9 ;  /* 0x000033400ab77816 */ /* 0x000fe20000000009 */
[----:B------:R-:W4:Y:S01]  /*26980*/  LDL.LU R34, [R1+0x1c30] ;  /* 0x001c300001227983 */ /* 0x000f220000300800 */
[----:B------:R-:W-:-:S03]  /*26990*/  PRMT R123, R6, 0x3340, R5 ;  /* 0x00003340067b7816 */ /* 0x000fc60000000005 */
        /* <DEDUP_REMOVED lines=20> */
[----:B------:R-:W-:Y:S01]  /*26ae0*/  LOP3.LUT R5, R24, 0xffff, RZ, 0xc0, !PT ;  /* 0x0000ffff18057812 */ /* 0x000fe200078ec0ff */
[----:B------:R-:W4:Y:S01]  /*26af0*/  LDL.LU R27, [R1+0x1c14] ;  /* 0x001c1400011b7983 */ /* 0x000f220000300800 */
[----:B------:R-:W-:Y:S02]  /*26b00*/  LOP3.LUT R9, R127, 0xffff, RZ, 0xc0, !PT ;  /* 0x0000ffff7f097812 */ /* 0x000fe400078ec0ff */
[----:B------:R-:W-:Y:S02]  /*26b10*/  PRMT R147, R4, 0x3340, R3 ;  /* 0x0000334004937816 */ /* 0x000fe40000000003 */
[----:B------:R-:W-:Y:S01]  /*26b20*/  PRMT R127, R8, 0x3340, R7 ;  /* 0x00003340087f7816 */ /* 0x000fe20000000007 */
[----:B------:R-:W4:Y:S01]  /*26b30*/  LDL.LU R26, [R1+0x1c10] ;  /* 0x001c1000011a7983 */ /* 0x000f220000300800 */
[----:B------:R-:W-:-:S03]  /*26b40*/  LOP3.LUT R4, R25, 0xffff, RZ, 0xc0, !PT ;  /* 0x0000ffff19047812 */ /* 0x000fc600078ec0ff */
[----:B------:R-:W4:Y:S01]  /*26b50*/  LDL.LU R25, [R1+0x1c0c] ;  /* 0x001c0c0001197983 */ /* 0x000f220000300800 */
[----:B------:R-:W-:-:S03]  /*26b60*/  LOP3.LUT R7, R129, 0xffff, RZ, 0xc0, !PT ;  /* 0x0000ffff81077812 */ /* 0x000fc600078ec0ff */
[----:B------:R-:W4:Y:S01]  /*26b70*/  LDL.LU R24, [R1+0x1c08] ;  /* 0x001c080001187983 */ /* 0x000f220000300800 */
[----:B------:R-:W-:Y:S02]  /*26b80*/  LOP3.LUT R3, R119, 0xffff, RZ, 0xc0, !PT ;  /* 0x0000ffff77037812 */ /* 0x000fe400078ec0ff */
[----:B------:R-:W-:Y:S01]  /*26b90*/  PRMT R129, R6, 0x3340, R5 ;  /* 0x0000334006817816 */ /* 0x000fe20000000005 */
[----:B------:R-:W4:Y:S01]  /*26ba0*/  LDL.LU R119, [R1+0x1c04] ;  /* 0x001c040001777983 */ /* 0x000f220000300800 */
[----:B------:R-:W-:-:S03]  /*26bb0*/  LOP3.LUT R6, R118, 0xffff, RZ, 0xc0, !PT ;  /* 0x0000ffff76067812 */ /* 0x000fc600078ec0ff */
[----:B------:R-:W4:Y:S04]  /*26bc0*/  LDL.LU R118, [R1+0x1c00] ;  /* 0x001c000001767983 */ /* 0x000f280000300800 */
[----:B------:R-:W4:Y:S04]  /*26bd0*/  LDL R2, [R1+0x5e0] ;  /* 0x0005e00001027983 */ /* 0x000f280000100800 */
[----:B------:R-:W4:Y:S04]  /*26be0*/  LDL R220, [R1+0x5dc] ;  /* 0x0005dc0001dc7983 */ /* 0x000f280000100800 */
[----:B------:R-:W4:Y:S04]  /*26bf0*/  LDL R219, [R1+0x17b4] ;  /* 0x0017b40001db7983 */ /* 0x000f280000100800 */
[----:B------:R-:W4:Y:S01]  /*26c00*/  LDL R218, [R1+0x17b8] ;  /* 0x0017b80001da7983 */ /* 0x000f220000100800 */
[----:B------:R-:W-:-:S03]  /*26c10*/  PRMT R125, R10, 0x3340, R9 ;  /* 0x000033400a7d7816 */ /* 0x000fc60000000009 */
[----:B------:R-:W4:Y:S04]  /*26c20*/  LDL R217, [R1+0x1774] ;  /* 0x0017740001d97983 */ /* 0x000f280000100800 */
[----:B-1----:R-:W4:Y:S01]  /*26c30*/  LDL R191, [R1+0x1778] ;  /* 0x0017780001bf7983 */ /* 0x002f220000100800 */
[----:B------:R-:W-:Y:S02]  /*26c40*/  LOP3.LUT R10, R146, 0xffff, RZ, 0xc0, !PT ;  /* 0x0000ffff920a7812 */ /* 0x000fe400078ec0ff */
[----:B------:R-:W-:Y:S02]  /*26c50*/  PRMT R146, R4, 0x3340, R3 ;  /* 0x0000334004927816 */ /* 0x000fe40000000003 */
[----:B------:R-:W-:Y:S02]  /*26c60*/  LOP3.LUT R4, R151, 0xffff, RZ, 0xc0, !PT ;  /* 0x0000ffff97047812 */ /* 0x000fe400078ec0ff */
[----:B------:R-:W-:-:S02]  /*26c70*/  LOP3.LUT R3, R149, 0xffff, RZ, 0xc0, !PT ;  /* 0x0000ffff95037812 */ /* 0x000fc400078ec0ff */
[----:B------:R-:W-:Y:S01]  /*26c80*/  LOP3.LUT R9, R132, 0xffff, RZ, 0xc0, !PT ;  /* 0x0000ffff84097812 */ /* 0x000fe200078ec0ff */
[----:B------:R-:W4:Y:S04]  /*26c90*/  LDL R55, [R1+0x1734] ;  /* 0x0017340001377983 */ /* 0x000f280000100800 */
[----:B------:R-:W4:Y:S01]  /*26ca0*/  LDL R54, [R1+0x1738] ;  /* 0x0017380001367983 */ /* 0x000f220000100800 */
[----:B------:R-:W-:Y:S02]  /*26cb0*/  PRMT R149, R4, 0x3340, R3 ;  /* 0x0000334004957816 */ /* 0x000fe40000000003 */
[----:B------:R-:W-:Y:S02]  /*26cc0*/  LOP3.LUT R4, R141, 0xffff, RZ, 0xc0, !PT ;  /* 0x0000ffff8d047812 */ /* 0x000fe400078ec0ff */
[----:B------:R-:W-:-:S02]  /*26cd0*/  LOP3.LUT R3, R139, 0xffff, RZ, 0xc0, !PT ;  /* 0x0000ffff8b037812 */ /* 0x000fc400078ec0ff */
[----:B------:R-:W-:Y:S02]  /*26ce0*/  PRMT R132, R10, 0x3340, R9 ;  /* 0x000033400a847816 */ /* 0x000fe40000000009 */
[----:B------:R-:W-:Y:S01]  /*26cf0*/  LOP3.LUT R10, R148, 0xffff, RZ, 0xc0, !PT ;  /* 0x0000ffff940a7812 */ /* 0x000fe200078ec0ff */
[----:B------:R-:W4:Y:S01]  /*26d00*/  LDL R0, [R1+0x16f8] ;  /* 0x0016f80001007983 */ /* 0x000f220000100800 */
[----:B------:R-:W-:Y:S02]  /*26d10*/  PRMT R148, R4, 0x3340, R3 ;  /* 0x0000334004947816 */ /* 0x000fe40000000003 */
[----:B------:R-:W-:Y:S02]  /*26d20*/  LOP3.LUT R4, R91, 0xffff, RZ, 0xc0, !PT ;  /* 0x0000ffff5b047812 */ /* 0x000fe400078ec0ff */
[----:B------:R-:W-:Y:S02]  /*26d30*/  LOP3.LUT R3, R88, 0xffff, RZ, 0xc0, !PT ;  /* 0x0000ffff58037812 */ /* 0x000fe400078ec0ff */
[----:B------:R-:W-:Y:S01]  /*26d40*/  LOP3.LUT R8, R134, 0xffff, RZ, 0xc0, !PT ;  /* 0x0000ffff86087812 */ /* 0x000fe200078ec0ff */
[----:B------:R-:W4:Y:S04]  /*26d50*/  LDL R53, [R1+0x16f4] ;  /* 0x0016f40001357983 */ /* 0x000f280000100800 */
[----:B------:R-:W4:Y:S01]  /*26d60*/  LDL R52, [R1+0x16b4] ;  /* 0x0016b40001347983 */ /* 0x000f220000100800 */
[----:B------:R-:W-:-:S02]  /*26d70*/  PRMT R151, R4, 0x3340, R3 ;  /* 0x0000334004977816 */ /* 0x000fc40000000003 */
[----:B------:R-:W-:Y:S02]  /*26d80*/  LOP3.LUT R4, R18, 0xffff, RZ, 0xc0, !PT ;  /* 0x0000ffff12047812 */ /* 0x000fe400078ec0ff */
[----:B------:R-:W-:Y:S02]  /*26d90*/  LOP3.LUT R3, R14, 0xffff, RZ, 0xc0, !PT ;  /* 0x0000ffff0e037812 */ /* 0x000fe400078ec0ff */
[----:B------:R-:W-:Y:S02]  /*26da0*/  PRMT R134, R8, 0x3340, R7 ;  /* 0x0000334008867816 */ /* 0x000fe40000000007 */
[----:B------:R-:W-:Y:S02]  /*26db0*/  LOP3.LUT R8, R136, 0xffff, RZ, 0xc0, !PT ;  /* 0x0000ffff88087812 */ /* 0x000fe400078ec0ff */
[----:B------:R-:W-:Y:S02]  /*26dc0*/  LOP3.LUT R7, R131, 0xffff, RZ, 0xc0, !PT ;  /* 0x0000ffff83077812 */ /* 0x000fe400078ec0ff */
[----:B------:R-:W-:Y:S01]  /*26dd0*/  PRMT R91, R4, 0x3340, R3 ;  /* 0x00003340045b7816 */ /* 0x000fe20000000003 */
[----:B------:R-:W4:Y:S01]  /*26de0*/  LDL R51, [R1+0x16b8] ;  /* 0x0016b80001337983 */ /* 0x000f220000100800 */
[----:B------:R-:W-:-:S02]  /*26df0*/  LOP3.LUT R3, R13, 0xffff, RZ, 0xc0, !PT ;  /* 0x0000ffff0d037812 */ /* 0x000fc400078ec0ff */
[----:B------:R-:W-:Y:S02]  /*26e00*/  LOP3.LUT R4, R17, 0xffff, RZ, 0xc0, !PT ;  /* 0x0000ffff11047812 */ /* 0x000fe400078ec0ff */
[----:B------:R-:W-:Y:S02]  /*26e10*/  LOP3.LUT R9, R133, 0xffff, RZ, 0xc0, !PT ;  /* 0x0000ffff85097812 */ /* 0x000fe400078ec0ff */
[----:B------:R-:W-:Y:S02]  /*26e20*/  PRMT R133, R8, 0x3340, R7 ;  /* 0x0000334008857816 */ /* 0x000fe40000000007 */
[----:B------:R-:W-:Y:S02]  /*26e30*/  LOP3.LUT R7, R95, 0xffff, RZ, 0xc0, !PT ;  /* 0x0000ffff5f077812 */ /* 0x000fe400078ec0ff */
[----:B------:R-:W-:Y:S02]  /*26e40*/  PRMT R95, R4, 0x3340, R3 ;  /* 0x00003340045f7816 */ /* 0x000fe40000000003 */
[----:B------:R-:W-:Y:S01]  /*26e50*/  LOP3.LUT R5, R150, 0xffff, RZ, 0xc0, !PT ;  /* 0x0000ffff96057812 */ /* 0x000fe200078ec0ff */
[----:B------:R-:W4:Y:S04]  /*26e60*/  LDL R3, [R1+0x694] ;  /* 0x0006940001037983 */ /* 0x000f280000100800 */
        /* <DEDUP_REMOVED lines=23> */
[----:B------:R-:W-:Y:S02]  /*26fe0*/  LOP3.LUT R10, R138, 0xffff, RZ, 0xc0, !PT ;  /* 0x0000ffff8a0a7812 */ /* 0x000fe400078ec0ff */
[----:B------:R-:W-:Y:S02]  /*26ff0*/  PRMT R150, R8, 0x3340, R7 ;  /* 0x0000334008967816 */ /* 0x000fe40000000007 */
[----:B------:R-:W-:Y:S02]  /*27000*/  LOP3.LUT R8, R12, 0xffff, RZ, 0xc0, !PT ;  /* 0x0000ffff0c087812 */ /* 0x000fe400078ec0ff */
[----:B------:R-:W-:-:S02]  /*27010*/  PRMT R93, R6, 0x3340, R5 ;  /* 0x00003340065d7816 */ /* 0x000fc40000000005 */
[----:B------:R-:W-:Y:S02]  /*27020*/  LOP3.LUT R7, R11, 0xffff, RZ, 0xc0, !PT ;  /* 0x0000ffff0b077812 */ /* 0x000fe400078ec0ff */
[----:B------:R-:W-:Y:S01]  /*27030*/  PRMT R138, R10, 0x3340, R9 ;  /* 0x000033400a8a7816 */ /* 0x000fe20000000009 */
[----:B------:R-:W4:Y:S04]  /*27040*/  LDL R12, [R1+0x614] ;  /* 0x00061400010c7983 */ /* 0x000f280000100800 */
[----:B------:R-:W4:Y:S01]  /*27050*/  LDL R11, [R1+0x618] ;  /* 0x00061800010b7983 */ /* 0x000f220000100800 */
[----:B------:R-:W-:Y:S02]  /*27060*/  LOP3.LUT R10, R252, 0xffff, RZ, 0xc0, !PT ;  /* 0x0000fffffc0a7812 */ /* 0x000fe400078ec0ff */
[----:B------:R-:W-:Y:S01]  /*27070*/  LOP3.LUT R9, R248, 0xffff, RZ, 0xc0, !PT ;  /* 0x0000fffff8097812 */ /* 0x000fe200078ec0ff */
[----:B------:R-:W4:Y:S04]  /*27080*/  LDL R16, [R1+0x17ac] ;  /* 0x0017ac0001107983 */ /* 0x000f280000100800 */
[----:B------:R-:W4:Y:S04]  /*27090*/  LDL R15, [R1+0x17b0] ;  /* 0x0017b000010f7983 */ /* 0x000f280000100800 */
[----:B------:R-:W4:Y:S01]  /*270a0*/  LDL R6, [R1+0x16f0] ;  /* 0x0016f00001067983 */ /* 0x000f220000100800 */
[----:B------:R-:W-:-:S02]  /*270b0*/  PRMT R137, R10, 0x3340, R9 ;  /* 0x000033400a897816 */ /* 0x000fc40000000009 */
[----:B------:R-:W-:Y:S02]  /*270c0*/  LOP3.LUT R10, R251, 0xffff, RZ, 0xc0, !PT ;  /* 0x0000fffffb0a7812 */ /* 0x000fe400078ec0ff */
[----:B------:R-:W-:Y:S01]  /*270d0*/  LOP3.LUT R9, R23, 0xffff, RZ, 0xc0, !PT ;  /* 0x0000ffff17097812 */ /* 0x000fe200078ec0ff */
[----:B------:R-:W4:Y:S04]  /*270e0*/  LDL R18, [R1+0x6ac] ;  /* 0x0006ac0001127983 */ /* 0x000f280000100800 */
[----:B------:R-:W4:Y:S01]  /*270f0*/  LDL R17, [R1+0x1690] ;  /* 0x0016900001117983 */ /* 0x000f220000100800 */
[----:B--2---:R-:W-:Y:S02]  /*27100*/  PRMT R56, RZ, 0x7610, R56 ;  /* 0x00007610ff387816 */ /* 0x004fe40000000038 */
[----:B------:R-:W-:Y:S01]  /*27110*/  PRMT R141, R10, 0x3340, R9 ;  /* 0x000033400a8d7816 */ /* 0x000fe20000000009 */
[----:B------:R-:W2:Y:S04]  /*27120*/  LDL R19, [R1+0x5e4] ;  /* 0x0005e40001137983 */ /* 0x000ea80000100800 */
[----:B------:R-:W2:Y:S04]  /*27130*/  LDL R10, [R1+0x176c] ;  /* 0x00176c00010a7983 */ /* 0x000ea80000100800 */
[----:B------:R-:W2:Y:S01]  /*27140*/  LDL R9, [R1+0x1770] ;  /* 0x0017700001097983 */ /* 0x000ea20000100800 */
[----:B------:R-:W-:-:S03]  /*27150*/  PRMT R88, R8, 0x3340, R7 ;  /* 0x0000334008587816 */ /* 0x000fc60000000007 */
[----:B------:R-:W2:Y:S04]  /*27160*/  LDL R8, [R1+0x172c] ;  /* 0x00172c0001087983 */ /* 0x000ea80000100800 */
[----:B------:R-:W2:Y:S01]  /*27170*/  LDL R7, [R1+0x16ec] ;  /* 0x0016ec0001077983 */ /* 0x000ea20000100800 */
[----:B---3--:R-:W-:Y:S01]  /*27180*/  PRMT R48, RZ, 0x7610, R48 ;  /* 0x00007610ff307816 */ /* 0x008fe20000000030 */
[----:B----4-:R-:W-:Y:S02]  /*27190*/  @!P0 IMAD.MOV.U32 R4, RZ, RZ, R2 ;  /* 0x000000ffff048224 */ /* 0x010fe400078e0002 */
[----:B------:R-:W3:Y:S01]  /*271a0*/  LDL R2, [R1+0x698] ;  /* 0x0006980001027983 */ /* 0x000ee20000100800 */
[----:B------:R-:W-:Y:S01]  /*271b0*/  @!P0 IMAD.MOV.U32 R5, RZ, RZ, R220 ;  /* 0x000000ffff058224 */ /* 0x000fe200078e00dc */
[----:B------:R-:W-:-:S04]  /*271c0*/  PRMT R118, RZ, 0x7610, R118 ;  /* 0x00007610ff767816 */ /* 0x000fc80000000076 */
[----:B------:R0:W4:Y:S01]  /*271d0*/  @!P0 LDG.E.U8 R48, desc[UR60][R4.64] ;  /* 0x0000003c04308981 */ /* 0x000122000c1e1100 */
[----:B------:R-:W-:Y:S01]  /*271e0*/  PRMT R119, RZ, 0x7610, R119 ;  /* 0x00007610ff777816 */ /* 0x000fe20000000077 */
[----:B0-----:R-:W-:Y:S02]  /*271f0*/  @!P0 IMAD.MOV.U32 R4, RZ, RZ, R218 ;  /* 0x000000ffff048224 */ /* 0x001fe400078e00da */
[----:B------:R-:W-:-:S05]  /*27200*/  @!P0 IMAD.MOV.U32 R5, RZ, RZ, R219 ;  /* 0x000000ffff058224 */ /* 0x000fca00078e00db */
[----:B------:R0:W4:Y:S01]  /*27210*/  @!P0 LDG.E.U8 R118, desc[UR60][R4.64] ;  /* 0x0000003c04768981 */ /* 0x000122000c1e1100 */
[----:B------:R-:W-:Y:S01]  /*27220*/  PRMT R24, RZ, 0x7610, R24 ;  /* 0x00007610ff187816 */ /* 0x000fe20000000018 */
[----:B0-----:R-:W-:Y:S02]  /*27230*/  @!P0 IMAD.MOV.U32 R4, RZ, RZ, R191 ;  /* 0x000000ffff048224 */ /* 0x001fe400078e00bf */
[----:B------:R-:W-:-:S05]  /*27240*/  @!P0 IMAD.MOV.U32 R5, RZ, RZ, R217 ;  /* 0x000000ffff058224 */ /* 0x000fca00078e00d9 */
[----:B------:R0:W4:Y:S02]  /*27250*/  @!P0 LDG.E.U8 R119, desc[UR60][R4.64] ;  /* 0x0000003c04778981 */ /* 0x000124000c1e1100 */
[----:B0-----:R-:W-:Y:S02]  /*27260*/  @!P0 IMAD.MOV.U32 R4, RZ, RZ, R54 ;  /* 0x000000ffff048224 */ /* 0x001fe400078e0036 */
[----:B------:R-:W-:-:S05]  /*27270*/  @!P0 IMAD.MOV.U32 R5, RZ, RZ, R55 ;  /* 0x000000ffff058224 */ /* 0x000fca00078e0037 */
[----:B------:R0:W4:Y:S01]  /*27280*/  @!P0 LDG.E.U8 R24, desc[UR60][R4.64] ;  /* 0x0000003c04188981 */ /* 0x000122000c1e1100 */
[----:B------:R-:W-:Y:S01]  /*27290*/  PRMT R25, RZ, 0x7610, R25 ;  /* 0x00007610ff197816 */ /* 0x000fe20000000019 */
[----:B0-----:R-:W-:Y:S02]  /*272a0*/  @!P0 IMAD.MOV.U32 R4, RZ, RZ, R0 ;  /* 0x000000ffff048224 */ /* 0x001fe400078e0000 */
[----:B------:R-:W4:Y:S01]  /*272b0*/  LDL R0, [R1+0x1730] ;  /* 0x0017300001007983 */ /* 0x000f220000100800 */
[----:B------:R-:W-:Y:S01]  /*272c0*/  @!P0 IMAD.MOV.U32 R5, RZ, RZ, R53 ;  /* 0x000000ffff058224 */ /* 0x000fe200078e0035 */
[----:B------:R-:W-:-:S04]  /*272d0*/  PRMT R26, RZ, 0x7610, R26 ;  /* 0x00007610ff1a7816 */ /* 0x000fc8000000001a */
[----:B------:R0:W4:Y:S02]  /*272e0*/  @!P0 LDG.E.U8 R25, desc[UR60][R4.64] ;  /* 0x0000003c04198981 */ /* 0x000124000c1e1100 */
[----:B0-----:R-:W-:Y:S02]  /*272f0*/  @!P0 IMAD.MOV.U32 R4, RZ, RZ, R51 ;  /* 0x000000ffff048224 */ /* 0x001fe400078e0033 */
[----:B------:R-:W-:-:S05]  /*27300*/  @!P0 IMAD.MOV.U32 R5, RZ, RZ, R52 ;  /* 0x000000ffff058224 */ /* 0x000fca00078e0034 */
[----:B------:R0:W4:Y:S02]  /*27310*/  @!P0 LDG.E.U8 R26, desc[UR60][R4.64] ;  /* 0x0000003c041a8981 */ /* 0x000124000c1e1100 */
[----:B0-----:R-:W-:Y:S02]  /*27320*/  @!P0 IMAD.MOV.U32 R5, RZ, RZ, R3 ;  /* 0x000000ffff058224 */ /* 0x001fe400078e0003 */
[----:B------:R-:W4:Y:S01]  /*27330*/  LDL R3, [R1+0x16ac] ;  /* 0x0016ac0001037983 */ /* 0x000f220000100800 */
[----:B------:R-:W-:Y:S02]  /*27340*/  PRMT R27, RZ, 0x7610, R27 ;  /* 0x00007610ff1b7816 */ /* 0x000fe4000000001b */
[----:B------:R-:W-:Y:S02]  /*27350*/  PRMT R28, RZ, 0x7610, R28 ;  /* 0x00007610ff1c7816 */ /* 0x000fe4000000001c */
[----:B------:R-:W-:Y:S02]  /*27360*/  PRMT R29, RZ, 0x7610, R29 ;  /* 0x00007610ff1d7816 */ /* 0x000fe4000000001d */
[----:B------:R-:W-:-:S02]  /*27370*/  PRMT R30, RZ, 0x7610, R30 ;  /* 0x00007610ff1e7816 */ /* 0x000fc4000000001e */
[----:B------:R-:W-:Y:S02]  /*27380*/  PRMT R31, RZ, 0x7610, R31 ;  /* 0x00007610ff1f7816 */ /* 0x000fe4000000001f */
[----:B------:R-:W-:Y:S02]  /*27390*/  PRMT R87, RZ, 0x7610, R87 ;  /* 0x00007610ff577816 */ /* 0x000fe40000000057 */
[----:B------:R-:W-:Y:S01]  /*273a0*/  PRMT R86, RZ, 0x7610, R86 ;  /* 0x00007610ff567816 */ /* 0x000fe20000000056 */
[----:B---3--:R-:W-:Y:S02]  /*273b0*/  @!P0 IMAD.MOV.U32 R4, RZ, RZ, R2 ;  /* 0x000000ffff048224 */ /* 0x008fe400078e0002 */
[----:B------:R-:W3:Y:S04]  /*273c0*/  LDL R2, [R1+0x16b0] ;  /* 0x0016b00001027983 */ /* 0x000ee80000100800 */
[----:B------:R0:W3:Y:S02]  /*273d0*/  @!P0 LDG.E.U8 R27, desc[UR60][R4.64] ;  /* 0x0000003c041b8981 */ /* 0x0000e4000c1e1100 */
[----:B0-----:R-:W-:-:S02]  /*273e0*/  @!P0 IMAD.MOV.U32 R4, RZ, RZ, R13 ;  /* 0x000000ffff048224 */ /* 0x001fc400078e000d */
[----:B------:R-:W-:Y:S01]  /*273f0*/  @!P0 IMAD.MOV.U32 R5, RZ, RZ, R14 ;  /* 0x000000ffff058224 */ /* 0x000fe200078e000e */
[----:B------:R-:W3:Y:S04]  /*27400*/  LDL R13, [R1+0x690] ;  /* 0x00069000010d7983 */ /* 0x000ee80000100800 */
        /* <DEDUP_REMOVED lines=12> */
[----:B--2---:R-:W-:-:S02]  /*274d0*/  @!P0 IMAD.MOV.U32 R4, RZ, RZ, R9 ;  /* 0x000000ffff048224 */ /* 0x004fc400078e0009 */
[----:B------:R-:W-:Y:S01]  /*274e0*/  @!P0 IMAD.MOV.U32 R5, RZ, RZ, R10 ;  /* 0x000000ffff058224 */ /* 0x000fe200078e000a */
[----:B------:R-:W2:Y:S04]  /*274f0*/  LDL R9, [R1+0x17a8] ;  /* 0x0017a80001097983 */ /* 0x000ea80000100800 */
[----:B------:R-:W2:Y:S04]  /*27500*/  LDL R10, [R1+0x17a4] ;  /* 0x0017a400010a7983 */ /* 0x000ea80000100800 */
[----:B------:R4:W2:Y:S02]  /*27510*/  @!P0 LDG.E.U8 R31, desc[UR60][R4.64] ;  /* 0x0000003c041f8981 */ /* 0x0008a4000c1e1100 */
[----:B----4-:R-:W-:-:S02]  /*27520*/  @!P0 IMAD.MOV.U32 R4, RZ, RZ, R0 ;  /* 0x000000ffff048224 */ /* 0x010fc400078e0000 */
[----:B------:R-:W4:Y:S01]  /*27530*/  LDL R0, [R1+0x1768] ;  /* 0x0017680001007983 */ /* 0x000f220000100800 */
[----:B------:R-:W-:-:S03]  /*27540*/  @!P0 IMAD.MOV.U32 R5, RZ, RZ, R8 ;  /* 0x000000ffff058224 */ /* 0x000fc600078e0008 */
[----:B------:R-:W4:Y:S04]  /*27550*/  LDL R8, [R1+0x1764] ;  /* 0x0017640001087983 */ /* 0x000f280000100800 */
[----:B------:R0:W4:Y:S02]  /*27560*/  @!P0 LDG.E.U8 R87, desc[UR60][R4.64] ;  /* 0x0000003c04578981 */ /* 0x000124000c1e1100 */
[----:B0-----:R-:W-:Y:S02]  /*27570*/  @!P0 IMAD.MOV.U32 R4, RZ, RZ, R6 ;  /* 0x000000ffff048224 */ /* 0x001fe400078e0006 */
[----:B------:R-:W-:Y:S01]  /*27580*/  @!P0 IMAD.MOV.U32 R5, RZ, RZ, R7 ;  /* 0x000000ffff058224 */ /* 0x000fe200078e0007 */
[----:B------:R-:W4:Y:S04]  /*27590*/  LDL R6, [R1+0x1728] ;  /* 0x0017280001067983 */ /* 0x000f280000100800 */
[----:B------:R-:W4:Y:S04]  /*275a0*/  LDL R7, [R1+0x1724] ;  /* 0x0017240001077983 */ /* 0x000f280000100800 */
[----:B------:R0:W4:Y:S02]  /*275b0*/  @!P0 LDG.E.U8 R86, desc[UR60][R4.64] ;  /* 0x0000003c04568981 */ /* 0x000124000c1e1100 */
[----:B0-----:R-:W-:-:S02]  /*275c0*/  @!P0 IMAD.MOV.U32 R5, RZ, RZ, R3 ;  /* 0x000000ffff058224 */ /* 0x001fc400078e0003 */
[----:B------:R-:W4:Y:S01]  /*275d0*/  LDL R3, [R1+0x16e4] ;  /* 0x0016e40001037983 */ /* 0x000f220000100800 */
[----:B------:R-:W-:Y:S02]  /*275e0*/  PRMT R85, RZ, 0x7610, R85 ;  /* 0x00007610ff557816 */ /* 0x000fe40000000055 */
[----:B------:R-:W-:Y:S02]  /*275f0*/  PRMT R84, RZ, 0x7610, R84 ;  /* 0x00007610ff547816 */ /* 0x000fe40000000054 */
[----:B------:R-:W-:Y:S02]  /*27600*/  PRMT R83, RZ, 0x7610, R83 ;  /* 0x00007610ff537816 */ /* 0x000fe40000000053 */
[----:B------:R-:W-:Y:S02]  /*27610*/  PRMT R81, RZ, 0x7610, R81 ;  /* 0x00007610ff517816 */ /* 0x000fe40000000051 */
[----:B------:R-:W-:Y:S02]  /*27620*/  PRMT R80, RZ, 0x7610, R80 ;  /* 0x00007610ff507816 */ /* 0x000fe40000000050 */
[----:B------:R-:W-:-:S02]  /*27630*/  PRMT R79, RZ, 0x7610, R79 ;  /* 0x00007610ff4f7816 */ /* 0x000fc4000000004f */
[----:B------:R-:W-:Y:S01]  /*27640*/  PRMT R78, RZ, 0x7610, R78 ;  /* 0x00007610ff4e7816 */ /* 0x000fe2000000004e */
[----:B---3--:R-:W-:Y:S02]  /*27650*/  @!P0 IMAD.MOV.U32 R4, RZ, RZ, R2 ;  /* 0x000000ffff048224 */ /* 0x008fe400078e0002 */
[----:B------:R-:W3:Y:S04]  /*27660*/  LDL R2, [R1+0x16e8] ;  /* 0x0016e80001027983 */ /* 0x000ee80000100800 */
[----:B------:R0:W3:Y:S02]  /*27670*/  @!P0 LDG.E.U8 R85, desc[UR60][R4.64] ;  /* 0x0000003c04558981 */ /* 0x0000e4000c1e1100 */
[----:B0-----:R-:W-:Y:S02]  /*27680*/  @!P0 IMAD.MOV.U32 R4, RZ, RZ, R13 ;  /* 0x000000ffff048224 */ /* 0x001fe400078e000d */
        /* <DEDUP_REMOVED lines=120> */
[----:B------:R-:W-:Y:S01]  /*27e10*/  PRMT R57, RZ, 0x7610, R57 ;  /* 0x00007610ff397816 */ /* 0x000fe20000000039 */
[----:B---3--:R-:W-:-:S02]  /*27e20*/  @!P0 IMAD.MOV.U32 R4, RZ, RZ, R2 ;  /* 0x000000ffff048224 */ /* 0x008fc400078e0002 */
        /* <DEDUP_REMOVED lines=14> */
[----:B------:R-:W-:Y:S02]  /*27f10*/  PRMT R32, RZ, 0x7610, R32 ;  /* 0x00007610ff207816 */ /* 0x000fe40000000020 */
[----:B------:R-:W-:Y:S01]  /*27f20*/  PRMT R33, RZ, 0x7610, R33 ;  /* 0x00007610ff217816 */ /* 0x000fe20000000021 */
[----:B------:R-:W3:Y:S04]  /*27f30*/  LDL R16, [R1+0x1784] ;  /* 0x0017840001107983 */ /* 0x000ee80000100800 */
[----:B------:R2:W3:Y:S04]  /*27f40*/  @!P0 LDG.E.U8 R59, desc[UR60][R4.64] ;  /* 0x0000003c043b8981 */ /* 0x0004e8000c1e1100 */
[----:B------:R-:W3:Y:S01]  /*27f50*/  LDL R15, [R1+0x1788] ;  /* 0x00178800010f7983 */ /* 0x000ee20000100800 */
        /* <DEDUP_REMOVED lines=40> */
[----:B0-----:R-:W-:-:S02]  /*281e0*/  @!P0 IMAD.MOV.U32 R4, RZ, RZ, R17 ;  /* 0x000000ffff048224 */ /* 0x001fc400078e0011 */
[----:B------:R-:W-:Y:S01]  /*281f0*/  @!P0 IMAD.MOV.U32 R5, RZ, RZ, R18 ;  /* 0x000000ffff058224 */ /* 0x000fe200078e0012 */
[----:B------:R-:W-:Y:S02]  /*28200*/  PRMT R39, RZ, 0x7610, R39 ;  /* 0x00007610ff277816 */ /* 0x000fe40000000027 */
[----:B------:R-:W-:Y:S01]  /*28210*/  PRMT R40, RZ, 0x7610, R40 ;  /* 0x00007610ff287816 */ /* 0x000fe20000000028 */
[----:B------:R-:W2:Y:S04]  /*28220*/  LDL R18, [R1+0x5e8] ;  /* 0x0005e80001127983 */ /* 0x000ea80000100800 */
[----:B------:R4:W2:Y:S01]  /*28230*/  @!P0 LDG.E.U8 R36, desc[UR60][R4.64] ;  /* 0x0000003c04248981 */ /* 0x0008a2000c1e1100 */
[----:B------:R-:W-:-:S03]  /*28240*/  PRMT R41, RZ, 0x7610, R41 ;  /* 0x00007610ff297816 */ /* 0x000fc60000000029 */
[----:B------:R-:W2:Y:S01]  /*28250*/  LDL R17, [R1+0x177c] ;  /* 0x00177c0001117983 */ /* 0x000ea20000100800 */
[----:B----4-:R-:W-:-:S03]  /*28260*/  @!P0 IMAD.MOV.U32 R4, RZ, RZ, R0 ;  /* 0x000000ffff048224 */ /* 0x010fc600078e0000 */
        /* <DEDUP_REMOVED lines=41> */
[----:B------:R-:W2:Y:S04]  /*28500*/  LDL R8, [R1+0x65c] ;  /* 0x00065c0001087983 */ /* 0x000ea80000100800 */
[----:B------:R0:W2:Y:S02]  /*28510*/  @!P0 LDG.E.U8 R44, desc[UR60][R4.64] ;  /* 0x0000003c042c8981 */ /* 0x0000a4000c1e1100 */
[----:B0-----:R-:W-:Y:S02]  /*28520*/  @!P0 IMAD.MOV.U32 R4, RZ, RZ, R6 ;  /* 0x000000ffff048224 */ /* 0x001fe400078e0006 */
[----:B------:R-:W-:Y:S01]  /*28530*/  @!P0 IMAD.MOV.U32 R5, RZ, RZ, R7 ;  /* 0x000000ffff058224 */ /* 0x000fe200078e0007 */
[----:B------:R-:W2:Y:S04]  /*28540*/  LDL R6, [R1+0x61c] ;  /* 0x00061c0001067983 */ /* 0x000ea80000100800 */
[----:B------:R-:W2:Y:S04]  /*28550*/  LDL R7, [R1+0x660] ;  /* 0x0006600001077983 */ /* 0x000ea80000100800 */
[----:B------:R0:W2:Y:S02]  /*28560*/  @!P0 LDG.E.U8 R45, desc[UR60][R4.64] ;  /* 0x0000003c042d8981 */ /* 0x0000a4000c1e1100 */
[----:B0-----:R-:W-:-:S02]  /*28570*/  @!P0 IMAD.MOV.U32 R5, RZ, RZ, R3 ;  /* 0x000000ffff058224 */ /* 0x001fc400078e0003 */
[----:B------:R-:W2:Y:S04]  /*28580*/  LDL R3, [R1+0x620] ;  /* 0x0006200001037983 */ /* 0x000ea80000100800 */
[----:B------:R-:W2:Y:S04]  /*28590*/  LDL.LU R218, [R1+0x198] ;  /* 0x0001980001da7983 */ /* 0x000ea80000300800 */
[----:B------:R-:W2:Y:S01]  /*285a0*/  LDL.LU R52, [R1+0x194] ;  /* 0x0001940001347983 */ /* 0x000ea20000300800 */
[----:B------:R-:W-:Y:S02]  /*285b0*/  PRMT R46, RZ, 0x7610, R46 ;  /* 0x00007610ff2e7816 */ /* 0x000fe4000000002e */
[----:B------:R-:W-:-:S02]  /*285c0*/  PRMT R47, RZ, 0x7610, R47 ;  /* 0x00007610ff2f7816 */ /* 0x000fc4000000002f */
[----:B------:R-:W-:Y:S02]  /*285d0*/  PRMT R49, RZ, 0x7610, R49 ;  /* 0x00007610ff317816 */ /* 0x000fe40000000031 */
[----:B------:R-:W-:Y:S02]  /*285e0*/  PRMT R50, RZ, 0x7610, R50 ;  /* 0x00007610ff327816 */ /* 0x000fe40000000032 */
[----:B------:R-:W-:Y:S01]  /*285f0*/  PRMT R252, RZ, 0x7610, R252 ;  /* 0x00007610fffc7816 */ /* 0x000fe200000000fc */
[----:B------:R-:W2:Y:S01]  /*28600*/  LDL.LU R54, [R1+0x190] ;  /* 0x0001900001367983 */ /* 0x000ea20000300800 */
[----:B------:R-:W-:Y:S02]  /*28610*/  PRMT R251, RZ, 0x7610, R251 ;  /* 0x00007610fffb7816 */ /* 0x000fe400000000fb */
[----:B------:R-:W-:Y:S02]  /*28620*/  PRMT R250, RZ, 0x7610, R250 ;  /* 0x00007610fffa7816 */ /* 0x000fe400000000fa */
[----:B------:R-:W-:Y:S01]  /*28630*/  PRMT R249, RZ, 0x7610, R249 ;  /* 0x00007610fff97816 */ /* 0x000fe200000000f9 */
[----:B---3--:R-:W-:-:S02]  /*28640*/  @!P0 IMAD.MOV.U32 R4, RZ, RZ, R2 ;  /* 0x000000ffff048224 */ /* 0x008fc400078e0002 */
[----:B------:R-:W3:Y:S04]  /*28650*/  LDL.LU R2, [R1+0x17c] ;  /* 0x00017c0001027983 */ /* 0x000ee80000300800 */
[----:B------:R0:W3:Y:S04]  /*28660*/  @!P0 LDG.E.U8 R46, desc[UR60][R4.64] ;  /* 0x0000003c042e8981 */ /* 0x0000e8000c1e1100 */
[----:B------:R-:W3:Y:S04]  /*28670*/  LDL.LU R51, [R1+0x15c] ;  /* 0x00015c0001337983 */ /* 0x000ee80000300800 */
[----:B------:R-:W3:Y:S04]  /*28680*/  LDL.LU R53, [R1+0x158] ;  /* 0x0001580001357983 */ /* 0x000ee80000300800 */
[----:B------:R-:W3:Y:S01]  /*28690*/  LDL.LU R55, [R1+0x154] ;  /* 0x0001540001377983 */ /* 0x000ee20000300800 */
[----:B0-----:R-:W-:-:S02]  /*286a0*/  @!P0 IMAD.MOV.U32 R4, RZ, RZ, R18 ;  /* 0x000000ffff048224 */ /* 0x001fc400078e0012 */
[----:B------:R-:W-:-:S05]  /*286b0*/  @!P0 IMAD.MOV.U32 R5, RZ, RZ, R19 ;  /* 0x000000ffff058224 */ /* 0x000fca00078e0013 */
[----:B------:R0:W3:Y:S02]  /*286c0*/  @!P0 LDG.E.U8 R47, desc[UR60][R4.64] ;  /* 0x0000003c042f8981 */ /* 0x0000e4000c1e1100 */
[----:B0-----:R-:W-:Y:S02]  /*286d0*/  @!P0 IMAD.MOV.U32 R4, RZ, RZ, R16 ;  /* 0x000000ffff048224 */ /* 0x001fe400078e0010 */
        /* <DEDUP_REMOVED lines=9> */
[----:B----4-:R-:W-:Y:S02]  /*28770*/  @!P0 IMAD.MOV.U32 R4, RZ, RZ, R0 ;  /* 0x000000ffff048224 */ /* 0x010fe400078e0000 */
[----:B------:R-:W4:Y:S04]  /*28780*/  LDL.LU R0, [R1+0x144] ;  /* 0x0001440001007983 */ /* 0x000f280000300800 */
[----:B------:R2:W4:Y:S04]  /*28790*/  @!P0 LDG.E.U8 R251, desc[UR60][R4.64] ;  /* 0x0000003c04fb8981 */ /* 0x000528000c1e1100 */
[----:B------:R-:W4:Y:S04]  /*287a0*/  LDL.LU R217, [R1+0x138] ;  /* 0x0001380001d97983 */ /* 0x000f280000300800 */
[----:B------:R-:W4:Y:S04]  /*287b0*/  LDL.LU R224, [R1+0x134] ;  /* 0x0001340001e07983 */ /* 0x000f280000300800 */
[----:B------:R-:W4:Y:S04]  /*287c0*/  LDL.LU R222, [R1+0x130] ;  /* 0x0001300001de7983 */ /* 0x000f280000300800 */
[----:B------:R-:W4:Y:S01]  /*287d0*/  LDL.LU R220, [R1+0x124] ;  /* 0x0001240001dc7983 */ /* 0x000f220000300800 */
[----:B--2---:R-:W-:-:S02]  /*287e0*/  @!P0 IMAD.MOV.U32 R4, RZ, RZ, R9 ;  /* 0x000000ffff048224 */ /* 0x004fc400078e0009 */
[----:B------:R-:W-:-:S05]  /*287f0*/  @!P0 IMAD.MOV.U32 R5, RZ, RZ, R10 ;  /* 0x000000ffff058224 */ /* 0x000fca00078e000a */
[----:B------:R0:W2:Y:S02]  /*28800*/  @!P0 LDG.E.U8 R250, desc[UR60][R4.64] ;  /* 0x0000003c04fa8981 */ /* 0x0000a4000c1e1100 */
[----:B0-----:R-:W-:Y:S02]  /*28810*/  @!P0 IMAD.MOV.U32 R4, RZ, RZ, R7 ;  /* 0x000000ffff048224 */ /* 0x001fe400078e0007 */
[----:B------:R-:W-:Y:S01]  /*28820*/  @!P0 IMAD.MOV.U32 R5, RZ, RZ, R8 ;  /* 0x000000ffff058224 */ /* 0x000fe200078e0008 */
[----:B------:R-:W-:-:S04]  /*28830*/  LOP3.LUT R8, R218, 0xffff, RZ, 0xc0, !PT ;  /* 0x0000ffffda087812 */ /* 0x000fc800078ec0ff */
[----:B------:R0:W2:Y:S04]  /*28840*/  @!P0 LDG.E.U8 R249, desc[UR60][R4.64] ;  /* 0x0000003c04f98981 */ /* 0x0000a8000c1e1100 */
[----:B------:R-:W2:Y:S01]  /*28850*/  LDL.LU R218, [R1+0x118] ;  /* 0x0001180001da7983 */ /* 0x000ea20000300800 */
[----:B0-----:R-:W-:Y:S01]  /*28860*/  @!P0 IMAD.MOV.U32 R5, RZ, RZ, R6 ;  /* 0x000000ffff058224 */ /* 0x001fe200078e0006 */
[----:B------:R-:W-:Y:S02]  /*28870*/  LOP3.LUT R6, R52, 0xffff, RZ, 0xc0, !PT ;  /* 0x0000ffff34067812 */ /* 0x000fe400078ec0ff */
[----:B------:R-:W2:Y:S01]  /*28880*/  LDL.LU R52, [R1+0x114] ;  /* 0x0001140001347983 */ /* 0x000ea20000300800 */
[----:B------:R-:W-:Y:S01]  /*28890*/  PRMT R248, RZ, 0x7610, R248 ;  /* 0x00007610fff87816 */ /* 0x000fe200000000f8 */
[----:B------:R-:W-:Y:S01]  /*288a0*/  @!P0 IMAD.MOV.U32 R4, RZ, RZ, R3 ;  /* 0x000000ffff048224 */ /* 0x000fe200078e0003 */
[----:B------:R-:W-:-:S02]  /*288b0*/  LOP3.LUT R3, R94, 0xffff, RZ, 0xc0, !PT ;  /* 0x0000ffff5e037812 */ /* 0x000fc400078ec0ff */
[----:B------:R-:W-:Y:S02]  /*288c0*/  LOP3.LUT R9, R90, 0xffff, RZ, 0xc0, !PT ;  /* 0x0000ffff5a097812 */ /* 0x000fe400078ec0ff */
[----:B------:R0:W2:Y:S01]  /*288d0*/  @!P0 LDG.E.U8 R248, desc[UR60][R4.64] ;  /* 0x0000003c04f88981 */ /* 0x0000a2000c1e1100 */
[----:B------:R-:W-:Y:S02]  /*288e0*/  LOP3.LUT R10, R92, 0xffff, RZ, 0xc0, !PT ;  /* 0x0000ffff5c0a7812 */ /* 0x000fe400078ec0ff */
[----:B0-----:R-:W-:Y:S02]  /*288f0*/  LOP3.LUT R5, R97, 0xffff, RZ, 0xc0, !PT ;  /* 0x0000ffff61057812 */ /* 0x001fe400078ec0ff */
[----:B------:R-:W-:Y:S02]  /*28900*/  LOP3.LUT R4, R54, 0xffff, RZ, 0xc0, !PT ;  /* 0x0000ffff36047812 */ /* 0x000fe400078ec0ff */
[----:B------:R-:W2:Y:S01]  /*28910*/  LDL.LU R54, [R1+0x110] ;  /* 0x0001100001367983 */ /* 0x000ea20000300800 */
[----:B------:R-:W-:-:S02]  /*28920*/  PRMT R92, R6, 0x3340, R5 ;  /* 0x00003340065c7816 */ /* 0x000fc40000000005 */
[----:B------:R-:W-:Y:S02]  /*28930*/  PRMT R94, R4, 0x3340, R3 ;  /* 0x00003340045e7816 */ /* 0x000fe40000000003 */
[----:B------:R-:W-:Y:S02]  /*28940*/  LOP3.LUT R5, R103, 0xffff, RZ, 0xc0, !PT ;  /* 0x0000ffff67057812 */ /* 0x000fe400078ec0ff */
[----:B------:R-:W-:Y:S02]  /*28950*/  PRMT R97, R10, 0x3340, R9 ;  /* 0x000033400a617816 */ /* 0x000fe40000000009 */
[----:B------:R-:W-:Y:S02]  /*28960*/  LOP3.LUT R3, R101, 0xffff, RZ, 0xc0, !PT ;  /* 0x0000ffff65037812 */ /* 0x000fe400078ec0ff */
[----:B------:R-:W-:Y:S02]  /*28970*/  LOP3.LUT R10, R99, 0xffff, RZ, 0xc0, !PT ;  /* 0x0000ffff630a7812 */ /* 0x000fe400078ec0ff */
[----:B------:R-:W-:-:S04]  /*28980*/  LOP3.LUT R9, R96, 0xffff, RZ, 0xc0, !PT ;  /* 0x0000ffff60097812 */ /* 0x000fc800078ec0ff */
[----:B------:R-:W-:Y:S02]  /*28990*/  PRMT R96, R10, 0x3340, R9 ;  /* 0x000033400a607816 */ /* 0x000fe40000000009 */
[----:B------:R-:W-:Y:S02]  /*289a0*/  LOP3.LUT R9, R98, 0xffff, RZ, 0xc0, !PT ;  /* 0x0000ffff62097812 */ /* 0x000fe400078ec0ff */
[----:B------:R-:W-:Y:S02]  /*289b0*/  LOP3.LUT R10, R100, 0xffff, RZ, 0xc0, !PT ;  /* 0x0000ffff640a7812 */ /* 0x000fe400078ec0ff */
[----:B---3--:R-:W-:Y:S02]  /*289c0*/  LOP3.LUT R7, R2, 0xffff, RZ, 0xc0, !PT ;  /* 0x0000ffff02077812 */ /* 0x008fe400078ec0ff */
[----:B------:R-:W3:Y:S02]  /*289d0*/  LDL.LU R2, [R1+0x104] ;  /* 0x0001040001027983 */ /* 0x000ee40000300800 */
[----:B------:R-:W-:-:S02]  /*289e0*/  PRMT R90, R8, 0x3340, R7 ;  /* 0x00003340085a7816 */ /* 0x000fc40000000007 */
[----:B------:R-:W-:Y:S02]  /*289f0*/  LOP3.LUT R8, R51, 0xffff, RZ, 0xc0, !PT ;  /* 0x0000ffff33087812 */ /* 0x000fe400078ec0ff */
[----:B------:R-:W-:Y:S01]  /*28a00*/  LOP3.LUT R6, R53, 0xffff, RZ, 0xc0, !PT ;  /* 0x0000ffff35067812 */ /* 0x000fe200078ec0ff */
[----:B------:R-:W3:Y:S01]  /*28a10*/  LDL.LU R51, [R1+0xf8] ;  /* 0x0000f80001337983 */ /* 0x000ee20000300800 */
[----:B------:R-:W-:-:S03]  /*28a20*/  LOP3.LUT R4, R55, 0xffff, RZ, 0xc0, !PT ;  /* 0x0000ffff37047812 */ /* 0x000fc600078ec0ff */
[----:B------:R-:W3:Y:S04]  /*28a30*/  LDL.LU R53, [R1+0xf4] ;  /* 0x0000f40001357983 */ /* 0x000ee80000300800 */
[----:B------:R-:W3:Y:S01]  /*28a40*/  LDL.LU R55, [R1+0xf0] ;  /* 0x0000f00001377983 */ /* 0x000ee20000300800 */
[----:B------:R-:W-:Y:S02]  /*28a50*/  PRMT R101, R6, 0x3340, R5 ;  /* 0x0000334006657816 */ /* 0x000fe40000000005 */
[----:B------:R-:W-:Y:S02]  /*28a60*/  LOP3.LUT R5, R105, 0xffff, RZ, 0xc0, !PT ;  /* 0x0000ffff69057812 */ /* 0x000fe400078ec0ff */
[----:B------:R-:W-:Y:S02]  /*28a70*/  PRMT R103, R4, 0x3340, R3 ;  /* 0x0000334004677816 */ /* 0x000fe40000000003 */
[----:B----4-:R-:W-:-:S02]  /*28a80*/  LOP3.LUT R7, R0, 0xffff, RZ, 0xc0, !PT ;  /* 0x0000ffff00077812 */ /* 0x010fc400078ec0ff */
[----:B------:R-:W4:Y:S04]  /*28a90*/  LDL.LU R0, [R1+0xec] ;  /* 0x0000ec0001007983 */ /* 0x000f280000300800 */
[----:B------:R-:W4:Y:S04]  /*28aa0*/  LDL.LU R20, [R1+0xe8] ;  /* 0x0000e80001147983 */ /* 0x000f280000300800 */
[----:B------:R-:W4:Y:S04]  /*28ab0*/  LDL.LU R21, [R1+0xe4] ;  /* 0x0000e40001157983 */ /* 0x000f280000300800 */
[----:B------:R-:W4:Y:S04]  /*28ac0*/  LDL.LU R23, [R1+0xdc] ;  /* 0x0000dc0001177983 */ /* 0x000f280000300800 */
[----:B------:R-:W4:Y:S04]  /*28ad0*/  LDL.LU R22, [R1+0xd4] ;  /* 0x0000d40001167983 */ /* 0x000f280000300800 */
[----:B------:R-:W4:Y:S04]  /*28ae0*/  LDL.LU R231, [R1+0x17e4] ;  /* 0x0017e40001e77983 */ /* 0x000f280000300800 */
[----:B------:R-:W4:Y:S04]  /*28af0*/  LDL.LU R229, [R1+0x17e8] ;  /* 0x0017e80001e57983 */ /* 0x000f280000300800 */
[----:B------:R-:W4:Y:S04]  /*28b00*/  LDL.LU R191, [R1+0x568] ;  /* 0x0005680001bf7983 */ /* 0x000f280000300800 */
[----:B------:R-:W4:Y:S01]  /*28b10*/  LDL.LU R221, [R1+0x594] ;  /* 0x0005940001dd7983 */ /* 0x000f220000300800 */
[----:B------:R-:W-:-:S03]  /*28b20*/  PRMT R99, R8, 0x3340, R7 ;  /* 0x0000334008637816 */ /* 0x000fc60000000007 */
[----:B------:R-:W4:Y:S01]  /*28b30*/  LDL.LU R226, [R1+0x17dc] ;  /* 0x0017dc0001e27983 */ /* 0x000f220000300800 */
[----:B------:R-:W-:Y:S02]  /*28b40*/  LOP3.LUT R8, R217, 0xffff, RZ, 0xc0, !PT ;  /* 0x0000ffffd9087812 */ /* 0x000fe400078ec0ff */
[----:B------:R-:W-:Y:S01]  /*28b50*/  LOP3.LUT R7, R220, 0xffff, RZ, 0xc0, !PT ;  /* 0x0000ffffdc077812 */ /* 0x000fe200078ec0ff */
[----:B------:R-:W4:Y:S01]  /*28b60*/  LDL.LU R223, [R1+0x17e0] ;  /* 0x0017e00001df7983 */ /* 0x000f220000300800 */
[----:B------:R-:W-:-:S03]  /*28b70*/  LOP3.LUT R6, R224, 0xffff, RZ, 0xc0, !PT ;  /* 0x0000ffffe0067812 */ /* 0x000fc600078ec0ff */
[----:B------:R-:W4:Y:S04]  /*28b80*/  LDL.LU R219, [R1+0x52c] ;  /* 0x00052c0001db7983 */ /* 0x000f280000300800 */
[----:B------:R-:W4:Y:S01]  /*28b90*/  LDL.LU R217, [R1+0x548] ;  /* 0x0005480001d97983 */ /* 0x000f220000300800 */
[----:B------:R-:W-:-:S03]  /*28ba0*/  LOP3.LUT R4, R222, 0xffff, RZ, 0xc0, !PT ;  /* 0x0000ffffde047812 */ /* 0x000fc600078ec0ff */
[----:B------:R-:W4:Y:S01]  /*28bb0*/  LDL.LU R224, [R1+0x508] ;  /* 0x0005080001e07983 */ /* 0x000f220000300800 */
[----:B------:R-:W-:-:S03]  /*28bc0*/  PRMT R98, R8, 0x3340, R7 ;  /* 0x0000334008627816 */ /* 0x000fc60000000007 */
[----:B------:R-:W4:Y:S01]  /*28bd0*/  LDL.LU R222, [R1+0x17d8] ;  /* 0x0017d80001de7983 */ /* 0x000f220000300800 */
[----:B------:R-:W-:-:S03]  /*28be0*/  PRMT R100, R6, 0x3340, R5 ;  /* 0x0000334006647816 */ /* 0x000fc60000000005 */
[----:B------:R-:W4:Y:S01]  /*28bf0*/  LDL.LU R220, [R1+0x4fc] ;  /* 0x0004fc0001dc7983 */ /* 0x000f220000300800 */
[----:B--2---:R-:W-:-:S03]  /*28c00*/  LOP3.LUT R8, R218, 0xffff, RZ, 0xc0, !PT ;  /* 0x0000ffffda087812 */ /* 0x004fc600078ec0ff */
[----:B------:R-:W2:Y:S01]  /*28c10*/  LDL.LU R218, [R1+0x524] ;  /* 0x0005240001da7983 */ /* 0x000ea20000300800 */
[----:B------:R-:W-:-:S03]  /*28c20*/  LOP3.LUT R6, R52, 0xffff, RZ, 0xc0, !PT ;  /* 0x0000ffff34067812 */ /* 0x000fc600078ec0ff */
[----:B------:R-:W2:Y:S01]  /*28c30*/  LDL.LU R52, [R1+0x4e4] ;  /* 0x0004e40001347983 */ /* 0x000ea20000300800 */
[----:B------:R-:W-:Y:S02]  /*28c40*/  LOP3.LUT R3, R102, 0xffff, RZ, 0xc0, !PT ;  /* 0x0000ffff66037812 */ /* 0x000fe400078ec0ff */
[----:B------:R-:W-:Y:S02]  /*28c50*/  PRMT R105, R10, 0x3340, R9 ;  /* 0x000033400a697816 */ /* 0x000fe40000000009 */
[----:B------:R-:W-:Y:S02]  /*28c60*/  PRMT R102, R4, 0x3340, R3 ;  /* 0x0000334004667816 */ /* 0x000fe40000000003 */
[----:B------:R-:W-:Y:S02]  /*28c70*/  LOP3.LUT R3, R109, 0xffff, RZ, 0xc0, !PT ;  /* 0x0000ffff6d037812 */ /* 0x000fe400078ec0ff */
[----:B------:R-:W-:Y:S02]  /*28c80*/  LOP3.LUT R5, R111, 0xffff, RZ, 0xc0, !PT ;  /* 0x0000ffff6f057812 */ /* 0x000fe400078ec0ff */
[----:B------:R-:W-:-:S02]  /*28c90*/  LOP3.LUT R10, R107, 0xffff, RZ, 0xc0, !PT ;  /* 0x0000ffff6b0a7812 */ /* 0x000fc400078ec0ff */
[----:B------:R-:W-:Y:S02]  /*28ca0*/  LOP3.LUT R9, R104, 0xffff, RZ, 0xc0, !PT ;  /* 0x0000ffff68097812 */ /* 0x000fe400078ec0ff */
[----:B------:R-:W-:Y:S02]  /*28cb0*/  PRMT R109, R6, 0x3340, R5 ;  /* 0x00003340066d7816 */ /* 0x000fe40000000005 */
[----:B------:R-:W-:Y:S02]  /*28cc0*/  LOP3.LUT R4, R54, 0xffff, RZ, 0xc0, !PT ;  /* 0x0000ffff36047812 */ /* 0x000fe400078ec0ff */
[----:B------:R-:W2:Y:S02]  /*28cd0*/  LDL.LU R54, [R1+0xe0] ;  /* 0x0000e00001367983 */ /* 0x000ea40000300800 */
[----:B------:R-:W-:Y:S02]  /*28ce0*/  PRMT R111, R4, 0x3340, R3 ;  /* 0x00003340046f7816 */ /* 0x000fe40000000003 */
[----:B------:R-:W-:-:S02]  /*28cf0*/  LOP3.LUT R3, R110, 0xffff, RZ, 0xc0, !PT ;  /* 0x0000ffff6e037812 */ /* 0x000fc400078ec0ff */
[----:B------:R-:W-:Y:S02]  /*28d00*/  PRMT R104, R10, 0x3340, R9 ;  /* 0x000033400a687816 */ /* 0x000fe40000000009 */
[----:B------:R-:W-:Y:S02]  /*28d10*/  LOP3.LUT R10, R108, 0xffff, RZ, 0xc0, !PT ;  /* 0x0000ffff6c0a7812 */ /* 0x000fe400078ec0ff */
[----:B------:R-:W-:Y:S02]  /*28d20*/  LOP3.LUT R9, R106, 0xffff, RZ, 0xc0, !PT ;  /* 0x0000ffff6a097812 */ /* 0x000fe400078ec0ff */
[----:B------:R-:W-:Y:S02]  /*28d30*/  LOP3.LUT R5, R113, 0xffff, RZ, 0xc0, !PT ;  /* 0x0000ffff71057812 */ /* 0x000fe400078ec0ff */
[----:B------:R-:W-:Y:S02]  /*28d40*/  PRMT R113, R10, 0x3340, R9 ;  /* 0x000033400a717816 */ /* 0x000fe40000000009 */
[----:B------:R-:W-:-:S02]  /*28d50*/  LOP3.LUT R9, R82, 0xffff, RZ, 0xc0, !PT ;  /* 0x0000ffff52097812 */ /* 0x000fc400078ec0ff */
[----:B------:R-:W-:-:S04]  /*28d60*/  LOP3.LUT R10, R112, 0xffff, RZ, 0xc0, !PT ;  /* 0x0000ffff700a7812 */ /* 0x000fc800078ec0ff */
[----:B------:R-:W-:Y:S02]  /*28d70*/  PRMT R112, R10, 0x3340, R9 ;  /* 0x000033400a707816 */ /* 0x000fe40000000009 */
[----:B---3--:R-:W-:Y:S02]  /*28d80*/  LOP3.LUT R7, R2, 0xffff, RZ, 0xc0, !PT ;  /* 0x0000ffff02077812 */ /* 0x008fe400078ec0ff */
[----:B------:R-:W3:Y:S02]  /*28d90*/  LDL.LU R2, [R1+0xd8] ;  /* 0x0000d80001027983 */ /* 0x000ee40000300800 */
[----:B------:R-:W-:Y:S02]  /*28da0*/  PRMT R107, R8, 0x3340, R7 ;  /* 0x00003340086b7816 */ /* 0x000fe40000000007 */
[----:B------:R-:W-:Y:S02]  /*28db0*/  LOP3.LUT R8, R51, 0xffff, RZ, 0xc0, !PT ;  /* 0x0000ffff33087812 */ /* 0x000fe400078ec0ff */
[----:B------:R-:W-:-:S02]  /*28dc0*/  LOP3.LUT R6, R53, 0xffff, RZ, 0xc0, !PT ;  /* 0x0000ffff35067812 */ /* 0x000fc400078ec0ff */
[----:B------:R-:W-:Y:S01]  /*28dd0*/  LOP3.LUT R4, R55, 0xffff, RZ, 0xc0, !PT ;  /* 0x0000ffff37047812 */ /* 0x000fe200078ec0ff */
[----:B------:R-:W3:Y:S04]  /*28de0*/  LDL.LU R51, [R1+0xd0] ;  /* 0x0000d00001337983 */ /* 0x000ee80000300800 */
[----:B------:R-:W3:Y:S04]  /*28df0*/  LDL.LU R53, [R1+0xcc] ;  /* 0x0000cc0001357983 */ /* 0x000ee80000300800 */
[----:B------:R-:W3:Y:S01]  /*28e00*/  LDL.LU R55, [R1+0xc8] ;  /* 0x0000c80001377983 */ /* 0x000ee20000300800 */
[----:B------:R-:W-:-:S02]  /*28e10*/  PRMT R110, R4, 0x3340, R3 ;  /* 0x00003340046e7816 */ /* 0x000fc40000000003 */
[----:B------:R-:W-:Y:S02]  /*28e20*/  LOP3.LUT R3, R115, 0xffff, RZ, 0xc0, !PT ;  /* 0x0000ffff73037812 */ /* 0x000fe400078ec0ff */
[----:B------:R-:W-:Y:S02]  /*28e30*/  PRMT R108, R6, 0x3340, R5 ;  /* 0x00003340066c7816 */ /* 0x000fe40000000005 */
[----:B----4-:R-:W-:Y:S02]  /*28e40*/  LOP3.LUT R7, R0, 0xffff, RZ, 0xc0, !PT ;  /* 0x0000ffff00077812 */ /* 0x010fe400078ec0ff */
[----:B------:R-:W4:Y:S01]  /*28e50*/  LDL.LU R0, [R1+0xc4] ;  /* 0x0000c40001007983 */ /* 0x000f220000300800 */
[----:B------:R-:W-:Y:S02]  /*28e60*/  LOP3.LUT R4, R23, 0xffff, RZ, 0xc0, !PT ;  /* 0x0000ffff17047812 */ /* 0x000fe400078ec0ff */
[----:B------:R-:W-:Y:S02]  /*28e70*/  PRMT R106, R8, 0x3340, R7 ;  /* 0x00003340086a7816 */ /* 0x000fe40000000007 */
[----:B------:R-:W-:-:S02]  /*28e80*/  PRMT R82, R4, 0x3340, R3 ;  /* 0x0000334004527816 */ /* 0x000fc40000000003 */
[----:B------:R-:W-:Y:S02]  /*28e90*/  PRMT R4, R221, 0x5410, R191 ;  /* 0x00005410dd047816 */ /* 0x000fe400000000bf */
[----:B------:R-:W4:Y:S01]  /*28ea0*/  LDL R221, [R1+0x5d8] ;  /* 0x0005d80001dd7983 */ /* 0x000f220000100800 */
[----:B------:R-:W-:Y:S02]  /*28eb0*/  LOP3.LUT R8, R20, 0xffff, RZ, 0xc0, !PT ;  /* 0x0000ffff14087812 */ /* 0x000fe400078ec0ff */
[----:B------:R-:W-:Y:S02]  /*28ec0*/  LOP3.LUT R7, R22, 0xffff, RZ, 0xc0, !PT ;  /* 0x0000ffff16077812 */ /* 0x000fe400078ec0ff */
[----:B------:R-:W-:Y:S02]  /*28ed0*/  LOP3.LUT R6, R21, 0xffff, RZ, 0xc0, !PT ;  /* 0x0000ffff15067812 */ /* 0x000fe400078ec0ff */
[----:B------:R-:W-:Y:S02]  /*28ee0*/  PRMT R115, R8, 0x3340, R7 ;  /* 0x0000334008737816 */ /* 0x000fe40000000007 */
[----:B------:R-:W-:-:S02]  /*28ef0*/  PRMT R8, R229, 0x5410, R231 ;  /* 0x00005410e5087816 */ /* 0x000fc400000000e7 */
[----:B------:R-:W-:Y:S02]  /*28f00*/  PRMT R9, R223, 0x5410, R226 ;  /* 0x00005410df097816 */ /* 0x000fe400000000e2 */
[----:B--2---:R-:W-:Y:S02]  /*28f10*/  PRMT R11, R52, 0x5410, R216 ;  /* 0x00005410340b7816 */ /* 0x004fe400000000d8 */
[----:B------:R-:W2:Y:S04]  /*28f20*/  LDL.LU R216, [R1+0x1bfc] ;  /* 0x001bfc0001d87983 */ /* 0x000ea80000300800 */
        /* <DEDUP_REMOVED lines=9> */
[----:B------:R-:W2:Y:S01]  /*28fc0*/  LDL.LU R23, [R1+0x4c8] ;  /* 0x0004c80001177983 */ /* 0x000ea20000300800 */
[----:B------:R-:W-:-:S03]  /*28fd0*/  LOP3.LUT R5, R117, 0xffff, RZ, 0xc0, !PT ;  /* 0x0000ffff75057812 */ /* 0x000fc600078ec0ff */
[----:B------:R-:W2:Y:S01]  /*28fe0*/  LDL.LU R19, [R1+0x4d8] ;  /* 0x0004d80001137983 */ /* 0x000ea20000300800 */
[----:B------:R-:W-:Y:S02]  /*28ff0*/  PRMT R117, R6, 0x3340, R5 ;  /* 0x0000334006757816 */ /* 0x000fe40000000005 */
[----:B------:R-:W-:Y:S02]  /*29000*/  PRMT R5, R217, 0x5410, R219 ;  /* 0x00005410d9057816 */ /* 0x000fe400000000db */
[----:B------:R-:W-:Y:S01]  /*29010*/  PRMT R10, R222, 0x5410, R224 ;  /* 0x00005410de0a7816 */ /* 0x000fe200000000e0 */
[----:B------:R-:W2:Y:S04]  /*29020*/  LDL.LU R219, [R1+0x4b8] ;  /* 0x0004b80001db7983 */ /* 0x000ea80000300800 */
[----:B------:R-:W2:Y:S04]  /*29030*/  LDL.LU R217, [R1+0x484] ;  /* 0x0004840001d97983 */ /* 0x000ea80000300800 */
[----:B------:R-:W2:Y:S01]  /*29040*/  LDL.LU R224, [R1+0x4a4] ;  /* 0x0004a40001e07983 */ /* 0x000ea20000300800 */
[----:B------:R-:W-:-:S03]  /*29050*/  PRMT R6, R218, 0x5410, R220 ;  /* 0x00005410da067816 */ /* 0x000fc600000000dc */
[----:B------:R-:W2:Y:S04]  /*29060*/  LDL.LU R222, [R1+0x480] ;  /* 0x0004800001de7983 */ /* 0x000ea80000300800 */
[----:B------:R-:W2:Y:S04]  /*29070*/  LDL.LU R220, [R1+0x4a0] ;  /* 0x0004a00001dc7983 */ /* 0x000ea80000300800 */
[----:B------:R-:W2:Y:S01]  /*29080*/  LDL.LU R218, [R1+0x458] ;  /* 0x0004580001da7983 */ /* 0x000ea20000300800 */
[----:B------:R-:W-:-:S03]  /*29090*/  LOP3.LUT R16, R54, 0xffff, RZ, 0xc0, !PT ;  /* 0x0000ffff36107812 */ /* 0x000fc600078ec0ff */
[----:B------:R-:W2:Y:S04]  /*290a0*/  LDL.LU R52, [R1+0x478] ;  /* 0x0004780001347983 */ /* 0x000ea80000300800 */
[----:B------:R-:W2:Y:S01]  /*290b0*/  LDL.LU R54, [R1+0x444] ;  /* 0x0004440001367983 */ /* 0x000ea20000300800 */
[----:B------:R-:W-:Y:S02]  /*290c0*/  PRMT R7, R114, 0x5410, R116 ;  /* 0x0000541072077816 */ /* 0x000fe40000000074 */
[----:B---3--:R-:W-:Y:S02]  /*290d0*/  LOP3.LUT R14, R2, 0xffff, RZ, 0xc0, !PT ;  /* 0x0000ffff020e7812 */ /* 0x008fe400078ec0ff */
[----:B------:R-:W3:Y:S01]  /*290e0*/  LDL.LU R2, [R1+0x464] ;  /* 0x0004640001027983 */ /* 0x000ee20000300800 */
[----:B------:R-:W-:-:S02]  /*290f0*/  LOP3.LUT R12, R51, 0xffff, RZ, 0xc0, !PT ;  /* 0x0000ffff330c7812 */ /* 0x000fc400078ec0ff */
[----:B------:R-:W-:Y:S02]  /*29100*/  LOP3.LUT R15, R53, 0xffff, RZ, 0xc0, !PT ;  /* 0x0000ffff350f7812 */ /* 0x000fe400078ec0ff */
[----:B------:R-:W-:Y:S01]  /*29110*/  LOP3.LUT R13, R55, 0xffff, RZ, 0xc0, !PT ;  /* 0x0000ffff370d7812 */ /* 0x000fe200078ec0ff */
[----:B------:R-:W3:Y:S04]  /*29120*/  LDL.LU R51, [R1+0x440] ;  /* 0x0004400001337983 */ /* 0x000ee80000300800 */
[----:B------:R-:W3:Y:S04]  /*29130*/  LDL.LU R53, [R1+0x460] ;  /* 0x0004600001357983 */ /* 0x000ee80000300800 */
[----:B------:R-:W3:Y:S01]  /*29140*/  LDL.LU R55, [R1+0x418] ;  /* 0x0004180001377983 */ /* 0x000ee20000300800 */
[----:B------:R-:W-:-:S02]  /*29150*/  PRMT R116, R14, 0x3340, R13 ;  /* 0x000033400e747816 */ /* 0x000fc4000000000d */
[----:B------:R-:W-:Y:S02]  /*29160*/  PRMT R114, R16, 0x3340, R15 ;  /* 0x0000334010727816 */ /* 0x000fe4000000000f */
[----:B----4-:R-:W-:Y:S02]  /*29170*/  LOP3.LUT R3, R0, 0xffff, RZ, 0xc0, !PT ;  /* 0x0000ffff00037812 */ /* 0x010fe400078ec0ff */
[----:B------:R-:W4:Y:S04]  /*29180*/  LDL.LU R0, [R1+0x438] ;  /* 0x0004380001007983 */ /* 0x000f280000300800 */
[----:B------:R-:W4:Y:S04]  /*29190*/  LDL.LU R14, [R1+0x4bc] ;  /* 0x0004bc00010e7983 */ /* 0x000f280000300800 */
[----:B------:R-:W4:Y:S01]  /*291a0*/  LDL.LU R13, [R1+0x498] ;  /* 0x00049800010d7983 */ /* 0x000f220000300800 */
[----:B------:R-:W-:-:S03]  /*291b0*/  PRMT R3, R12, 0x3340, R3 ;  /* 0x000033400c037816 */ /* 0x000fc60000000003 */
[----:B------:R-:W4:Y:S04]  /*291c0*/  LDL.LU R12, [R1+0x4f8] ;  /* 0x0004f800010c7983 */ /* 0x000f280000300800 */
[----:B------:R0:W-:Y:S04]  /*291d0*/  STS.128 [R221], R8 ;  /* 0x00000008dd007388 */ /* 0x0001e80000000c00 */
[----:B------:R1:W-:Y:S04]  /*291e0*/  STS.128 [R221+0x4000], R4 ;  /* 0x00400004dd007388 */ /* 0x0003e80000000c00 */
[----:B0-----:R-:W4:Y:S04]  /*291f0*/  LDL.LU R8, [R1+0x53c] ;  /* 0x00053c0001087983 */ /* 0x001f280000300800 */
[----:B------:R-:W4:Y:S01]  /*29200*/  LDL.LU R9, [R1+0x504] ;  /* 0x0005040001097983 */ /* 0x000f220000300800 */
[----:B--2---:R-:W-:-:S03]  /*29210*/  PRMT R20, R231, 0x5410, R21 ;  /* 0x00005410e7147816 */ /* 0x004fc60000000015 */
[----:B------:R-:W2:Y:S01]  /*29220*/  LDL.LU R231, [R1+0x404] ;  /* 0x0004040001e77983 */ /* 0x000ea20000300800 */
[----:B------:R-:W-:-:S03]  /*29230*/  PRMT R16, R191, 0x5410, R229 ;  /* 0x00005410bf107816 */ /* 0x000fc600000000e5 */
[----:B------:R-:W2:Y:S04]  /*29240*/  LDL.LU R10, [R1+0x424] ;  /* 0x00042400010a7983 */ /* 0x000ea80000300800 */
[----:B------:R-:W2:Y:S04]  /*29250*/  LDL.LU R229, [R1+0x400] ;  /* 0x0004000001e57983 */ /* 0x000ea80000300800 */
[----:B-1----:R-:W2:Y:S04]  /*29260*/  LDL.LU R6, [R1+0x420] ;  /* 0x0004200001067983 */ /* 0x002ea80000300800 */
[----:B------:R-:W2:Y:S01]  /*29270*/  LDL.LU R191, [R1+0x3d8] ;  /* 0x0003d80001bf7983 */ /* 0x000ea20000300800 */
[----:B------:R-:W-:-:S03]  /*29280*/  PRMT R21, R223, 0x5410, R226 ;  /* 0x00005410df157816 */ /* 0x000fc600000000e2 */
[----:B------:R-:W2:Y:S04]  /*29290*/  LDL.LU R15, [R1+0x3f8] ;  /* 0x0003f800010f7983 */ /* 0x000ea80000300800 */
[----:B------:R-:W2:Y:S04]  /*292a0*/  LDL.LU R226, [R1+0x3c4] ;  /* 0x0003c40001e27983 */ /* 0x000ea80000300800 */
[----:B------:R-:W2:Y:S04]  /*292b0*/  LDL.LU R11, [R1+0x3e4] ;  /* 0x0003e400010b7983 */ /* 0x000ea80000300800 */
[----:B------:R-:W2:Y:S04]  /*292c0*/  LDL.LU R223, [R1+0x3c0] ;  /* 0x0003c00001df7983 */ /* 0x000ea80000300800 */
[----:B------:R-:W2:Y:S01]  /*292d0*/  LDL.LU R7, [R1+0x3e0] ;  /* 0x0003e00001077983 */ /* 0x000ea20000300800 */
[----:B------:R-:W-:-:S03]  /*292e0*/  PRMT R23, R216, 0x5410, R23 ;  /* 0x00005410d8177816 */ /* 0x000fc60000000017 */
[----:B------:R-:W2:Y:S01]  /*292f0*/  LDL R216, [R1+0x5d4] ;  /* 0x0005d40001d87983 */ /* 0x000ea20000100800 */
[----:B------:R-:W-:Y:S02]  /*29300*/  PRMT R4, R220, 0x5410, R222 ;  /* 0x00005410dc047816 */ /* 0x000fe400000000de */
[----:B---3--:R-:W-:Y:S02]  /*29310*/  PRMT R5, R53, 0x5410, R51 ;  /* 0x0000541035057816 */ /* 0x008fe40000000033 */
[----:B----4-:R-:W-:Y:S02]  /*29320*/  PRMT R18, R18, 0x5410, R12 ;  /* 0x0000541012127816 */ /* 0x010fe4000000000c */
[----:B------:R-:W-:Y:S02]  /*29330*/  PRMT R12, R219, 0x5410, R13 ;  /* 0x00005410db0c7816 */ /* 0x000fe4000000000d */
[----:B------:R-:W3:Y:S01]  /*29340*/  LDL.LU R219, [R1+0x47c] ;  /* 0x00047c0001db7983 */ /* 0x000ee20000300800 */
[----:B------:R-:W-:-:S02]  /*29350*/  PRMT R13, R52, 0x5410, R218 ;  /* 0x00005410340d7816 */ /* 0x000fc400000000da */
[----:B------:R-:W-:Y:S02]  /*29360*/  PRMT R19, R19, 0x5410, R14 ;  /* 0x0000541013137816 */ /* 0x000fe4000000000e */
[----:B------:R-:W-:Y:S02]  /*29370*/  PRMT R14, R0, 0x5410, R55 ;  /* 0x00005410000e7816 */ /* 0x000fe40000000037 */
[----:B------:R-:W-:Y:S02]  /*29380*/  PRMT R17, R17, 0x5410, R8 ;  /* 0x0000541011117816 */ /* 0x000fe40000000008 */
[----:B------:R-:W-:Y:S02]  /*29390*/  PRMT R8, R224, 0x5410, R217 ;  /* 0x00005410e0087816 */ /* 0x000fe400000000d9 */
[----:B------:R-:W4:Y:S04]  /*293a0*/  LDL.LU R217, [R1+0x43c] ;  /* 0x00043c0001d97983 */ /* 0x000f280000300800 */
[----:B------:R-:W4:Y:S04]  /*293b0*/  LDL.LU R224, [R1+0x3fc] ;  /* 0x0003fc0001e07983 */ /* 0x000f280000300800 */
[----:B------:R-:W4:Y:S04]  /*293c0*/  LDL.LU R222, [R1+0x3bc] ;  /* 0x0003bc0001de7983 */ /* 0x000f280000300800 */
[----:B------:R-:W4:Y:S01]  /*293d0*/  LDL.LU R220, [R1+0x398] ;  /* 0x0003980001dc7983 */ /* 0x000f220000300800 */
[----:B------:R-:W-:-:S03]  /*293e0*/  PRMT R22, R22, 0x5410, R9 ;  /* 0x0000541016167816 */ /* 0x000fc60000000009 */
[----:B------:R-:W4:Y:S01]  /*293f0*/  LDL.LU R218, [R1+0x384] ;  /* 0x0003840001da7983 */ /* 0x000f220000300800 */
[----:B------:R-:W-:-:S03]  /*29400*/  PRMT R9, R2, 0x5410, R54 ;  /* 0x0000541002097816 */ /* 0x000fc60000000036 */
[----:B------:R-:W4:Y:S04]  /*29410*/  LDL.LU R52, [R1+0x380] ;  /* 0x0003800001347983 */ /* 0x000f280000300800 */
[----:B------:R-:W4:Y:S04]  /*29420*/  LDL.LU R54, [R1+0x37c] ;  /* 0x00037c0001367983 */ /* 0x000f280000300800 */
[----:B------:R-:W4:Y:S04]  /*29430*/  LDL.LU R2, [R1+0x358] ;  /* 0x0003580001027983 */ /* 0x000f280000300800 */
[----:B------:R-:W4:Y:S04]  /*29440*/  LDL.LU R51, [R1+0x344] ;  /* 0x0003440001337983 */ /* 0x000f280000300800 */
[----:B------:R-:W4:Y:S04]  /*29450*/  LDL.LU R53, [R1+0x340] ;  /* 0x0003400001357983 */ /* 0x000f280000300800 */
[----:B------:R-:W4:Y:S04]  /*29460*/  LDL.LU R55, [R1+0x33c] ;  /* 0x00033c0001377983 */ /* 0x000f280000300800 */
[----:B------:R-:W4:Y:S04]  /*29470*/  LDL.LU R0, [R1+0x318] ;  /* 0x0003180001007983 */ /* 0x000f280000300800 */
[----:B------:R0:W-:Y:S04]  /*29480*/  STS.128 [R221+0x8000], R20 ;  /* 0x00800014dd007388 */ /* 0x0001e80000000c00 */
[----:B------:R1:W-:Y:S01]  /*29490*/  STS.128 [R221+0xc000], R16 ;  /* 0x00c00010dd007388 */ /* 0x0003e20000000c00 */
[----:B--2---:R-:W-:-:S03]  /*294a0*/  PRMT R10, R10, 0x5410, R231 ;  /* 0x000054100a0a7816 */ /* 0x004fc600000000e7 */
[----:B------:R-:W2:Y:S01]  /*294b0*/  LDL.LU R231, [R1+0x1bf8] ;  /* 0x001bf80001e77983 */ /* 0x000ea20000300800 */
[----:B------:R-:W-:-:S03]  /*294c0*/  PRMT R6, R6, 0x5410, R229 ;  /* 0x0000541006067816 */ /* 0x000fc600000000e5 */
[----:B------:R-:W2:Y:S01]  /*294d0*/  LDL.LU R229, [R1+0x1bf4] ;  /* 0x001bf40001e57983 */ /* 0x000ea20000300800 */
[----:B------:R-:W-:-:S03]  /*294e0*/  PRMT R15, R15, 0x5410, R191 ;  /* 0x000054100f0f7816 */ /* 0x000fc600000000bf */
[----:B------:R-:W2:Y:S01]  /*294f0*/  LDL.LU R191, [R1+0x1bf0] ;  /* 0x001bf00001bf7983 */ /* 0x000ea20000300800 */
[----:B------:R-:W-:-:S03]  /*29500*/  PRMT R11, R11, 0x5410, R226 ;  /* 0x000054100b0b7816 */ /* 0x000fc600000000e2 */
[----:B------:R-:W2:Y:S01]  /*29510*/  LDL.LU R226, [R1+0x1bec] ;  /* 0x001bec0001e27983 */ /* 0x000ea20000300800 */
[----:B------:R-:W-:-:S03]  /*29520*/  PRMT R7, R7, 0x5410, R223 ;  /* 0x0000541007077816 */ /* 0x000fc600000000df */
[----:B------:R-:W2:Y:S04]  /*29530*/  LDL.LU R223, [R1+0x1be8] ;  /* 0x001be80001df7983 */ /* 0x000ea80000300800 */
[----:B0-----:R-:W3:Y:S04]  /*29540*/  LDL.LU R20, [R1+0x49c] ;  /* 0x00049c0001147983 */ /* 0x001ee80000300800 */
[----:B------:R-:W4:Y:S04]  /*29550*/  LDL.LU R21, [R1+0x45c] ;  /* 0x00045c0001157983 */ /* 0x000f280000300800 */
[----:B------:R-:W2:Y:S04]  /*29560*/  LDL.LU R22, [R1+0x41c] ;  /* 0x00041c0001167983 */ /* 0x000ea80000300800 */
[----:B------:R-:W2:Y:S04]  /*29570*/  LDL.LU R23, [R1+0x3dc] ;  /* 0x0003dc0001177983 */ /* 0x000ea80000300800 */
[----:B-1----:R-:W2:Y:S04]  /*29580*/  LDL.LU R221, [R1+0x1be4] ;  /* 0x001be40001dd7983 */ /* 0x002ea80000300800 */
[----:B------:R-:W2:Y:S04]  /*29590*/  LDL.LU R16, [R1+0x3b8] ;  /* 0x0003b80001107983 */ /* 0x000ea80000300800 */
[----:B------:R-:W2:Y:S04]  /*295a0*/  LDL.LU R17, [R1+0x378] ;  /* 0x0003780001117983 */ /* 0x000ea80000300800 */
[----:B------:R-:W2:Y:S04]  /*295b0*/  LDL.LU R18, [R1+0x338] ;  /* 0x0003380001127983 */ /* 0x000ea80000300800 */
[----:B------:R-:W2:Y:S04]  /*295c0*/  LDL.LU R19, [R1+0x2d8] ;  /* 0x0002d80001137983 */ /* 0x000ea80000300800 */
[----:B------:R0:W-:Y:S04]  /*295d0*/  STS.128 [R216], R12 ;  /* 0x0000000cd8007388 */ /* 0x0001e80000000c00 */
[----:B------:R1:W-:Y:S04]  /*295e0*/  STS.128 [R216+0x4000], R8 ;  /* 0x00400008d8007388 */ /* 0x0003e80000000c00 */
[----:B------:R1:W-:Y:S04]  /*295f0*/  STS.128 [R216+0x8000], R4 ;  /* 0x00800004d8007388 */ /* 0x0003e80000000c00 */
[----:B0-----:R-:W2:Y:S04]  /*29600*/  LDL.LU R12, [R1+0x3a4] ;  /* 0x0003a400010c7983 */ /* 0x001ea80000300800 */
[----:B------:R-:W2:Y:S04]  /*29610*/  LDL.LU R13, [R1+0x364] ;  /* 0x00036400010d7983 */ /* 0x000ea80000300800 */
[----:B------:R-:W2:Y:S04]  /*29620*/  LDL.LU R14, [R1+0x324] ;  /* 0x00032400010e7983 */ /* 0x000ea80000300800 */
[----:B------:R-:W2:Y:S04]  /*29630*/  LDL.LU R15, [R1+0x31c] ;  /* 0x00031c00010f7983 */ /* 0x000ea80000300800 */
[----:B-1----:R-:W2:Y:S04]  /*29640*/  LDL.LU R8, [R1+0x3a0] ;  /* 0x0003a00001087983 */ /* 0x002ea80000300800 */
[----:B------:R-:W2:Y:S04]  /*29650*/  LDL.LU R9, [R1+0x360] ;  /* 0x0003600001097983 */ /* 0x000ea80000300800 */
[----:B------:R-:W2:Y:S04]  /*29660*/  LDL.LU R10, [R1+0x320] ;  /* 0x00032000010a7983 */ /* 0x000ea80000300800 */
[----:B------:R-:W2:Y:S04]  /*29670*/  LDL.LU R11, [R1+0x2fc] ;  /* 0x0002fc00010b7983 */ /* 0x000ea80000300800 */
[----:B------:R-:W2:Y:S04]  /*29680*/  LDL.LU R4, [R1+0x39c] ;  /* 0x00039c0001047983 */ /* 0x000ea80000300800 */
[----:B------:R-:W2:Y:S04]  /*29690*/  LDL.LU R5, [R1+0x35c] ;  /* 0x00035c0001057983 */ /* 0x000ea80000300800 */
[----:B------:R-:W2:Y:S04]  /*296a0*/  LDL.LU R6, [R1+0x304] ;  /* 0x0003040001067983 */ /* 0x000ea80000300800 */
[----:B------:R-:W2:Y:S01]  /*296b0*/  LDL.LU R7, [R1+0x300] ;  /* 0x0003000001077983 */ /* 0x000ea20000300800 */
[----:B---3--:R-:W-:-:S02]  /*296c0*/  PRMT R20, R20, 0x5410, R219 ;  /* 0x0000541014147816 */ /* 0x008fc400000000db */
[----:B----4-:R-:W-:Y:S01]  /*296d0*/  PRMT R21, R21, 0x5410, R217 ;  /* 0x0000541015157816 */ /* 0x010fe200000000d9 */
[----:B------:R-:W3:Y:S04]  /*296e0*/  LDL.LU R219, [R1+0x1be0] ;  /* 0x001be00001db7983 */ /* 0x000ee80000300800 */
[----:B------:R-:W4:Y:S01]  /*296f0*/  LDL.LU R217, [R1+0x1bdc] ;  /* 0x001bdc0001d97983 */ /* 0x000f220000300800 */
[----:B--2---:R-:W-:Y:S02]  /*29700*/  PRMT R22, R22, 0x5410, R224 ;  /* 0x0000541016167816 */ /* 0x004fe400000000e0 */
[----:B------:R-:W-:Y:S01]  /*29710*/  PRMT R23, R23, 0x5410, R222 ;  /* 0x0000541017177816 */ /* 0x000fe200000000de */
[----:B------:R-:W2:Y:S04]  /*29720*/  LDL.LU R224, [R1+0x1bd8] ;  /* 0x001bd80001e07983 */ /* 0x000ea80000300800 */
[----:B------:R-:W2:Y:S01]  /*29730*/  LDL.LU R222, [R1+0x1bd4] ;  /* 0x001bd40001de7983 */ /* 0x000ea20000300800 */
[----:B------:R-:W-:-:S03]  /*29740*/  PRMT R16, R16, 0x5410, R220 ;  /* 0x0000541010107816 */ /* 0x000fc600000000dc */
[----:B------:R-:W3:Y:S01]  /*29750*/  LDL.LU R220, [R1+0x1bd0] ;  /* 0x001bd00001dc7983 */ /* 0x000ee20000300800 */
[----:B------:R-:W-:Y:S02]  /*29760*/  PRMT R17, R17, 0x5410, R2 ;  /* 0x0000541011117816 */ /* 0x000fe40000000002 */
[----:B------:R-:W-:Y:S02]  /*29770*/  PRMT R18, R18, 0x5410, R0 ;  /* 0x0000541012127816 */ /* 0x000fe40000000000 */
[----:B------:R-:W-:Y:S02]  /*29780*/  PRMT R12, R12, 0x5410, R218 ;  /* 0x000054100c0c7816 */ /* 0x000fe400000000da */
[----:B------:R-:W4:Y:S01]  /*29790*/  LDL.LU R218, [R1+0x1bcc] ;  /* 0x001bcc0001da7983 */ /* 0x000f220000300800 */
[----:B------:R-:W-:-:S03]  /*297a0*/  PRMT R8, R8, 0x5410, R52 ;  /* 0x0000541008087816 */ /* 0x000fc60000000034 */
[----:B------:R-:W2:Y:S01]  /*297b0*/  LDL.LU R52, [R1+0x1bc8] ;  /* 0x001bc80001347983 */ /* 0x000ea20000300800 */
[----:B------:R-:W-:Y:S02]  /*297c0*/  PRMT R4, R4, 0x5410, R54 ;  /* 0x0000541004047816 */ /* 0x000fe40000000036 */
[----:B------:R-:W-:Y:S01]  /*297d0*/  PRMT R13, R13, 0x5410, R51 ;  /* 0x000054100d0d7816 */ /* 0x000fe20000000033 */
[----:B------:R-:W3:Y:S04]  /*297e0*/  LDL.LU R54, [R1+0x1bc4] ;  /* 0x001bc40001367983 */ /* 0x000ee80000300800 */
[----:B------:R-:W4:Y:S04]  /*297f0*/  LDL.LU R2, [R1+0x1bc0] ;  /* 0x001bc00001027983 */ /* 0x000f280000300800 */
[----:B------:R-:W2:Y:S01]  /*29800*/  LDL.LU R51, [R1+0x1bbc] ;  /* 0x001bbc0001337983 */ /* 0x000ea20000300800 */
[----:B------:R-:W-:-:S02]  /*29810*/  PRMT R9, R9, 0x5410, R53 ;  /* 0x0000541009097816 */ /* 0x000fc40000000035 */
[----:B------:R-:W-:Y:S01]  /*29820*/  PRMT R5, R5, 0x5410, R55 ;  /* 0x0000541005057816 */ /* 0x000fe20000000037 */
[----:B------:R-:W3:Y:S04]  /*29830*/  LDL.LU R53, [R1+0x1bb8] ;  /* 0x001bb80001357983 */ /* 0x000ee80000300800 */
[----:B------:R-:W4:Y:S04]  /*29840*/  LDL.LU R55, [R1+0x1bb4] ;  /* 0x001bb40001377983 */ /* 0x000f280000300800 */
[----:B------:R-:W3:Y:S01]  /*29850*/  LDL.LU R0, [R1+0x1bb0] ;  /* 0x001bb00001007983 */ /* 0x000ee20000300800 */
[----:B------:R-:W-:-:S02]  /*29860*/  PRMT R14, R14, 0x5410, R6 ;  /* 0x000054100e0e7816 */ /* 0x000fc40000000006 */
[----:B------:R-:W-:Y:S02]  /*29870*/  PRMT R6, R15, 0x5410, R11 ;  /* 0x000054100f067816 */ /* 0x000fe4000000000b */
[----:B------:R-:W-:Y:S01]  /*29880*/  PRMT R10, R10, 0x5410, R7 ;  /* 0x000054100a0a7816 */ /* 0x000fe20000000007 */
[----:B------:R0:W-:Y:S01]  /*29890*/  STS.128 [R216+0xc000], R20 ;  /* 0x00c00014d8007388 */ /* 0x0001e20000000c00 */
[----:B--2---:R-:W-:Y:S02]  /*298a0*/  PRMT R7, R51, 0x5410, R52 ;  /* 0x0000541033077816 */ /* 0x004fe40000000034 */
[----:B----4-:R-:W-:Y:S02]  /*298b0*/  PRMT R15, R55, 0x5410, R2 ;  /* 0x00005410370f7816 */ /* 0x010fe40000000002 */
[----:B---3--:R-:W-:Y:S02]  /*298c0*/  PRMT R19, R0, 0x5410, R19 ;  /* 0x0000541000137816 */ /* 0x008fe40000000013 */
[----:B------:R-:W2:Y:S04]  /*298d0*/  LDL.LU R0, [R1+0x1bac] ;  /* 0x001bac0001007983 */ /* 0x000ea80000300800 */
[----:B------:R-:W3:Y:S04]  /*298e0*/  LDL.LU R2, [R1+0x1ba8] ;  /* 0x001ba80001027983 */ /* 0x000ee80000300800 */
[----:B------:R-:W4:Y:S01]  /*298f0*/  LDL.LU R55, [R1+0x1ba4] ;  /* 0x001ba40001377983 */ /* 0x000f220000300800 */
[----:B------:R-:W-:-:S03]  /*29900*/  PRMT R11, R53, 0x5410, R54 ;  /* 0x00005410350b7816 */ /* 0x000fc60000000036 */
[----:B------:R-:W2:Y:S04]  /*29910*/  LDL.LU R54, [R1+0x1ba0] ;  /* 0x001ba00001367983 */ /* 0x000ea80000300800 */
[----:B------:R-:W3:Y:S04]  /*29920*/  LDL.LU R53, [R1+0x1b9c] ;  /* 0x001b9c0001357983 */ /* 0x000ee80000300800 */
[----:B------:R-:W4:Y:S04]  /*29930*/  LDL.LU R52, [R1+0x1b98] ;  /* 0x001b980001347983 */ /* 0x000f280000300800 */
[----:B------:R-:W2:Y:S04]  /*29940*/  LDL.LU R51, [R1+0x1b94] ;  /* 0x001b940001337983 */ /* 0x000ea80000300800 */
[----:B0-----:R-:W3:Y:S04]  /*29950*/  LDL.LU R216, [R1+0x1b90] ;  /* 0x001b900001d87983 */ /* 0x001ee80000300800 */
[----:B------:R-:W4:Y:S01]  /*29960*/  LDL R23, [R1+0x5d0] ;  /* 0x0005d00001177983 */ /* 0x000f220000100800 */
[----:B------:R-:W-:-:S03]  /*29970*/  PRMT R20, R218, 0x5410, R217 ;  /* 0x00005410da147816 */ /* 0x000fc600000000d9 */
[----:B------:R-:W3:Y:S04]  /*29980*/  LDL.LU R217, [R1+0x1b8c] ;  /* 0x001b8c0001d97983 */ /* 0x000ee80000300800 */
[----:B------:R-:W3:Y:S01]  /*29990*/  LDL.LU R218, [R1+0x1b88] ;  /* 0x001b880001da7983 */ /* 0x000ee20000300800 */
[----:B------:R-:W-:Y:S02]  /*299a0*/  PRMT R21, R226, 0x5410, R225 ;  /* 0x00005410e2157816 */ /* 0x000fe400000000e1 */
[----:B------:R-:W-:Y:S01]  /*299b0*/  PRMT R22, R167, 0x5410, R232 ;  /* 0x00005410a7167816 */ /* 0x000fe200000000e8 */
[----:B----4-:R0:W-:Y:S04]  /*299c0*/  STS.128 [R23], R16 ;  /* 0x0000001017007388 */ /* 0x0101e80000000c00 */
[----:B------:R1:W-:Y:S04]  /*299d0*/  STS.128 [R23+0x4000], R12 ;  /* 0x0040000c17007388 */ /* 0x0003e80000000c00 */
[----:B------:R4:W-:Y:S01]  /*299e0*/  STS.128 [R23+0x8000], R8 ;  /* 0x0080000817007388 */ /* 0x0009e20000000c00 */
[----:B0-----:R-:W-:-:S02]  /*299f0*/  PRMT R16, R220, 0x5410, R219 ;  /* 0x00005410dc107816 */ /* 0x001fc400000000db */
[----:B-1----:R-:W-:Y:S01]  /*29a00*/  PRMT R12, R222, 0x5410, R221 ;  /* 0x00005410de0c7816 */ /* 0x002fe200000000dd */
[----:B------:R-:W3:Y:S04]  /*29a10*/  LDL.LU R219, [R1+0x1b84] ;  /* 0x001b840001db7983 */ /* 0x000ee80000300800 */
[----:B------:R-:W3:Y:S04]  /*29a20*/  LDL.LU R220, [R1+0x1b80] ;  /* 0x001b800001dc7983 */ /* 0x000ee80000300800 */
[----:B------:R-:W3:Y:S04]  /*29a30*/  LDL.LU R221, [R1+0x1b7c] ;  /* 0x001b7c0001dd7983 */ /* 0x000ee80000300800 */
[----:B------:R-:W3:Y:S01]  /*29a40*/  LDL.LU R222, [R1+0x1b78] ;  /* 0x001b780001de7983 */ /* 0x000ee20000300800 */
[----:B----4-:R-:W-:-:S03]  /*29a50*/  PRMT R8, R224, 0x5410, R223 ;  /* 0x00005410e0087816 */ /* 0x010fc600000000df */
[----:B------:R-:W3:Y:S04]  /*29a60*/  LDL.LU R223, [R1+0x1b74] ;  /* 0x001b740001df7983 */ /* 0x000ee80000300800 */
[----:B------:R-:W3:Y:S04]  /*29a70*/  LDL.LU R224, [R1+0x1b70] ;  /* 0x001b700001e07983 */ /* 0x000ee80000300800 */
[----:B------:R-:W3:Y:S04]  /*29a80*/  LDL.LU R225, [R1+0x1b6c] ;  /* 0x001b6c0001e17983 */ /* 0x000ee80000300800 */
[----:B------:R-:W3:Y:S01]  /*29a90*/  LDL.LU R226, [R1+0x1b68] ;  /* 0x001b680001e27983 */ /* 0x000ee20000300800 */
[----:B------:R-:W-:-:S03]  /*29aa0*/  PRMT R17, R191, 0x5410, R227 ;  /* 0x00005410bf117816 */ /* 0x000fc600000000e3 */
[----:B------:R-:W3:Y:S04]  /*29ab0*/  LDL.LU R227, [R1+0x1b64] ;  /* 0x001b640001e37983 */ /* 0x000ee80000300800 */
[----:B------:R-:W4:Y:S01]  /*29ac0*/  LDL R191, [R1+0x5cc] ;  /* 0x0005cc0001bf7983 */ /* 0x000f220000100800 */
[----:B------:R-:W-:Y:S02]  /*29ad0*/  PRMT R13, R229, 0x5410, R228 ;  /* 0x00005410e50d7816 */ /* 0x000fe400000000e4 */
[----:B------:R-:W-:Y:S01]  /*29ae0*/  PRMT R9, R231, 0x5410, R230 ;  /* 0x00005410e7097816 */ /* 0x000fe200000000e6 */
[----:B------:R-:W3:Y:S04]  /*29af0*/  LDL.LU R228, [R1+0x1b60] ;  /* 0x001b600001e47983 */ /* 0x000ee80000300800 */
[----:B------:R-:W3:Y:S04]  /*29b00*/  LDL.LU R229, [R1+0x1b5c] ;  /* 0x001b5c0001e57983 */ /* 0x000ee80000300800 */
[----:B------:R-:W3:Y:S04]  /*29b10*/  LDL.LU R230, [R1+0x1b58] ;  /* 0x001b580001e67983 */ /* 0x000ee80000300800 */
[----:B------:R-:W3:Y:S04]  /*29b20*/  LDL.LU R231, [R1+0x1b54] ;  /* 0x001b540001e77983 */ /* 0x000ee80000300800 */
[----:B------:R-:W3:Y:S04]  /*29b30*/  LDL.LU R232, [R1+0x1b50] ;  /* 0x001b500001e87983 */ /* 0x000ee80000300800 */
[----:B------:R-:W2:Y:S01]  /*29b40*/  LDL R167, [R1+0x5c8] ;  /* 0x0005c80001a77983 */ /* 0x000ea20000100800 */
[----:B------:R-:W-:-:S02]  /*29b50*/  PRMT R18, R234, 0x5410, R233 ;  /* 0x00005410ea127816 */ /* 0x000fc400000000e9 */
[----:B------:R-:W-:Y:S01]  /*29b60*/  PRMT R14, R236, 0x5410, R235 ;  /* 0x00005410ec0e7816 */ /* 0x000fe200000000eb */
[----:B------:R-:W3:Y:S04]  /*29b70*/  LDL.LU R233, [R1+0x1b4c] ;  /* 0x001b4c0001e97983 */ /* 0x000ee80000300800 */
[----:B------:R-:W3:Y:S04]  /*29b80*/  LDL.LU R234, [R1+0x1b48] ;  /* 0x001b480001ea7983 */ /* 0x000ee80000300800 */
[----:B------:R-:W3:Y:S04]  /*29b90*/  LDL.LU R235, [R1+0x1b44] ;  /* 0x001b440001eb7983 */ /* 0x000ee80000300800 */
[----:B------:R-:W3:Y:S01]  /*29ba0*/  LDL.LU R236, [R1+0x1b40] ;  /* 0x001b400001ec7983 */ /* 0x000ee20000300800 */
[----:B------:R-:W-:-:S03]  /*29bb0*/  PRMT R10, R238, 0x5410, R237 ;  /* 0x00005410ee0a7816 */ /* 0x000fc600000000ed */
[----:B------:R0:W-:Y:S04]  /*29bc0*/  STS.128 [R23+0xc000], R4 ;  /* 0x00c0000417007388 */ /* 0x0001e80000000c00 */
[----:B------:R-:W3:Y:S04]  /*29bd0*/  LDL.LU R237, [R1+0x1b3c] ;  /* 0x001b3c0001ed7983 */ /* 0x000ee80000300800 */
[----:B------:R-:W3:Y:S01]  /*29be0*/  LDL.LU R238, [R1+0x1b38] ;  /* 0x001b380001ee7983 */ /* 0x000ee20000300800 */
[----:B------:R-:W-:Y:S02]  /*29bf0*/  PRMT R19, R242, 0x5410, R241 ;  /* 0x00005410f2137816 */ /* 0x000fe400000000f1 */
[----:B------:R-:W-:-:S02]  /*29c00*/  PRMT R15, R244, 0x5410, R243 ;  /* 0x00005410f40f7816 */ /* 0x000fc400000000f3 */
[----:B------:R-:W-:Y:S02]  /*29c10*/  PRMT R11, R246, 0x5410, R245 ;  /* 0x00005410f60b7816 */ /* 0x000fe400000000f5 */
[----:B0-----:R-:W-:Y:S02]  /*29c20*/  PRMT R23, R240, 0x5410, R239 ;  /* 0x00005410f0177816 */ /* 0x001fe400000000ef */
[----:B------:R-:W3:Y:S04]  /*29c30*/  LDL.LU R239, [R1+0x1b34] ;  /* 0x001b340001ef7983 */ /* 0x000ee80000300800 */
[----:B------:R-:W3:Y:S04]  /*29c40*/  LDL.LU R240, [R1+0x1b30] ;  /* 0x001b300001f07983 */ /* 0x000ee80000300800 */
[----:B------:R-:W3:Y:S04]  /*29c50*/  LDL.LU R241, [R1+0x1b2c] ;  /* 0x001b2c0001f17983 */ /* 0x000ee80000300800 */
[----:B------:R-:W3:Y:S04]  /*29c60*/  LDL.LU R242, [R1+0x1b28] ;  /* 0x001b280001f27983 */ /* 0x000ee80000300800 */
[----:B------:R-:W3:Y:S04]  /*29c70*/  LDL.LU R243, [R1+0x1b24] ;  /* 0x001b240001f37983 */ /* 0x000ee80000300800 */
[----:B------:R-:W3:Y:S04]  /*29c80*/  LDL.LU R244, [R1+0x1b20] ;  /* 0x001b200001f47983 */ /* 0x000ee80000300800 */
[----:B------:R-:W3:Y:S04]  /*29c90*/  LDL.LU R245, [R1+0x1b1c] ;  /* 0x001b1c0001f57983 */ /* 0x000ee80000300800 */
[----:B------:R-:W3:Y:S01]  /*29ca0*/  LDL.LU R246, [R1+0x1b18] ;  /* 0x001b180001f67983 */ /* 0x000ee20000300800 */
[----:B------:R-:W-:-:S02]  /*29cb0*/  PRMT R4, R184, 0x5410, R247 ;  /* 0x00005410b8047816 */ /* 0x000fc400000000f7 */
[----:B------:R-:W-:Y:S01]  /*29cc0*/  PRMT R5, R186, 0x5410, R185 ;  /* 0x00005410ba057816 */ /* 0x000fe200000000b9 */
        /* <DEDUP_REMOVED lines=9> */
[----:B------:R-:W3:Y:S04]  /*29d60*/  LDL.LU R190, [R1+0x1af8] ;  /* 0x001af80001be7983 */ /* 0x000ee80000300800 */
[----:B----4-:R0:W-:Y:S02]  /*29d70*/  STS.128 [R191], R20 ;  /* 0x00000014bf007388 */ /* 0x0101e40000000c00 */
[----:B0-----:R-:W-:Y:S01]  /*29d80*/  IMAD.MOV.U32 R23, RZ, RZ, R191 ;  /* 0x000000ffff177224 */ /* 0x001fe200078e00bf */
[----:B------:R-:W-:Y:S01]  /*29d90*/  PRMT R20, R193, 0x5410, R192 ;  /* 0x00005410c1147816 */ /* 0x000fe200000000c0 */
[----:B------:R-:W4:Y:S04]  /*29da0*/  LDL.LU R191, [R1+0x1af4] ;  /* 0x001af40001bf7983 */ /* 0x000f280000300800 */
[----:B------:R0:W-:Y:S04]  /*29db0*/  STS.128 [R23+0x4000], R16 ;  /* 0x0040001017007388 */ /* 0x0001e80000000c00 */
[----:B------:R-:W4:Y:S04]  /*29dc0*/  LDL.LU R192, [R1+0x1af0] ;  /* 0x001af00001c07983 */ /* 0x000f280000300800 */
[----:B------:R-:W4:Y:S04]  /*29dd0*/  LDL.LU R193, [R1+0x1aec] ;  /* 0x001aec0001c17983 */ /* 0x000f280000300800 */
[----:B------:R1:W-:Y:S01]  /*29de0*/  STS.128 [R23+0x8000], R12 ;  /* 0x0080000c17007388 */ /* 0x0003e20000000c00 */
[----:B------:R-:W-:-:S02]  /*29df0*/  PRMT R21, R199, 0x5410, R198 ;  /* 0x00005410c7157816 */ /* 0x000fc400000000c6 */
[----:B------:R-:W-:Y:S02]  /*29e00*/  PRMT R22, R205, 0x5410, R204 ;  /* 0x00005410cd167816 */ /* 0x000fe400000000cc */
[----:B0-----:R-:W-:Y:S02]  /*29e10*/  PRMT R16, R195, 0x5410, R194 ;  /* 0x00005410c3107816 */ /* 0x001fe400000000c2 */
[----:B------:R-:W4:Y:S04]  /*29e20*/  LDL.LU R194, [R1+0x1ae8] ;  /* 0x001ae80001c27983 */ /* 0x000f280000300800 */
[----:B------:R-:W4:Y:S01]  /*29e30*/  LDL.LU R195, [R1+0x1ae4] ;  /* 0x001ae40001c37983 */ /* 0x000f220000300800 */
[----:B-1----:R-:W-:-:S03]  /*29e40*/  PRMT R12, R197, 0x5410, R196 ;  /* 0x00005410c50c7816 */ /* 0x002fc600000000c4 */
[----:B------:R-:W4:Y:S04]  /*29e50*/  LDL.LU R196, [R1+0x1ae0] ;  /* 0x001ae00001c47983 */ /* 0x000f280000300800 */
[----:B------:R-:W4:Y:S04]  /*29e60*/  LDL.LU R197, [R1+0x1adc] ;  /* 0x001adc0001c57983 */ /* 0x000f280000300800 */
[----:B------:R-:W4:Y:S04]  /*29e70*/  LDL.LU R198, [R1+0x1ad8] ;  /* 0x001ad80001c67983 */ /* 0x000f280000300800 */
[----:B------:R-:W4:Y:S01]  /*29e80*/  LDL.LU R199, [R1+0x1ad4] ;  /* 0x001ad40001c77983 */ /* 0x000f220000300800 */
[----:B------:R-:W-:-:S02]  /*29e90*/  PRMT R17, R201, 0x5410, R200 ;  /* 0x00005410c9117816 */ /* 0x000fc400000000c8 */
[----:B------:R-:W-:Y:S01]  /*29ea0*/  PRMT R13, R203, 0x5410, R202 ;  /* 0x00005410cb0d7816 */ /* 0x000fe200000000ca */
[----:B------:R-:W4:Y:S04]  /*29eb0*/  LDL.LU R200, [R1+0x1ad0] ;  /* 0x001ad00001c87983 */ /* 0x000f280000300800 */
[----:B------:R-:W4:Y:S04]  /*29ec0*/  LDL.LU R201, [R1+0x1acc] ;  /* 0x001acc0001c97983 */ /* 0x000f280000300800 */
[----:B------:R-:W4:Y:S04]  /*29ed0*/  LDL.LU R202, [R1+0x1ac8] ;  /* 0x001ac80001ca7983 */ /* 0x000f280000300800 */
[----:B------:R-:W4:Y:S04]  /*29ee0*/  LDL.LU R203, [R1+0x1ac4] ;  /* 0x001ac40001cb7983 */ /* 0x000f280000300800 */
[----:B------:R-:W4:Y:S04]  /*29ef0*/  LDL.LU R204, [R1+0x1ac0] ;  /* 0x001ac00001cc7983 */ /* 0x000f280000300800 */
[----:B------:R-:W4:Y:S01]  /*29f00*/  LDL.LU R205, [R1+0x1abc] ;  /* 0x001abc0001cd7983 */ /* 0x000f220000300800 */
[----:B------:R-:W-:-:S02]  /*29f10*/  PRMT R18, R143, 0x5410, R206 ;  /* 0x000054108f127816 */ /* 0x000fc400000000ce */
[----:B------:R-:W-:Y:S01]  /*29f20*/  PRMT R14, R208, 0x5410, R207 ;  /* 0x00005410d00e7816 */ /* 0x000fe200000000cf */
[----:B------:R-:W4:Y:S04]  /*29f30*/  LDL.LU R206, [R1+0x1ab8] ;  /* 0x001ab80001ce7983 */ /* 0x000f280000300800 */
[----:B------:R-:W3:Y:S04]  /*29f40*/  LDL R143, [R1+0x5c4] ;  /* 0x0005c400018f7983 */ /* 0x000ee80000100800 */
[----:B------:R0:W-:Y:S04]  /*29f50*/  STS.128 [R23+0xc000], R8 ;  /* 0x00c0000817007388 */ /* 0x0001e80000000c00 */
[----:B------:R-:W4:Y:S04]  /*29f60*/  LDL.LU R207, [R1+0x1ab4] ;  /* 0x001ab40001cf7983 */ /* 0x000f280000300800 */
[----:B------:R-:W4:Y:S01]  /*29f70*/  LDL.LU R208, [R1+0x1ab0] ;  /* 0x001ab00001d07983 */ /* 0x000f220000300800 */
[----:B------:R-:W-:-:S02]  /*29f80*/  PRMT R19, R212, 0x5410, R211 ;  /* 0x00005410d4137816 */ /* 0x000fc400000000d3 */
[----:B------:R-:W-:Y:S01]  /*29f90*/  PRMT R15, R214, 0x5410, R213 ;  /* 0x00005410d60f7816 */ /* 0x000fe200000000d5 */
[----:B--2---:R1:W-:Y:S01]  /*29fa0*/  STS.128 [R167], R4 ;  /* 0x00000004a7007388 */ /* 0x0043e20000000c00 */
[----:B0-----:R-:W-:-:S03]  /*29fb0*/  PRMT R23, R210, 0x5410, R209 ;  /* 0x00005410d2177816 */ /* 0x001fc600000000d1 */
[----:B------:R-:W4:Y:S04]  /*29fc0*/  LDL.LU R209, [R1+0x1aac] ;  /* 0x001aac0001d17983 */ /* 0x000f280000300800 */
[----:B------:R-:W4:Y:S04]  /*29fd0*/  LDL.LU R210, [R1+0x1aa8] ;  /* 0x001aa80001d27983 */ /* 0x000f280000300800 */
[----:B------:R-:W4:Y:S04]  /*29fe0*/  LDL.LU R211, [R1+0x1aa4] ;  /* 0x001aa40001d37983 */ /* 0x000f280000300800 */
[----:B------:R-:W4:Y:S04]  /*29ff0*/  LDL.LU R212, [R1+0x1aa0] ;  /* 0x001aa00001d47983 */ /* 0x000f280000300800 */
[----:B------:R-:W4:Y:S04]  /*2a000*/  LDL.LU R213, [R1+0x1a9c] ;  /* 0x001a9c0001d57983 */ /* 0x000f280000300800 */
[----:B------:R-:W4:Y:S01]  /*2a010*/  LDL.LU R214, [R1+0x1a98] ;  /* 0x001a980001d67983 */ /* 0x000f220000300800 */
[----:B------:R-:W-:-:S02]  /*2a020*/  PRMT R8, R152, 0x5410, R215 ;  /* 0x0000541098087816 */ /* 0x000fc400000000d7 */
[----:B-1----:R-:W-:Y:S01]  /*2a030*/  PRMT R4, R154, 0x5410, R153 ;  /* 0x000054109a047816 */ /* 0x002fe20000000099 */
[----:B------:R-:W4:Y:S04]  /*2a040*/  LDL.LU R215, [R1+0x1a94] ;  /* 0x001a940001d77983 */ /* 0x000f280000300800 */
[----:B------:R-:W2:Y:S04]  /*2a050*/  LDL.LU R152, [R1+0x1a90] ;  /* 0x001a900001987983 */ /* 0x000ea80000300800 */
[----:B------:R-:W2:Y:S04]  /*2a060*/  LDL.LU R153, [R1+0x1a8c] ;  /* 0x001a8c0001997983 */ /* 0x000ea80000300800 */
[----:B------:R-:W2:Y:S01]  /*2a070*/  LDL.LU R154, [R1+0x1a88] ;  /* 0x001a8800019a7983 */ /* 0x000ea20000300800 */
[----:B------:R-:W-:-:S02]  /*2a080*/  PRMT R9, R156, 0x5410, R155 ;  /* 0x000054109c097816 */ /* 0x000fc4000000009b */
[----:B------:R-:W-:Y:S01]  /*2a090*/  PRMT R5, R158, 0x5410, R157 ;  /* 0x000054109e057816 */ /* 0x000fe2000000009d */
[----:B------:R-:W2:Y:S04]  /*2a0a0*/  LDL.LU R155, [R1+0x1a84] ;  /* 0x001a8400019b7983 */ /* 0x000ea80000300800 */
        /* <DEDUP_REMOVED lines=9> */
[----:B------:R-:W-:-:S03]  /*2a140*/  PRMT R11, R164, 0x5410, R163 ;  /* 0x00005410a40b7816 */ /* 0x000fc600000000a3 */
[----:B------:R0:W-:Y:S04]  /*2a150*/  STS.128 [R167+0x4000], R20 ;  /* 0x00400014a7007388 */ /* 0x0001e80000000c00 */
[----:B------:R-:W2:Y:S04]  /*2a160*/  LDL.LU R163, [R1+0x1a64] ;  /* 0x001a640001a37983 */ /* 0x000ea80000300800 */
[----:B------:R-:W2:Y:S01]  /*2a170*/  LDL.LU R164, [R1+0x1a60] ;  /* 0x001a600001a47983 */ /* 0x000ea20000300800 */
[----:B------:R-:W-:-:S03]  /*2a180*/  PRMT R7, R166, 0x5410, R165 ;  /* 0x00005410a6077816 */ /* 0x000fc600000000a5 */
[----:B------:R-:W2:Y:S04]  /*2a190*/  LDL.LU R165, [R1+0x1a5c] ;  /* 0x001a5c0001a57983 */ /* 0x000ea80000300800 */
[----:B------:R-:W2:Y:S01]  /*2a1a0*/  LDL.LU R166, [R1+0x1a58] ;  /* 0x001a580001a67983 */ /* 0x000ea20000300800 */
[----:B0-----:R-:W-:Y:S01]  /*2a1b0*/  IMAD.MOV.U32 R23, RZ, RZ, R167 ;  /* 0x000000ffff177224 */ /* 0x001fe200078e00a7 */
[----:B------:R-:W-:Y:S02]  /*2a1c0*/  PRMT R20, R169, 0x5410, R168 ;  /* 0x00005410a9147816 */ /* 0x000fe400000000a8 */
[----:B------:R-:W2:Y:S04]  /*2a1d0*/  LDL.LU R167, [R1+0x1a54] ;  /* 0x001a540001a77983 */ /* 0x000ea80000300800 */
[----:B------:R0:W-:Y:S04]  /*2a1e0*/  STS.128 [R23+0x8000], R16 ;  /* 0x0080001017007388 */ /* 0x0001e80000000c00 */
[----:B------:R-:W2:Y:S04]  /*2a1f0*/  LDL.LU R168, [R1+0x1a50] ;  /* 0x001a500001a87983 */ /* 0x000ea80000300800 */
[----:B------:R-:W2:Y:S01]  /*2a200*/  LDL.LU R169, [R1+0x1a4c] ;  /* 0x001a4c0001a97983 */ /* 0x000ea20000300800 */
[----:B------:R-:W-:-:S02]  /*2a210*/  PRMT R21, R173, 0x5410, R172 ;  /* 0x00005410ad157816 */ /* 0x000fc400000000ac */
[----:B------:R-:W-:Y:S01]  /*2a220*/  PRMT R22, R177, 0x5410, R176 ;  /* 0x00005410b1167816 */ /* 0x000fe200000000b0 */
[----:B------:R1:W-:Y:S01]  /*2a230*/  STS.128 [R23+0xc000], R12 ;  /* 0x00c0000c17007388 */ /* 0x0003e20000000c00 */
[----:B0-----:R-:W-:-:S03]  /*2a240*/  PRMT R16, R171, 0x5410, R170 ;  /* 0x00005410ab107816 */ /* 0x001fc600000000aa */
[----:B------:R-:W2:Y:S04]  /*2a250*/  LDL.LU R170, [R1+0x1a48] ;  /* 0x001a480001aa7983 */ /* 0x000ea80000300800 */
[----:B------:R-:W2:Y:S04]  /*2a260*/  LDL.LU R171, [R1+0x1a44] ;  /* 0x001a440001ab7983 */ /* 0x000ea80000300800 */
[----:B------:R-:W2:Y:S04]  /*2a270*/  LDL.LU R172, [R1+0x1a40] ;  /* 0x001a400001ac7983 */ /* 0x000ea80000300800 */
[----:B------:R-:W2:Y:S01]  /*2a280*/  LDL.LU R173, [R1+0x1a3c] ;  /* 0x001a3c0001ad7983 */ /* 0x000ea20000300800 */
[----:B------:R-:W-:-:S03]  /*2a290*/  PRMT R17, R175, 0x5410, R174 ;  /* 0x00005410af117816 */ /* 0x000fc600000000ae */
[----:B------:R-:W2:Y:S04]  /*2a2a0*/  LDL.LU R174, [R1+0x1a38] ;  /* 0x001a380001ae7983 */ /* 0x000ea80000300800 */
[----:B------:R-:W2:Y:S04]  /*2a2b0*/  LDL.LU R175, [R1+0x1a34] ;  /* 0x001a340001af7983 */ /* 0x000ea80000300800 */
[----:B------:R-:W2:Y:S04]  /*2a2c0*/  LDL.LU R176, [R1+0x1a30] ;  /* 0x001a300001b07983 */ /* 0x000ea80000300800 */
[----:B------:R-:W2:Y:S01]  /*2a2d0*/  LDL.LU R177, [R1+0x1a2c] ;  /* 0x001a2c0001b17983 */ /* 0x000ea20000300800 */
[----:B------:R-:W-:-:S02]  /*2a2e0*/  PRMT R18, R179, 0x5410, R178 ;  /* 0x00005410b3127816 */ /* 0x000fc400000000b2 */
[----:B-1----:R-:W-:Y:S01]  /*2a2f0*/  PRMT R23, R73, 0x5410, R180 ;  /* 0x0000541049177816 */ /* 0x002fe200000000b4 */
[----:B------:R-:W2:Y:S04]  /*2a300*/  LDL.LU R178, [R1+0x1a28] ;  /* 0x001a280001b27983 */ /* 0x000ea80000300800 */
[----:B------:R-:W2:Y:S04]  /*2a310*/  LDL.LU R179, [R1+0x1a24] ;  /* 0x001a240001b37983 */ /* 0x000ea80000300800 */
[----:B------:R-:W2:Y:S04]  /*2a320*/  LDL.LU R180, [R1+0x1a20] ;  /* 0x001a200001b47983 */ /* 0x000ea80000300800 */
[----:B------:R-:W4:Y:S01]  /*2a330*/  LDL R73, [R1+0x5c0] ;  /* 0x0005c00001497983 */ /* 0x000f220000100800 */
[----:B------:R-:W-:-:S02]  /*2a340*/  PRMT R19, R182, 0x5410, R181 ;  /* 0x00005410b6137816 */ /* 0x000fc400000000b5 */
[----:B------:R-:W-:Y:S01]  /*2a350*/  PRMT R12, R120, 0x5410, R183 ;  /* 0x00005410780c7816 */ /* 0x000fe200000000b7 */
[----:B------:R-:W2:Y:S04]  /*2a360*/  LDL.LU R181, [R1+0x1a1c] ;  /* 0x001a1c0001b57983 */ /* 0x000ea80000300800 */
[----:B------:R-:W2:Y:S04]  /*2a370*/  LDL.LU R182, [R1+0x1a18] ;  /* 0x001a180001b67983 */ /* 0x000ea80000300800 */
[----:B------:R-:W2:Y:S04]  /*2a380*/  LDL.LU R183, [R1+0x1a14] ;  /* 0x001a140001b77983 */ /* 0x000ea80000300800 */
[----:B------:R-:W2:Y:S01]  /*2a390*/  LDL.LU R120, [R1+0x1a10] ;  /* 0x001a100001787983 */ /* 0x000ea20000300800 */
[----:B------:R-:W-:-:S02]  /*2a3a0*/  PRMT R13, R126, 0x5410, R125 ;  /* 0x000054107e0d7816 */ /* 0x000fc4000000007d */
[----:B------:R-:W-:Y:S02]  /*2a3b0*/  PRMT R14, R132, 0x5410, R131 ;  /* 0x00005410840e7816 */ /* 0x000fe40000000083 */
[----:B------:R-:W-:Y:S01]  /*2a3c0*/  PRMT R15, R138, 0x5410, R137 ;  /* 0x000054108a0f7816 */ /* 0x000fe20000000089 */
[----:B---3--:R0:W-:Y:S04]  /*2a3d0*/  STS.128 [R143], R8 ;  /* 0x000000088f007388 */ /* 0x0081e80000000c00 */
[----:B------:R1:W-:Y:S01]  /*2a3e0*/  STS.128 [R143+0x4000], R4 ;  /* 0x004000048f007388 */ /* 0x0003e20000000c00 */
[----:B0-----:R-:W-:Y:S02]  /*2a3f0*/  PRMT R8, R122, 0x5410, R121 ;  /* 0x000054107a087816 */ /* 0x001fe40000000079 */
[----:B-1----:R-:W-:Y:S01]  /*2a400*/  PRMT R4, R124, 0x5410, R123 ;  /* 0x000054107c047816 */ /* 0x002fe2000000007b */
        /* <DEDUP_REMOVED lines=27> */
[----:B------:R0:W-:Y:S04]  /*2a5c0*/  STS.128 [R143+0x8000], R20 ;  /* 0x008000148f007388 */ /* 0x0001e80000000c00 */
[----:B------:R-:W3:Y:S04]  /*2a5d0*/  LDL.LU R142, [R1+0x19b8] ;  /* 0x0019b800018e7983 */ /* 0x000ee80000300800 */
[----:B------:R1:W-:Y:S01]  /*2a5e0*/  STS.128 [R143+0xc000], R16 ;  /* 0x00c000108f007388 */ /* 0x0003e20000000c00 */
[----:B0-----:R-:W-:-:S03]  /*2a5f0*/  PRMT R20, R145, 0x5410, R144 ;  /* 0x0000541091147816 */ /* 0x001fc60000000090 */
[----:B-1----:R-:W3:Y:S04]  /*2a600*/  LDL.LU R143, [R1+0x19b4] ;  /* 0x0019b400018f7983 */ /* 0x002ee80000300800 */
[----:B------:R-:W3:Y:S04]  /*2a610*/  LDL.LU R144, [R1+0x19b0] ;  /* 0x0019b00001907983 */ /* 0x000ee80000300800 */
[----:B------:R-:W3:Y:S01]  /*2a620*/  LDL.LU R145, [R1+0x19ac] ;  /* 0x0019ac0001917983 */ /* 0x000ee20000300800 */
[----:B------:R-:W-:Y:S02]  /*2a630*/  PRMT R21, R147, 0x5410, R146 ;  /* 0x0000541093157816 */ /* 0x000fe40000000092 */
        /* <DEDUP_REMOVED lines=32> */
[----:B------:R-:W4:Y:S01]  /*2a840*/  LDL.LU R101, [R1+0x195c] ;  /* 0x00195c0001657983 */ /* 0x000f220000300800 */
[----:B------:R-:W-:-:S03]  /*2a850*/  PRMT R5, R103, 0x5410, R102 ;  /* 0x0000541067057816 */ /* 0x000fc60000000066 */
        /* <DEDUP_REMOVED lines=22> */
[----:B------:R0:W-:Y:S01]  /*2a9c0*/  STS.128 [R73+0xc000], R20 ;  /* 0x00c0001449007388 */ /* 0x0001e20000000c00 */
[----:B------:R-:W-:-:S03]  /*2a9d0*/  PRMT R7, R82, 0x5410, R3 ;  /* 0x0000541052077816 */ /* 0x000fc60000000003 */
[----:B------:R-:W2:Y:S04]  /*2a9e0*/  LDL R3, [R1+0x17f4] ;  /* 0x0017f40001037983 */ /* 0x000ea80000100800 */
[----:B------:R-:W3:Y:S04]  /*2a9f0*/  LDL R82, [R1+0xbc] ;  /* 0x0000bc0001527983 */ /* 0x000ee80000100800 */
[----:B0-----:R-:W4:Y:S04]  /*2aa00*/  LDL R23, [R1+0x5bc] ;  /* 0x0005bc0001177983 */ /* 0x001f280000100800 */
[----:B------:R-:W3:Y:S04]  /*2aa10*/  LDL R73, [R1+0xb8] ;  /* 0x0000b80001497983 */ /* 0x000ee80000100800 */
[----:B----4-:R-:W-:Y:S04]  /*2aa20*/  STS.128 [R23], R16 ;  /* 0x0000001017007388 */ /* 0x010fe80000000c00 */
[----:B------:R-:W-:Y:S04]  /*2aa30*/  STS.128 [R23+0x4000], R12 ;  /* 0x0040000c17007388 */ /* 0x000fe80000000c00 */
[----:B------:R-:W-:Y:S04]  /*2aa40*/  STS.128 [R23+0x8000], R8 ;  /* 0x0080000817007388 */ /* 0x000fe80000000c00 */
[----:B------:R-:W-:Y:S04]  /*2aa50*/  STS.128 [R23+0xc000], R4 ;  /* 0x00c0000417007388 */ /* 0x000fe80000000c00 */
[----:B--2---:R0:W-:Y:S04]  /*2aa60*/  STS.U8 [R3+0x10000], R118 ;  /* 0x0100007603007388 */ /* 0x0041e80000000000 */
[----:B------:R1:W-:Y:S04]  /*2aa70*/  STS.U8 [R3+0x10400], R119 ;  /* 0x0104007703007388 */ /* 0x0003e80000000000 */
[----:B------:R2:W-:Y:S04]  /*2aa80*/  STS.U8 [R3+0x10800], R24 ;  /* 0x0108001803007388 */ /* 0x0005e80000000000 */
[----:B------:R4:W-:Y:S04]  /*2aa90*/  STS.U8 [R3+0x10c00], R25 ;  /* 0x010c001903007388 */ /* 0x0009e80000000000 */
[----:B------:R3:W-:Y:S04]  /*2aaa0*/  STS.U8 [R3+0x11000], R26 ;  /* 0x0110001a03007388 */ /* 0x0007e80000000000 */
[----:B------:R3:W-:Y:S04]  /*2aab0*/  STS.U8 [R3+0x11400], R27 ;  /* 0x0114001b03007388 */ /* 0x0007e80000000000 */
[----:B0-----:R-:W3:Y:S04]  /*2aac0*/  LDL.LU R118, [R1+0x1918] ;  /* 0x0019180001767983 */ /* 0x001ee80000300800 */
[----:B-1----:R-:W3:Y:S04]  /*2aad0*/  LDL.LU R119, [R1+0x1914] ;  /* 0x0019140001777983 */ /* 0x002ee80000300800 */
[----:B--2---:R-:W2:Y:S04]  /*2aae0*/  LDL.LU R24, [R1+0x1910] ;  /* 0x0019100001187983 */ /* 0x004ea80000300800 */
[----:B----4-:R-:W2:Y:S04]  /*2aaf0*/  LDL.LU R25, [R1+0x190c] ;  /* 0x00190c0001197983 */ /* 0x010ea80000300800 */
[----:B---3--:R-:W2:Y:S04]  /*2ab00*/  LDL.LU R26, [R1+0x1908] ;  /* 0x00190800011a7983 */ /* 0x008ea80000300800 */
[----:B------:R-:W2:Y:S04]  /*2ab10*/  LDL.LU R27, [R1+0x1904] ;  /* 0x00190400011b7983 */ /* 0x000ea80000300800 */
[----:B------:R0:W-:Y:S04]  /*2ab20*/  STS.U8 [R3+0x11800], R28 ;  /* 0x0118001c03007388 */ /* 0x0001e80000000000 */
[----:B------:R1:W-:Y:S04]  /*2ab30*/  STS.U8 [R3+0x11c00], R29 ;  /* 0x011c001d03007388 */ /* 0x0003e80000000000 */
[----:B0-----:R-:W2:Y:S04]  /*2ab40*/  LDL.LU R28, [R1+0x1900] ;  /* 0x00190000011c7983 */ /* 0x001ea80000300800 */
[----:B-1----:R-:W2:Y:S04]  /*2ab50*/  LDL.LU R29, [R1+0x18fc] ;  /* 0x0018fc00011d7983 */ /* 0x002ea80000300800 */
[----:B------:R-:W3:Y:S04]  /*2ab60*/  LDL R4, [R1+0xb4] ;  /* 0x0000b40001047983 */ /* 0x000ee80000100800 */
[----:B------:R0:W-:Y:S04]  /*2ab70*/  STS.U8 [R82+0x10080], R30 ;  /* 0x0100801e52007388 */ /* 0x0001e80000000000 */
[----:B------:R1:W-:Y:S04]  /*2ab80*/  STS.U8 [R82+0x10480], R31 ;  /* 0x0104801f52007388 */ /* 0x0003e80000000000 */
[----:B------:R-:W-:Y:S04]  /*2ab90*/  STS.U8 [R82+0x10880], R87 ;  /* 0x0108805752007388 */ /* 0x000fe80000000000 */
[----:B------:R-:W-:Y:S04]  /*2aba0*/  STS.U8 [R82+0x10c80], R86 ;  /* 0x010c805652007388 */ /* 0x000fe80000000000 */
[----:B------:R-:W-:Y:S04]  /*2abb0*/  STS.U8 [R82+0x11080], R85 ;  /* 0x0110805552007388 */ /* 0x000fe80000000000 */
[----:B0-----:R-:W2:Y:S04]  /*2abc0*/  LDL.LU R30, [R1+0x18f8] ;  /* 0x0018f800011e7983 */ /* 0x001ea80000300800 */
[----:B-1----:R-:W2:Y:S04]  /*2abd0*/  LDL.LU R31, [R1+0x18f4] ;  /* 0x0018f400011f7983 */ /* 0x002ea80000300800 */
[----:B------:R-:W4:Y:S04]  /*2abe0*/  LDL R3, [R1+0xb0] ;  /* 0x0000b00001037983 */ /* 0x000f280000100800 */
[----:B------:R-:W-:Y:S04]  /*2abf0*/  STS.U8 [R82+0x11480], R84 ;  /* 0x0114805452007388 */ /* 0x000fe80000000000 */
        /* <DEDUP_REMOVED lines=10> */
[----:B---3--:R-:W-:Y:S04]  /*2aca0*/  STS.U8 [R4+0x10180], R71 ;  /* 0x0101804704007388 */ /* 0x008fe80000000000 */
[----:B------:R-:W-:Y:S04]  /*2acb0*/  STS.U8 [R4+0x10580], R70 ;  /* 0x0105804604007388 */ /* 0x000fe80000000000 */
[----:B------:R-:W-:Y:S04]  /*2acc0*/  STS.U8 [R4+0x10980], R69 ;  /* 0x0109804504007388 */ /* 0x000fe80000000000 */
[----:B------:R-:W-:Y:S04]  /*2acd0*/  STS.U8 [R4+0x10d80], R68 ;  /* 0x010d804404007388 */ /* 0x000fe80000000000 */
[----:B------:R-:W-:Y:S04]  /*2ace0*/  STS.U8 [R4+0x11180], R67 ;  /* 0x0111804304007388 */ /* 0x000fe80000000000 */
[----:B------:R-:W-:Y:S04]  /*2acf0*/  STS.U8 [R4+0x11580], R66 ;  /* 0x0115804204007388 */ /* 0x000fe80000000000 */
[----:B------:R-:W-:Y:S04]  /*2ad00*/  STS.U8 [R4+0x11980], R65 ;  /* 0x0119804104007388 */ /* 0x000fe80000000000 */
[----:B------:R0:W-:Y:S04]  /*2ad10*/  STS.U8 [R4+0x11d80], R64 ;  /* 0x011d804004007388 */ /* 0x0001e80000000000 */
[----:B0-----:R-:W3:Y:S04]  /*2ad20*/  LDL R4, [R1+0xac] ;  /* 0x0000ac0001047983 */ /* 0x001ee80000100800 */
[----:B----4-:R-:W-:Y:S04]  /*2ad30*/  STS.U8 [R3+0x10200], R63 ;  /* 0x0102003f03007388 */ /* 0x010fe80000000000 */
[----:B------:R-:W-:Y:S04]  /*2ad40*/  STS.U8 [R3+0x10600], R62 ;  /* 0x0106003e03007388 */ /* 0x000fe80000000000 */
[----:B------:R-:W-:Y:S04]  /*2ad50*/  STS.U8 [R3+0x10a00], R61 ;  /* 0x010a003d03007388 */ /* 0x000fe80000000000 */
[----:B------:R-:W-:Y:S04]  /*2ad60*/  STS.U8 [R3+0x10e00], R60 ;  /* 0x010e003c03007388 */ /* 0x000fe80000000000 */
[----:B------:R-:W-:Y:S04]  /*2ad70*/  STS.U8 [R3+0x11200], R59 ;  /* 0x0112003b03007388 */ /* 0x000fe80000000000 */
[----:B------:R-:W-:Y:S04]  /*2ad80*/  STS.U8 [R3+0x11600], R58 ;  /* 0x0116003a03007388 */ /* 0x000fe80000000000 */
[----:B------:R-:W-:Y:S04]  /*2ad90*/  STS.U8 [R3+0x11a00], R57 ;  /* 0x011a003903007388 */ /* 0x000fe80000000000 */
[----:B------:R0:W-:Y:S04]  /*2ada0*/  STS.U8 [R3+0x11e00], R56 ;  /* 0x011e003803007388 */ /* 0x0001e80000000000 */
[----:B0-----:R-:W4:Y:S04]  /*2adb0*/  LDL R3, [R1+0xa8] ;  /* 0x0000a80001037983 */ /* 0x001f280000100800 */
[----:B------:R-:W2:Y:S04]  /*2adc0*/  LDL.LU.64 R56, [R1] ;  /* 0x0000000001387983 */ /* 0x000ea80000300a00 */
[----:B------:R-:W2:Y:S04]  /*2add0*/  LDL.LU.64 R58, [R1+0x8] ;  /* 0x00000800013a7983 */ /* 0x000ea80000300a00 */
        /* <DEDUP_REMOVED lines=14> */
[----:B---3--:R0:W-:Y:S04]  /*2aec0*/  STS.U8 [R4+0x10280], R32 ;  /* 0x0102802004007388 */ /* 0x0081e80000000000 */
[----:B0-----:R-:W3:Y:S04]  /*2aed0*/  LDL.LU R32, [R1+0x18f0] ;  /* 0x0018f00001207983 */ /* 0x001ee80000300800 */
[----:B------:R-:W2:Y:S04]  /*2aee0*/  LDL R5, [R1+0xa4] ;  /* 0x0000a40001057983 */ /* 0x000ea80000100800 */
[----:B------:R-:W-:Y:S04]  /*2aef0*/  STS.U8 [R4+0x10680], R33 ;  /* 0x0106802104007388 */ /* 0x000fe80000000000 */
[----:B------:R-:W-:Y:S04]  /*2af00*/  STS.U8 [R4+0x10a80], R34 ;  /* 0x010a802204007388 */ /* 0x000fe80000000000 */
[----:B------:R-:W-:Y:S04]  /*2af10*/  STS.U8 [R4+0x10e80], R35 ;  /* 0x010e802304007388 */ /* 0x000fe80000000000 */
[----:B------:R-:W-:Y:S04]  /*2af20*/  STS.U8 [R4+0x11280], R36 ;  /* 0x0112802404007388 */ /* 0x000fe80000000000 */
[----:B------:R-:W-:Y:S04]  /*2af30*/  STS.U8 [R4+0x11680], R37 ;  /* 0x0116802504007388 */ /* 0x000fe80000000000 */
[----:B------:R-:W-:Y:S04]  /*2af40*/  STS.U8 [R4+0x11a80], R38 ;  /* 0x011a802604007388 */ /* 0x000fe80000000000 */
[----:B------:R0:W-:Y:S04]  /*2af50*/  STS.U8 [R4+0x11e80], R39 ;  /* 0x011e802704007388 */ /* 0x0001e80000000000 */
[----:B----4-:R-:W-:Y:S04]  /*2af60*/  STS.U8 [R3+0x10300], R40 ;  /* 0x0103002803007388 */ /* 0x010fe80000000000 */
[----:B------:R-:W-:Y:S04]  /*2af70*/  STS.U8 [R3+0x10700], R41 ;  /* 0x0107002903007388 */ /* 0x000fe80000000000 */
[----:B------:R-:W-:Y:S04]  /*2af80*/  STS.U8 [R3+0x10b00], R42 ;  /* 0x010b002a03007388 */ /* 0x000fe80000000000 */
[----:B------:R-:W-:Y:S04]  /*2af90*/  STS.U8 [R3+0x10f00], R43 ;  /* 0x010f002b03007388 */ /* 0x000fe80000000000 */
[----:B------:R-:W-:Y:S04]  /*2afa0*/  STS.U8 [R3+0x11300], R44 ;  /* 0x0113002c03007388 */ /* 0x000fe80000000000 */
[----:B------:R-:W-:Y:S04]  /*2afb0*/  STS.U8 [R3+0x11700], R45 ;  /* 0x0117002d03007388 */ /* 0x000fe80000000000 */
[----:B------:R-:W-:Y:S04]  /*2afc0*/  STS.U8 [R3+0x11b00], R46 ;  /* 0x011b002e03007388 */ /* 0x000fe80000000000 */
[----:B------:R1:W-:Y:S01]  /*2afd0*/  STS.U8 [R3+0x11f00], R47 ;  /* 0x011f002f03007388 */ /* 0x0003e20000000000 */
[----:B0-----:R-:W0:Y:S01]  /*2afe0*/  S2R R4, SR_CgaCtaId ;  /* 0x0000000000047919 */ /* 0x001e220000008800 */
[----:B------:R-:W-:Y:S01]  /*2aff0*/  UMOV UR17, 0x40000040 ;  /* 0x4000004000117882 */ /* 0x000fe20000000000 */
[----:B------:R-:W-:Y:S01]  /*2b000*/  UIADD3.64 UR52, UR4, 0x1fe, URZ ;  /* 0x000001fe04347897 */ /* 0x000fe2000fffe03f */
[----:B------:R-:W-:Y:S01]  /*2b010*/  UMOV UR54, UR18 ;  /* 0x0000001200367c82 */ /* 0x000fe20008000000 */
[----:B------:R-:W-:Y:S01]  /*2b020*/  UMOV UR55, UR19 ;  /* 0x0000001300377c82 */ /* 0x000fe20008000000 */
[----:B------:R-:W-:Y:S01]  /*2b030*/  UIADD3.64 UR48, UR4, 0x200, URZ ;  /* 0x0000020004307897 */ /* 0x000fe2000fffe03f */
[----:B------:R-:W-:Y:S01]  /*2b040*/  UMOV UR50, UR6 ;  /* 0x0000000600327c82 */ /* 0x000fe20008000000 */
[----:B------:R-:W-:Y:S01]  /*2b050*/  UMOV UR51, UR7 ;  /* 0x0000000700337c82 */ /* 0x000fe20008000000 */
[----:B------:R-:W3:Y:S01]  /*2b060*/  LDL.LU R33, [R1+0x18ec] ;  /* 0x0018ec0001217983 */ /* 0x000ee20000300800 */
[----:B-1----:R-:W-:-:S03]  /*2b070*/  MOV R3, 0x400 ;  /* 0x0000040000037802 */ /* 0x002fc60000000f00 */
[----:B------:R-:W3:Y:S04]  /*2b080*/  LDL.LU R34, [R1+0x18e8] ;  /* 0x0018e80001227983 */ /* 0x000ee80000300800 */
        /* <DEDUP_REMOVED lines=13> */
[----:B0-----:R-:W-:-:S04]  /*2b160*/  LEA R3, R4, R3, 0x18 ;  /* 0x0000000304037211 */ /* 0x001fc800078ec0ff */
[----:B------:R-:W-:-:S04]  /*2b170*/  SHF.R.U32.HI R3, RZ, 0x4, R3 ;  /* 0x00000004ff037819 */ /* 0x000fc80000011603 */
[----:B------:R-:W-:-:S04]  /*2b180*/  SGXT.U32 R3, R3, 0xe ;  /* 0x0000000e0303781a */ /* 0x000fc80000000000 */
[----:B------:R-:W-:Y:S01]  /*2b190*/  R2UR UR16, R3 ;  /* 0x00000000031072ca */ /* 0x000fe200000e0000 */
[----:B--2---:R0:W-:Y:S04]  /*2b1a0*/  STS.U8 [R5+0x11f80], R48 ;  /* 0x011f803005007388 */ /* 0x0041e80000000000 */
[----:B------:R1:W-:Y:S04]  /*2b1b0*/  STS.U8 [R5+0x10380], R49 ;  /* 0x0103803105007388 */ /* 0x0003e80000000000 */
[----:B------:R2:W-:Y:S04]  /*2b1c0*/  STS.U8 [R5+0x10780], R50 ;  /* 0x0107803205007388 */ /* 0x0005e80000000000 */
[----:B------:R-:W-:Y:S04]  /*2b1d0*/  STS.U8 [R5+0x10b80], R252 ;  /* 0x010b80fc05007388 */ /* 0x000fe80000000000 */
[----:B------:R-:W-:Y:S04]  /*2b1e0*/  STS.U8 [R5+0x10f80], R251 ;  /* 0x010f80fb05007388 */ /* 0x000fe80000000000 */
[----:B------:R-:W-:Y:S04]  /*2b1f0*/  STS.U8 [R5+0x11380], R250 ;  /* 0x011380fa05007388 */ /* 0x000fe80000000000 */
[----:B------:R-:W-:Y:S04]  /*2b200*/  STS.U8 [R5+0x11780], R249 ;  /* 0x011780f905007388 */ /* 0x000fe80000000000 */
[----:B------:R-:W-:Y:S01]  /*2b210*/  STS.U8 [R5+0x11b80], R248 ;  /* 0x011b80f805007388 */ /* 0x000fe20000000000 */
[----:B------:R4:W-:Y:S06]  /*2b220*/  MEMBAR.ALL.CTA ;  /* 0x0000000000007992 */ /* 0x0009ec0000008000 */
[----:B----4-:R-:W4:Y:S04]  /*2b230*/  FENCE.VIEW.ASYNC.S ;  /* 0x00000000000073c6 */ /* 0x010f280000000000 */
[----:B0-----:R-:W3:Y:S04]  /*2b240*/  LDL.LU R48, [R1+0x18b0] ;  /* 0x0018b00001307983 */ /* 0x001ee80000300800 */
[----:B-1----:R-:W3:Y:S04]  /*2b250*/  LDL.LU R49, [R1+0x18ac] ;  /* 0x0018ac0001317983 */ /* 0x002ee80000300800 */
[----:B--2---:R-:W3:Y:S01]  /*2b260*/  LDL.LU R50, [R1+0x18a8] ;  /* 0x0018a80001327983 */ /* 0x004ee20000300800 */
[----:B----4-:R-:W-:Y:S06]  /*2b270*/  BAR.SYNC.DEFER_BLOCKING 0x0 ;  /* 0x0000000000007b1d */ /* 0x010fec0000010000 */
[----:B------:R-:W-:-:S06]  /*2b280*/  WARPGROUP.ARRIVE ;  /* 0x00000000000079c5 */ /* 0x000fcc0000000000 */
[----:B------:R-:W-:Y:S03]  /*2b290*/  QGMMA.64x64x32.F32.E4M3.E4M3 R56, gdesc[UR16], R56, gsb0 ;  /* 0x00e00000103879f3 */ /* 0x000fe60008000838 */
[----:B------:R-:W-:Y:S02]  /*2b2a0*/  WARPGROUP.DEPBAR.LE gsb0, 0x0 ;  /* 0x00008000000079c5 */ /* 0x000fe40000010000 */
        /* <DEDUP_REMOVED lines=13> */
[----:B------:R-:W-:Y:S01]  /*2b380*/  QGMMA.64x64x32.F32.E4M3.E4M3 R216, gdesc[UR48], R216, gsb0 ;  /* 0x00e0000030d879f3 */ /* 0x000fe200080008d8 */
[----:B------:R-:W-:Y:S01]  /*2b390*/  UIADD3.64 UR52, UR4, 0x202, URZ ;  /* 0x0000020204347897 */ /* 0x000fe2000fffe03f */
[----:B------:R-:W-:Y:S01]  /*2b3a0*/  UMOV UR54, UR10 ;  /* 0x0000000a00367c82 */ /* 0x000fe20008000000 */
[----:B------:R-:W-:Y:S01]  /*2b3b0*/  UMOV UR55, UR11 ;  /* 0x0000000b00377c82 */ /* 0x000fe20008000000 */
        /* <DEDUP_REMOVED lines=60> */
[----:B------:R-:W-:Y:S04]  /*2b780*/  STL.64 [R1], R56 ;  /* 0x0000003801007387 */ /* 0x000fe80000100a00 */
[----:B------:R-:W-:Y:S04]  /*2b790*/  STL.64 [R1+0x8], R58 ;  /* 0x0000083a01007387 */ /* 0x000fe80000100a00 */
        /* <DEDUP_REMOVED lines=10> */
[----:B------:R-:W-:Y:S01]  /*2b840*/  STL.64 [R1+0x60], R80 ;  /* 0x0000605001007387 */ /* 0x000fe20000100a00 */
[----:B------:R-:W-:-:S02]  /*2b850*/  WARPGROUP.DEPBAR.LE gsb0, 0x0 ;  /* 0x00008000000079c5 */ /* 0x000fc40000010000 */
[----:B------:R-:W-:-:S06]  /*2b860*/  WARPGROUP.ARRIVE ;  /* 0x00000000000079c5 */ /* 0x000fcc0000000000 */
[----:B------:R-:W-:Y:S01]  /*2b870*/  QGMMA.64x64x32.F32.E4M3.E4M3 R120, gdesc[UR52], R120, gsb0 ;  /* 0x00e00000347879f3 */ /* 0x000fe20008000878 */
[----:B------:R-:W-:Y:S04]  /*2b880*/  STL.64 [R1+0x68], R82 ;  /* 0x0000685201007387 */ /* 0x000fe80000100a00 */
[----:B------:R-:W-:Y:S04]  /*2b890*/  STL.64 [R1+0x70], R84 ;  /* 0x0000705401007387 */ /* 0x000fe80000100a00 */
[----:B------:R0:W-:Y:S04]  /*2b8a0*/  STL.64 [R1+0x78], R86 ;  /* 0x0000785601007387 */ /* 0x0001e80000100a00 */
[----:B0-----:R-:W2:Y:S04]  /*2b8b0*/  LDL.LU.64 R86, [R1+0x18a0] ;  /* 0x0018a00001567983 */ /* 0x001ea80000300a00 */
        /* <DEDUP_REMOVED lines=15> */
[----:B------:R-:W4:Y:S01]  /*2b9b0*/  LDL.LU R3, [R1+0x17d4] ;  /* 0x0017d40001037983 */ /* 0x000f220000300800 */
[----:B------:R-:W-:Y:S01]  /*2b9c0*/  UIADD3.64 UR48, UR4, 0x800, URZ ;  /* 0x0000080004307897 */ /* 0x000fe2000fffe03f */
[----:B------:R-:W-:Y:S01]  /*2b9d0*/  UMOV UR50, UR6 ;  /* 0x0000000600327c82 */ /* 0x000fe20008000000 */
[----:B------:R-:W-:Y:S01]  /*2b9e0*/  UMOV UR51, UR7 ;  /* 0x0000000700337c82 */ /* 0x000fe20008000000 */
[----:B------:R-:W-:-:S02]  /*2b9f0*/  WARPGROUP.DEPBAR.LE gsb0, 0x0 ;  /* 0x00008000000079c5 */ /* 0x000fc40000010000 */
        /* <DEDUP_REMOVED lines=15> */
[----:B------:R-:W-:Y:S04]  /*2baf0*/  STL [R1+0x1810], R242 ;  /* 0x001810f201007387 */ /* 0x000fe80000100800 */
[----:B------:R-:W-:Y:S04]  /*2bb00*/  STL [R1+0x180c], R243 ;  /* 0x00180cf301007387 */ /* 0x000fe80000100800 */
[----:B------:R-:W-:Y:S04]  /*2bb10*/  STL [R1+0x1808], R244 ;  /* 0x001808f401007387 */ /* 0x000fe80000100800 */
[----:B------:R-:W-:Y:S01]  /*2bb20*/  STL [R1+0x1804], R245 ;  /* 0x001804f501007387 */ /* 0x000fe20000100800 */
[----:B------:R-:W-:Y:S01]  /*2bb30*/  UMOV UR54, UR18 ;  /* 0x0000001200367c82 */ /* 0x000fe20008000000 */
[----:B------:R-:W-:-:S02]  /*2bb40*/  UMOV UR55, UR19 ;  /* 0x0000001300377c82 */ /* 0x000fc40008000000 */
[----:B------:R-:W-:Y:S04]  /*2bb50*/  STL [R1+0x1800], R246 ;  /* 0x001800f601007387 */ /* 0x000fe80000100800 */
[----:B------:R-:W-:Y:S01]  /*2bb60*/  STL [R1+0x17fc], R247 ;  /* 0x0017fcf701007387 */ /* 0x000fe20000100800 */
[----:B------:R-:W-:-:S03]  /*2bb70*/  R2UR UR48, R51 ;  /* 0x00000000333072ca */ /* 0x000fc600000e0000 */
[----:B------:R-:W3:Y:S01]  /*2bb80*/  LDL.LU R51, [R1+0x1824] ;  /* 0x0018240001337983 */ /* 0x000ee20000300800 */
[----:B------:R-:W-:Y:S02]  /*2bb90*/  WARPGROUP.DEPBAR.LE gsb0, 0x0 ;  /* 0x00008000000079c5 */ /* 0x000fe40000010000 */
[----:B------:R-:W-:-:S06]  /*2bba0*/  WARPGROUP.ARRIVE ;  /* 0x00000000000079c5 */ /* 0x000fcc0000000000 */
[----:B------:R-:W-:Y:S01]  /*2bbb0*/  QGMMA.64x64x32.F32.E4M3.E4M3 R88, gdesc[UR52], R88, gsb0 ;  /* 0x00e00000345879f3 */ /* 0x000fe20008000858 */
[----:B------:R-:W-:Y:S02]  /*2bbc0*/  R2UR UR53, R52 ;  /* 0x00000000343572ca */ /* 0x000fe400000e0000 */
[----:B------:R-:W-:Y:S01]  /*2bbd0*/  R2UR UR52, R53 ;  /* 0x00000000353472ca */ /* 0x000fe200000e0000 */
[----:B------:R-:W3:Y:S04]  /*2bbe0*/  LDL.LU R52, [R1+0x1820] ;  /* 0x0018200001347983 */ /* 0x000ee80000300800 */
[----:B------:R-:W3:Y:S04]  /*2bbf0*/  LDL.LU R53, [R1+0x181c] ;  /* 0x00181c0001357983 */ /* 0x000ee80000300800 */
[----:B------:R-:W2:Y:S04]  /*2bc00*/  LDL R4, [R1+0x17f0] ;  /* 0x0017f00001047983 */ /* 0x000ea80000100800 */
[----:B------:R-:W3:Y:S04]  /*2bc10*/  LDL.LU R19, [R1+0x84] ;  /* 0x0000840001137983 */ /* 0x000ee80000300800 */
[----:B------:R-:W3:Y:S04]  /*2bc20*/  LDL.LU R20, [R1+0x8c] ;  /* 0x00008c0001147983 */ /* 0x000ee80000300800 */
[----:B------:R-:W3:Y:S04]  /*2bc30*/  LDL.LU R21, [R1+0x94] ;  /* 0x0000940001157983 */ /* 0x000ee80000300800 */
[----:B------:R-:W3:Y:S01]  /*2bc40*/  LDL.LU R23, [R1+0x9c] ;  /* 0x00009c0001177983 */ /* 0x000ee20000300800 */
[----:B----4-:R-:W-:-:S03]  /*2bc50*/  R2UR UR49, R3 ;  /* 0x00000000033172ca */ /* 0x010fc600000e0000 */
[----:B------:R-:W4:Y:S01]  /*2bc60*/  LDL.LU R3, [R1+0x168c] ;  /* 0x00168c0001037983 */ /* 0x000f220000300800 */
[----:B------:R-:W-:Y:S01]  /*2bc70*/  UIADD3.64 UR56, UR4, 0xa00, URZ ;  /* 0x00000a0004387897 */ /* 0x000fe2000fffe03f */
[----:B------:R-:W-:Y:S01]  /*2bc80*/  UMOV UR58, UR6 ;  /* 0x00000006003a7c82 */ /* 0x000fe20008000000 */
[----:B------:R-:W-:Y:S01]  /*2bc90*/  UMOV UR59, UR7 ;  /* 0x00000007003b7c82 */ /* 0x000fe20008000000 */
[----:B------:R-:W-:Y:S01]  /*2bca0*/  VIADD R2, R2, 0x1 ;  /* 0x0000000102027836 */ /* 0x000fe20000000000 */
[----:B------:R-:W-:Y:S02]  /*2bcb0*/  WARPGROUP.DEPBAR.LE gsb0, 0x0 ;  /* 0x00008000000079c5 */ /* 0x000fe40000010000 */
[----:B------:R-:W-:-:S06]  /*2bcc0*/  WARPGROUP.ARRIVE ;  /* 0x00000000000079c5 */ /* 0x000fcc0000000000 */
[----:B------:R-:W-:Y:S01]  /*2bcd0*/  QGMMA.64x64x32.F32.E4M3.E4M3 R88, gdesc[UR56], R88, gsb0 ;  /* 0x00e00000385879f3 */ /* 0x000fe20008000858 */
[----:B------:R-:W-:Y:S02]  /*2bce0*/  R2UR UR57, R54 ;  /* 0x00000000363972ca */ /* 0x000fe400000e0000 */
[----:B------:R-:W-:Y:S01]  /*2bcf0*/  R2UR UR56, R55 ;  /* 0x00000000373872ca */ /* 0x000fe200000e0000 */
[----:B------:R-:W4:Y:S04]  /*2bd00*/  LDL.LU R54, [R1+0x1818] ;  /* 0x0018180001367983 */ /* 0x000f280000300800 */
[----:B------:R-:W4:Y:S04]  /*2bd10*/  LDL.LU R55, [R1+0x1814] ;  /* 0x0018140001377983 */ /* 0x000f280000300800 */
[----:B------:R-:W4:Y:S04]  /*2bd20*/  LDL.LU R22, [R1+0x80] ;  /* 0x0000800001167983 */ /* 0x000f280000300800 */
[----:B------:R0:W-:Y:S01]  /*2bd30*/  STL [R1+0x5b8], R2 ;  /* 0x0005b80201007387 */ /* 0x0001e20000100800 */
[----:B--2---:R-:W-:-:S02]  /*2bd40*/  ISETP.NE.U32.AND P0, PT, R2, R4, PT ;  /* 0x000000040200720c */ /* 0x004fc40003f05070 */
[----:B0-----:R-:W0:Y:S02]  /*2bd50*/  LDC R2, c[0x0][0x238] ;  /* 0x00008e00ff027b82 */ /* 0x001e240000000800 */
[----:B0-----:R-:W-:-:S05]  /*2bd60*/  IMAD.SHL.U32 R2, R2, 0x80, RZ ;  /* 0x0000008002027824 */ /* 0x001fca00078e00ff */
[C---:B---3--:R-:W-:Y:S02]  /*2bd70*/  IADD3 R19, P4, R2.reuse, R19, RZ ;  /* 0x0000001302137210 */ /* 0x048fe40007f9e0ff */
[C---:B------:R-:W-:Y:S02]  /*2bd80*/  IADD3 R23, P1, R2.reuse, R23, RZ ;  /* 0x0000001702177210 */ /* 0x040fe40007f3e0ff */
[C---:B------:R-:W-:Y:S02]  /*2bd90*/  IADD3 R20, P5, R2.reuse, R20, RZ ;  /* 0x0000001402147210 */ /* 0x040fe40007fbe0ff */
[C---:B------:R-:W-:Y:S01]  /*2bda0*/  IADD3 R21, P6, R2.reuse, R21, RZ ;  /* 0x0000001502157210 */ /* 0x040fe20007fde0ff */
[----:B------:R-:W-:Y:S04]  /*2bdb0*/  STL [R1+0x84], R19 ;  /* 0x0000841301007387 */ /* 0x000fe80000100800 */
[----:B------:R0:W-:Y:S04]  /*2bdc0*/  STL [R1+0x9c], R23 ;  /* 0x00009c1701007387 */ /* 0x0001e80000100800 */
[----:B------:R1:W-:Y:S01]  /*2bdd0*/  STL [R1+0x8c], R20 ;  /* 0x00008c1401007387 */ /* 0x0003e20000100800 */
[----:B----4-:R-:W-:-:S03]  /*2bde0*/  IADD3 R3, P2, R2, R3, RZ ;  /* 0x0000000302037210 */ /* 0x010fc60007f5e0ff */
[----:B0-----:R-:W2:Y:S04]  /*2bdf0*/  LDL.LU R23, [R1+0x167c] ;  /* 0x00167c0001177983 */ /* 0x001ea80000300800 */
[----:B------:R-:W-:Y:S04]  /*2be00*/  STL [R1+0x94], R21 ;  /* 0x0000941501007387 */ /* 0x000fe80000100800 */
[----:B------:R-:W3:Y:S04]  /*2be10*/  LDL.LU R243, [R1+0x88] ;  /* 0x0000880001f37983 */ /* 0x000ee80000300800 */
[----:B------:R-:W4:Y:S04]  /*2be20*/  LDL.LU R242, [R1+0x1674] ;  /* 0x0016740001f27983 */ /* 0x000f280000300800 */
[----:B------:R-:W4:Y:S04]  /*2be30*/  LDL.LU R248, [R1+0x90] ;  /* 0x0000900001f87983 */ /* 0x000f280000300800 */
[----:B------:R0:W-:Y:S04]  /*2be40*/  STL [R1+0x168c], R3 ;  /* 0x00168c0301007387 */ /* 0x0001e80000100800 */
        /* <DEDUP_REMOVED lines=11> */
[----:B-1----:R-:W4:Y:S04]  /*2bf00*/  LDL.LU R20, [R1+0x1668] ;  /* 0x0016680001147983 */ /* 0x002f280000300800 */
[----:B0-----:R-:W4:Y:S01]  /*2bf10*/  LDL.LU R3, [R1+0x163c] ;  /* 0x00163c0001037983 */ /* 0x001f220000300800 */
[----:B------:R-:W-:-:S05]  /*2bf20*/  IADD3 R0, P3, R2, R0, RZ ;  /* 0x0000000002007210 */ /* 0x000fca0007f7e0ff */
[----:B------:R0:W-:Y:S04]  /*2bf30*/  STL [R1+0x1684], R0 ;  /* 0x0016840001007387 */ /* 0x0001e80000100800 */
[----:B------:R-:W4:Y:S04]  /*2bf40*/  LDL.LU R11, [R1+0x1660] ;  /* 0x00166000010b7983 */ /* 0x000f280000300800 */
[----:B------:R-:W4:Y:S04]  /*2bf50*/  LDL.LU R12, [R1+0x1634] ;  /* 0x00163400010c7983 */ /* 0x000f280000300800 */
[----:B------:R-:W4:Y:S01]  /*2bf60*/  LDL.LU R13, [R1+0x1658] ;  /* 0x00165800010d7983 */ /* 0x000f220000300800 */
[----:B0-----:R-:W-:-:S05]  /*2bf70*/  SHF.R.S32.HI R0, RZ, 0x1f, R2 ;  /* 0x0000001fff007819 */ /* 0x001fca0000011402 */
[----:B------:R-:W-:-:S05]  /*2bf80*/  IMAD.X R22, R0, 0x1, R22, P4 ;  /* 0x0000000100167824 */ /* 0x000fca00020e0616 */
        /* <DEDUP_REMOVED lines=8> */
[----:B0-----:R-:W4:Y:S01]  /*2c010*/  LDL.LU R22, [R1+0x1638] ;  /* 0x0016380001167983 */ /* 0x001f220000300800 */
[----:B--2---:R-:W-:Y:S01]  /*2c020*/  IADD3 R23, P4, R2, R23, RZ ;  /* 0x0000001702177210 */ /* 0x004fe20007f9e0ff */
[----:B---3--:R-:W-:Y:S01]  /*2c030*/  IMAD.X R243, R0, 0x1, R243, P5 ;  /* 0x0000000100f37824 */ /* 0x008fe200028e06f3 */
[----:B----4-:R-:W-:Y:S01]  /*2c040*/  IADD3 R242, P5, R2, R242, RZ ;  /* 0x000000f202f27210 */ /* 0x010fe20007fbe0ff */
[----:B------:R-:W-:-:S02]  /*2c050*/  IMAD.X R248, R0, 0x1, R248, P6 ;  /* 0x0000000100f87824 */ /* 0x000fc400030e06f8 */
[----:B------:R0:W-:Y:S01]  /*2c060*/  STL [R1+0x167c], R23 ;  /* 0x00167c1701007387 */ /* 0x0001e20000100800 */
[----:B------:R-:W-:Y:S01]  /*2c070*/  IADD3 R249, P6, R2, R249, RZ ;  /* 0x000000f902f97210 */ /* 0x000fe20007fde0ff */
[----:B------:R-:W-:Y:S01]  /*2c080*/  IMAD.X R250, R0, 0x1, R250, P1 ;  /* 0x0000000100fa7824 */ /* 0x000fe200008e06fa */
[----:B------:R-:W-:Y:S01]  /*2c090*/  IADD3 R251, P1, R2, R251, RZ ;  /* 0x000000fb02fb7210 */ /* 0x000fe20007f3e0ff */
[----:B------:R-:W-:Y:S01]  /*2c0a0*/  IMAD.X R252, R0, 0x1, R252, P2 ;  /* 0x0000000100fc7824 */ /* 0x000fe200010e06fc */
[----:B------:R-:W-:Y:S01]  /*2c0b0*/  IADD3 R4, P2, R2, R4, RZ ;  /* 0x0000000402047210 */ /* 0x000fe20007f5e0ff */
[----:B0-----:R-:W2:Y:S04]  /*2c0c0*/  LDL.LU R23, [R1+0x160c] ;  /* 0x00160c0001177983 */ /* 0x001ea80000300800 */
[----:B------:R-:W-:Y:S04]  /*2c0d0*/  STL [R1+0x88], R243 ;  /* 0x000088f301007387 */ /* 0x000fe80000100800 */
[----:B------:R-:W-:Y:S04]  /*2c0e0*/  STL [R1+0x1674], R242 ;  /* 0x001674f201007387 */ /* 0x000fe80000100800 */
[----:B------:R-:W-:Y:S04]  /*2c0f0*/  STL [R1+0x90], R248 ;  /* 0x000090f801007387 */ /* 0x000fe80000100800 */
[----:B------:R-:W-:Y:S01]  /*2c100*/  STL [R1+0x166c], R249 ;  /* 0x00166cf901007387 */ /* 0x000fe20000100800 */
[----:B------:R-:W-:-:S03]  /*2c110*/  IMAD.X R5, R0, 0x1, R5, P3 ;  /* 0x0000000100057824 */ /* 0x000fc600018e0605 */
[----:B------:R-:W-:Y:S01]  /*2c120*/  STL [R1+0x98], R250 ;  /* 0x000098fa01007387 */ /* 0x000fe20000100800 */
[----:B------:R-:W-:-:S03]  /*2c130*/  IADD3 R6, P3, R2, R6, RZ ;  /* 0x0000000602067210 */ /* 0x000fc60007f7e0ff */
[----:B------:R-:W-:Y:S01]  /*2c140*/  STL [R1+0x1664], R251 ;  /* 0x001664fb01007387 */ /* 0x000fe20000100800 */
[----:B------:R-:W-:-:S03]  /*2c150*/  IMAD.X R7, R0, 0x1, R7, P4 ;  /* 0x0000000100077824 */ /* 0x000fc600020e0607 */
[----:B------:R-:W-:Y:S01]  /*2c160*/  STL [R1+0x1688], R252 ;  /* 0x001688fc01007387 */ /* 0x000fe20000100800 */
[----:B------:R-:W-:-:S03]  /*2c170*/  IADD3 R8, P4, R2, R8, RZ ;  /* 0x0000000802087210 */ /* 0x000fc60007f9e0ff */
[----:B------:R-:W-:Y:S01]  /*2c180*/  STL [R1+0x165c], R4 ;  /* 0x00165c0401007387 */ /* 0x000fe20000100800 */
[----:B------:R-:W-:-:S03]  /*2c190*/  IMAD.X R9, R0, 0x1, R9, P5 ;  /* 0x0000000100097824 */ /* 0x000fc600028e0609 */
[----:B------:R-:W-:Y:S01]  /*2c1a0*/  STL [R1+0x1680], R5 ;  /* 0x0016800501007387 */ /* 0x000fe20000100800 */
[----:B------:R-:W-:-:S03]  /*2c1b0*/  IMAD.X R20, R0, 0x1, R20, P6 ;  /* 0x0000000100147824 */ /* 0x000fc600030e0614 */
[----:B------:R-:W-:Y:S01]  /*2c1c0*/  STL [R1+0x1654], R6 ;  /* 0x0016540601007387 */ /* 0x000fe20000100800 */
[----:B------:R-:W-:-:S03]  /*2c1d0*/  IADD3 R10, P5, R2, R10, RZ ;  /* 0x0000000a020a7210 */ /* 0x000fc60007fbe0ff */
[----:B------:R-:W-:Y:S04]  /*2c1e0*/  STL [R1+0x1678], R7 ;  /* 0x0016780701007387 */ /* 0x000fe80000100800 */
[----:B------:R-:W-:Y:S01]  /*2c1f0*/  STL [R1+0x164c], R8 ;  /* 0x00164c0801007387 */ /* 0x000fe20000100800 */
[----:B------:R-:W-:-:S03]  /*2c200*/  IADD3 R3, P6, R2, R3, RZ ;  /* 0x0000000302037210 */ /* 0x000fc60007fde0ff */
[----:B------:R-:W-:Y:S04]  /*2c210*/  STL [R1+0x1670], R9 ;  /* 0x0016700901007387 */ /* 0x000fe80000100800 */
[----:B------:R0:W-:Y:S04]  /*2c220*/  STL [R1+0x1668], R20 ;  /* 0x0016681401007387 */ /* 0x0001e80000100800 */
[----:B------:R-:W-:Y:S04]  /*2c230*/  STL [R1+0x1644], R10 ;  /* 0x0016440a01007387 */ /* 0x000fe80000100800 */
[----:B0-----:R-:W3:Y:S04]  /*2c240*/  LDL.LU R20, [R1+0x1630] ;  /* 0x0016300001147983 */ /* 0x001ee80000300800 */
[----:B------:R0:W-:Y:S04]  /*2c250*/  STL [R1+0x163c], R3 ;  /* 0x00163c0301007387 */ /* 0x0001e80000100800 */
[----:B0-----:R-:W4:Y:S01]  /*2c260*/  LDL.LU R3, [R1+0x1604] ;  /* 0x0016040001037983 */ /* 0x001f220000300800 */
[----:B------:R-:W-:Y:S01]  /*2c270*/  IMAD.X R11, R0, 0x1, R11, P1 ;  /* 0x00000001000b7824 */ /* 0x000fe200008e060b */
[----:B------:R-:W-:Y:S01]  /*2c280*/  IADD3 R12, P1, R2, R12, RZ ;  /* 0x0000000c020c7210 */ /* 0x000fe20007f3e0ff */
[----:B------:R-:W-:Y:S01]  /*2c290*/  IMAD.X R13, R0, 0x1, R13, P2 ;  /* 0x00000001000d7824 */ /* 0x000fe200010e060d */
[----:B------:R-:W-:Y:S01]  /*2c2a0*/  IADD3 R14, P2, R2, R14, RZ ;  /* 0x0000000e020e7210 */ /* 0x000fe20007f5e0ff */
[----:B------:R-:W-:Y:S01]  /*2c2b0*/  IMAD.X R15, R0, 0x1, R15, P3 ;  /* 0x00000001000f7824 */ /* 0x000fe200018e060f */
        /* <DEDUP_REMOVED lines=10> */
[----:B------:R-:W-:Y:S04]  /*2c360*/  STL [R1+0x1624], R16 ;  /* 0x0016241001007387 */ /* 0x000fe80000100800 */
[----:B------:R-:W-:Y:S04]  /*2c370*/  STL [R1+0x1648], R17 ;  /* 0x0016481101007387 */ /* 0x000fe80000100800 */
[----:B------:R-:W-:Y:S04]  /*2c380*/  STL [R1+0x161c], R18 ;  /* 0x00161c1201007387 */ /* 0x000fe80000100800 */
[----:B------:R0:W-:Y:S04]  /*2c390*/  STL [R1+0x1638], R22 ;  /* 0x0016381601007387 */ /* 0x0001e80000100800 */
[----:B------:R-:W-:Y:S04]  /*2c3a0*/  STL [R1+0x1640], R19 ;  /* 0x0016401301007387 */ /* 0x000fe80000100800 */
[----:B0-----:R-:W4:Y:S01]  /*2c3b0*/  LDL.LU R22, [R1+0x1628] ;  /* 0x0016280001167983 */ /* 0x001f220000300800 */
[----:B------:R-:W-:-:S05]  /*2c3c0*/  IADD3 R21, P5, R2, R21, RZ ;  /* 0x0000001502157210 */ /* 0x000fca0007fbe0ff */
[----:B------:R0:W-:Y:S04]  /*2c3d0*/  STL [R1+0x1614], R21 ;  /* 0x0016141501007387 */ /* 0x0001e80000100800 */
[----:B------:R-:W4:Y:S04]  /*2c3e0*/  LDL.LU R243, [R1+0x15fc] ;  /* 0x0015fc0001f37983 */ /* 0x000f280000300800 */
[----:B------:R-:W4:Y:S04]  /*2c3f0*/  LDL.LU R242, [R1+0x1620] ;  /* 0x0016200001f27983 */ /* 0x000f280000300800 */
[----:B------:R-:W4:Y:S01]  /*2c400*/  LDL.LU R248, [R1+0x15f4] ;  /* 0x0015f40001f87983 */ /* 0x000f220000300800 */
[----:B--2---:R-:W-:-:S05]  /*2c410*/  IADD3 R23, P6, R2, R23, RZ ;  /* 0x0000001702177210 */ /* 0x004fca0007fde0ff */
[----:B------:R1:W-:Y:S04]  /*2c420*/  STL [R1+0x160c], R23 ;  /* 0x00160c1701007387 */ /* 0x0003e80000100800 */
        /* <DEDUP_REMOVED lines=11> */
[----:B0-----:R-:W2:Y:S04]  /*2c4e0*/  LDL.LU R21, [R1+0x15c4] ;  /* 0x0015c40001157983 */ /* 0x001ea80000300800 */
[----:B-1----:R-:W2:Y:S04]  /*2c4f0*/  LDL.LU R23, [R1+0x15e8] ;  /* 0x0015e80001177983 */ /* 0x002ea80000300800 */
[----:B------:R-:W2:Y:S04]  /*2c500*/  LDL.LU R11, [R1+0x15bc] ;  /* 0x0015bc00010b7983 */ /* 0x000ea80000300800 */
[----:B------:R-:W2:Y:S01]  /*2c510*/  LDL.LU R12, [R1+0x15e0] ;  /* 0x0015e000010c7983 */ /* 0x000ea20000300800 */
[----:B---3--:R-:W-:-:S05]  /*2c520*/  IMAD.X R20, R0, 0x1, R20, P1 ;  /* 0x0000000100147824 */ /* 0x008fca00008e0614 */
[----:B------:R0:W-:Y:S04]  /*2c530*/  STL [R1+0x1630], R20 ;  /* 0x0016301401007387 */ /* 0x0001e80000100800 */
[----:B------:R-:W3:Y:S01]  /*2c540*/  LDL.LU R13, [R1+0x15b4] ;  /* 0x0015b400010d7983 */ /* 0x000ee20000300800 */
[----:B----4-:R-:W-:-:S05]  /*2c550*/  IADD3 R3, P1, R2, R3, RZ ;  /* 0x0000000302037210 */ /* 0x010fca0007f3e0ff */
[----:B------:R1:W-:Y:S04]  /*2c560*/  STL [R1+0x1604], R3 ;  /* 0x0016040301007387 */ /* 0x0003e80000100800 */
[----:B------:R-:W4:Y:S04]  /*2c570*/  LDL.LU R14, [R1+0x15d8] ;  /* 0x0015d800010e7983 */ /* 0x000f280000300800 */
[----:B------:R-:W4:Y:S04]  /*2c580*/  LDL.LU R15, [R1+0x15ac] ;  /* 0x0015ac00010f7983 */ /* 0x000f280000300800 */
[----:B------:R-:W4:Y:S04]  /*2c590*/  LDL.LU R16, [R1+0x15d0] ;  /* 0x0015d00001107983 */ /* 0x000f280000300800 */
[----:B------:R-:W4:Y:S04]  /*2c5a0*/  LDL.LU R17, [R1+0x15a4] ;  /* 0x0015a40001117983 */ /* 0x000f280000300800 */
[----:B------:R-:W4:Y:S04]  /*2c5b0*/  LDL.LU R18, [R1+0x15c8] ;  /* 0x0015c80001127983 */ /* 0x000f280000300800 */
[----:B------:R-:W4:Y:S04]  /*2c5c0*/  LDL.LU R19, [R1+0x159c] ;  /* 0x00159c0001137983 */ /* 0x000f280000300800 */
[----:B0-----:R-:W4:Y:S04]  /*2c5d0*/  LDL.LU R20, [R1+0x15c0] ;  /* 0x0015c00001147983 */ /* 0x001f280000300800 */
[----:B-1----:R-:W4:Y:S01]  /*2c5e0*/  LDL.LU R3, [R1+0x1594] ;  /* 0x0015940001037983 */ /* 0x002f220000300800 */
[----:B------:R-:W-:-:S05]  /*2c5f0*/  IMAD.X R22, R0, 0x1, R22, P2 ;  /* 0x0000000100167824 */ /* 0x000fca00010e0616 */
[----:B------:R0:W-:Y:S04]  /*2c600*/  STL [R1+0x1628], R22 ;  /* 0x0016281601007387 */ /* 0x0001e80000100800 */
[----:B0-----:R-:W4:Y:S01]  /*2c610*/  LDL.LU R22, [R1+0x15b8] ;  /* 0x0015b80001167983 */ /* 0x001f220000300800 */
[----:B------:R-:W-:Y:S01]  /*2c620*/  IADD3 R243, P2, R2, R243, RZ ;  /* 0x000000f302f37210 */ /* 0x000fe20007f5e0ff */
[----:B------:R-:W-:Y:S01]  /*2c630*/  IMAD.X R242, R0, 0x1, R242, P3 ;  /* 0x0000000100f27824 */ /* 0x000fe200018e06f2 */
[----:B------:R-:W-:-:S03]  /*2c640*/  IADD3 R248, P3, R2, R248, RZ ;  /* 0x000000f802f87210 */ /* 0x000fc60007f7e0ff */
[----:B------:R-:W-:Y:S04]  /*2c650*/  STL [R1+0x15fc], R243 ;  /* 0x0015fcf301007387 */ /* 0x000fe80000100800 */
[----:B------:R-:W-:Y:S04]  /*2c660*/  STL [R1+0x1620], R242 ;  /* 0x001620f201007387 */ /* 0x000fe80000100800 */
[----:B------:R-:W-:Y:S01]  /*2c670*/  STL [R1+0x15f4], R248 ;  /* 0x0015f4f801007387 */ /* 0x000fe20000100800 */
[----:B--2---:R-:W-:Y:S01]  /*2c680*/  IMAD.X R249, R0, 0x1, R249, P4 ;  /* 0x0000000100f97824 */ /* 0x004fe200020e06f9 */
        /* <DEDUP_REMOVED lines=13> */
[----:B------:R-:W-:Y:S01]  /*2c760*/  IADD3 R9, P2, R2, R9, RZ ;  /* 0x0000000902097210 */ /* 0x000fe20007f5e0ff */
[----:B------:R-:W-:Y:S02]  /*2c770*/  IMAD.X R10, R0, 0x1, R10, P3 ;  /* 0x00000001000a7824 */ /* 0x000fe400018e060a */
[----:B------:R-:W-:Y:S01]  /*2c780*/  STL [R1+0x15dc], R5 ;  /* 0x0015dc0501007387 */ /* 0x000fe20000100800 */
[----:B------:R-:W-:-:S03]  /*2c790*/  IADD3 R21, P3, R2, R21, RZ ;  /* 0x0000001502157210 */ /* 0x000fc60007f7e0ff */
[----:B------:R-:W-:Y:S04]  /*2c7a0*/  STL [R1+0x1600], R6 ;  /* 0x0016000601007387 */ /* 0x000fe80000100800 */
[----:B------:R-:W-:Y:S04]  /*2c7b0*/  STL [R1+0x15d4], R7 ;  /* 0x0015d40701007387 */ /* 0x000fe80000100800 */
[----:B------:R-:W-:Y:S01]  /*2c7c0*/  STL [R1+0x15f8], R8 ;  /* 0x0015f80801007387 */ /* 0x000fe20000100800 */
[----:B------:R-:W-:-:S03]  /*2c7d0*/  IMAD.X R23, R0, 0x1, R23, P4 ;  /* 0x0000000100177824 */ /* 0x000fc600020e0617 */
[----:B------:R-:W-:Y:S04]  /*2c7e0*/  STL [R1+0x15cc], R9 ;  /* 0x0015cc0901007387 */ /* 0x000fe80000100800 */
[----:B------:R0:W-:Y:S04]  /*2c7f0*/  STL [R1+0x15c4], R21 ;  /* 0x0015c41501007387 */ /* 0x0001e80000100800 */
[----:B------:R-:W-:Y:S01]  /*2c800*/  STL [R1+0x15f0], R10 ;  /* 0x0015f00a01007387 */ /* 0x000fe20000100800 */
[----:B------:R-:W-:Y:S01]  /*2c810*/  IADD3 R11, P4, R2, R11, RZ ;  /* 0x0000000b020b7210 */ /* 0x000fe20007f9e0ff */
[----:B------:R-:W-:-:S02]  /*2c820*/  IMAD.X R12, R0, 0x1, R12, P5 ;  /* 0x00000001000c7824 */ /* 0x000fc400028e060c */
[----:B0-----:R-:W2:Y:S04]  /*2c830*/  LDL.LU R21, [R1+0x158c] ;  /* 0x00158c0001157983 */ /* 0x001ea80000300800 */
[----:B------:R0:W-:Y:S01]  /*2c840*/  STL [R1+0x15e8], R23 ;  /* 0x0015e81701007387 */ /* 0x0001e20000100800 */
[----:B---3--:R-:W-:-:S03]  /*2c850*/  IADD3 R13, P5, R2, R13, RZ ;  /* 0x0000000d020d7210 */ /* 0x008fc60007fbe0ff */
[----:B0-----:R-:W3:Y:S01]  /*2c860*/  LDL.LU R23, [R1+0x15b0] ;  /* 0x0015b00001177983 */ /* 0x001ee20000300800 */
[----:B----4-:R-:W-:Y:S01]  /*2c870*/  IMAD.X R14, R0, 0x1, R14, P6 ;  /* 0x00000001000e7824 */ /* 0x010fe200030e060e */
[----:B------:R-:W-:Y:S02]  /*2c880*/  IADD3 R15, P6, R2, R15, RZ ;  /* 0x0000000f020f7210 */ /* 0x000fe40007fde0ff */
[----:B------:R-:W-:Y:S01]  /*2c890*/  STL [R1+0x15bc], R11 ;  /* 0x0015bc0b01007387 */ /* 0x000fe20000100800 */
[----:B------:R-:W-:-:S03]  /*2c8a0*/  IMAD.X R16, R0, 0x1, R16, P1 ;  /* 0x0000000100107824 */ /* 0x000fc600008e0610 */
[----:B------:R-:W-:Y:S01]  /*2c8b0*/  STL [R1+0x15e0], R12 ;  /* 0x0015e00c01007387 */ /* 0x000fe20000100800 */
[----:B------:R-:W-:-:S03]  /*2c8c0*/  IADD3 R17, P1, R2, R17, RZ ;  /* 0x0000001102117210 */ /* 0x000fc60007f3e0ff */
[----:B------:R-:W-:Y:S01]  /*2c8d0*/  STL [R1+0x15b4], R13 ;  /* 0x0015b40d01007387 */ /* 0x000fe20000100800 */
[C---:B------:R-:W-:Y:S02]  /*2c8e0*/  IMAD.X R18, R0.reuse, 0x1, R18, P2 ;  /* 0x0000000100127824 */ /* 0x040fe400010e0612 */
[----:B------:R-:W-:Y:S01]  /*2c8f0*/  IMAD.X R20, R0, 0x1, R20, P3 ;  /* 0x0000000100147824 */ /* 0x000fe200018e0614 */
[----:B------:R-:W-:Y:S01]  /*2c900*/  STL [R1+0x15d8], R14 ;  /* 0x0015d80e01007387 */ /* 0x000fe20000100800 */
[----:B------:R-:W-:-:S03]  /*2c910*/  IADD3 R3, P3, R2, R3, RZ ;  /* 0x0000000302037210 */ /* 0x000fc60007f7e0ff */
[----:B------:R-:W-:Y:S01]  /*2c920*/  STL [R1+0x15ac], R15 ;  /* 0x0015ac0f01007387 */ /* 0x000fe20000100800 */
[----:B------:R-:W-:-:S03]  /*2c930*/  IADD3 R19, P2, R2, R19, RZ ;  /* 0x0000001302137210 */ /* 0x000fc60007f5e0ff */
[----:B------:R-:W-:Y:S04]  /*2c940*/  STL [R1+0x15d0], R16 ;  /* 0x0015d01001007387 */ /* 0x000fe80000100800 */
[----:B------:R-:W-:Y:S04]  /*2c950*/  STL [R1+0x15a4], R17 ;  /* 0x0015a41101007387 */ /* 0x000fe80000100800 */
[----:B------:R-:W-:Y:S04]  /*2c960*/  STL [R1+0x15c8], R18 ;  /* 0x0015c81201007387 */ /* 0x000fe80000100800 */
[----:B------:R0:W-:Y:S04]  /*2c970*/  STL [R1+0x1594], R3 ;  /* 0x0015940301007387 */ /* 0x0001e80000100800 */
[----:B------:R-:W-:Y:S04]  /*2c980*/  STL [R1+0x159c], R19 ;  /* 0x00159c1301007387 */ /* 0x000fe80000100800 */
[----:B0-----:R-:W4:Y:S04]  /*2c990*/  LDL.LU R3, [R1+0x1584] ;  /* 0x0015840001037983 */ /* 0x001f280000300800 */
[----:B------:R0:W-:Y:S04]  /*2c9a0*/  STL [R1+0x15c0], R20 ;  /* 0x0015c01401007387 */ /* 0x0001e80000100800 */
[----:B------:R-:W4:Y:S04]  /*2c9b0*/  LDL.LU R243, [R1+0x15a8] ;  /* 0x0015a80001f37983 */ /* 0x000f280000300800 */
[----:B------:R-:W4:Y:S04]  /*2c9c0*/  LDL.LU R242, [R1+0x157c] ;  /* 0x00157c0001f27983 */ /* 0x000f280000300800 */
[----:B------:R-:W4:Y:S01]  /*2c9d0*/  LDL.LU R248, [R1+0x15a0] ;  /* 0x0015a00001f87983 */ /* 0x000f220000300800 */
        /* <DEDUP_REMOVED lines=13> */
[----:B0-----:R-:W4:Y:S04]  /*2cab0*/  LDL.LU R20, [R1+0x1570] ;  /* 0x0015700001147983 */ /* 0x001f280000300800 */
[----:B-1----:R-:W4:Y:S04]  /*2cac0*/  LDL.LU R22, [R1+0x1544] ;  /* 0x0015440001167983 */ /* 0x002f280000300800 */
[----:B------:R-:W4:Y:S04]  /*2cad0*/  LDL.LU R11, [R1+0x1568] ;  /* 0x00156800010b7983 */ /* 0x000f280000300800 */
[----:B------:R-:W4:Y:S01]  /*2cae0*/  LDL.LU R12, [R1+0x153c] ;  /* 0x00153c00010c7983 */ /* 0x000f220000300800 */
[----:B--2---:R-:W-:-:S05]  /*2caf0*/  IADD3 R21, P4, R2, R21, RZ ;  /* 0x0000001502157210 */ /* 0x004fca0007f9e0ff */
[----:B------:R0:W-:Y:S04]  /*2cb00*/  STL [R1+0x158c], R21 ;  /* 0x00158c1501007387 */ /* 0x0001e80000100800 */
[----:B------:R-:W2:Y:S01]  /*2cb10*/  LDL.LU R13, [R1+0x1560] ;  /* 0x00156000010d7983 */ /* 0x000ea20000300800 */
[----:B---3--:R-:W-:-:S05]  /*2cb20*/  IMAD.X R23, R0, 0x1, R23, P5 ;  /* 0x0000000100177824 */ /* 0x008fca00028e0617 */
[----:B------:R1:W-:Y:S04]  /*2cb30*/  STL [R1+0x15b0], R23 ;  /* 0x0015b01701007387 */ /* 0x0003e80000100800 */
[----:B------:R-:W3:Y:S04]  /*2cb40*/  LDL.LU R14, [R1+0x1534] ;  /* 0x00153400010e7983 */ /* 0x000ee80000300800 */
[----:B------:R-:W3:Y:S04]  /*2cb50*/  LDL.LU R15, [R1+0x1558] ;  /* 0x00155800010f7983 */ /* 0x000ee80000300800 */
[----:B------:R-:W3:Y:S04]  /*2cb60*/  LDL.LU R16, [R1+0x152c] ;  /* 0x00152c0001107983 */ /* 0x000ee80000300800 */
[----:B------:R-:W3:Y:S04]  /*2cb70*/  LDL.LU R17, [R1+0x1550] ;  /* 0x0015500001117983 */ /* 0x000ee80000300800 */
[----:B------:R-:W3:Y:S04]  /*2cb80*/  LDL.LU R18, [R1+0x1524] ;  /* 0x0015240001127983 */ /* 0x000ee80000300800 */
[----:B------:R-:W3:Y:S04]  /*2cb90*/  LDL.LU R19, [R1+0x1548] ;  /* 0x0015480001137983 */ /* 0x000ee80000300800 */
[----:B0-----:R-:W3:Y:S04]  /*2cba0*/  LDL.LU R21, [R1+0x151c] ;  /* 0x00151c0001157983 */ /* 0x001ee80000300800 */
[----:B-1----:R-:W3:Y:S01]  /*2cbb0*/  LDL.LU R23, [R1+0x1540] ;  /* 0x0015400001177983 */ /* 0x002ee20000300800 */
[----:B----4-:R-:W-:-:S05]  /*2cbc0*/  IADD3 R3, P5, R2, R3, RZ ;  /* 0x0000000302037210 */ /* 0x010fca0007fbe0ff */
        /* <DEDUP_REMOVED lines=33> */
[----:B0-----:R-:W4:Y:S04]  /*2cde0*/  LDL.LU R20, [R1+0x1538] ;  /* 0x0015380001147983 */ /* 0x001f280000300800 */
[----:B------:R0:W-:Y:S04]  /*2cdf0*/  STL [R1+0x1544], R22 ;  /* 0x0015441601007387 */ /* 0x0001e80000100800 */
[----:B0-----:R-:W4:Y:S01]  /*2ce00*/  LDL.LU R22, [R1+0x150c] ;  /* 0x00150c0001167983 */ /* 0x001f220000300800 */
[----:B------:R-:W-:Y:S01]  /*2ce10*/  IMAD.X R11, R0, 0x1, R11, P2 ;  /* 0x00000001000b7824 */ /* 0x000fe200010e060b */
[----:B------:R-:W-:-:S04]  /*2ce20*/  IADD3 R12, P2, R2, R12, RZ ;  /* 0x0000000c020c7210 */ /* 0x000fc80007f5e0ff */
[----:B------:R-:W-:Y:S04]  /*2ce30*/  STL [R1+0x1568], R11 ;  /* 0x0015680b01007387 */ /* 0x000fe80000100800 */
[----:B------:R-:W-:Y:S01]  /*2ce40*/  STL [R1+0x153c], R12 ;  /* 0x00153c0c01007387 */ /* 0x000fe20000100800 */
[----:B--2---:R-:W-:-:S05]  /*2ce50*/  IMAD.X R13, R0, 0x1, R13, P3 ;  /* 0x00000001000d7824 */ /* 0x004fca00018e060d */
[----:B------:R-:W-:Y:S01]  /*2ce60*/  STL [R1+0x1560], R13 ;  /* 0x0015600d01007387 */ /* 0x000fe20000100800 */
[----:B---3--:R-:W-:Y:S01]  /*2ce70*/  IADD3 R14, P3, R2, R14, RZ ;  /* 0x0000000e020e7210 */ /* 0x008fe20007f7e0ff */
[----:B------:R-:W-:Y:S01]  /*2ce80*/  IMAD.X R15, R0, 0x1, R15, P4 ;  /* 0x00000001000f7824 */ /* 0x000fe200020e060f */
[----:B------:R-:W-:Y:S01]  /*2ce90*/  IADD3 R16, P4, R2, R16, RZ ;  /* 0x0000001002107210 */ /* 0x000fe20007f9e0ff */
[----:B------:R-:W-:Y:S01]  /*2cea0*/  IMAD.X R17, R0, 0x1, R17, P5 ;  /* 0x0000000100117824 */ /* 0x000fe200028e0611 */
[----:B------:R-:W-:Y:S01]  /*2ceb0*/  IADD3 R18, P5, R2, R18, RZ ;  /* 0x0000001202127210 */ /* 0x000fe20007fbe0ff */
[----:B------:R-:W-:Y:S04]  /*2cec0*/  STL [R1+0x1534], R14 ;  /* 0x0015340e01007387 */ /* 0x000fe80000100800 */
[----:B------:R-:W-:Y:S01]  /*2ced0*/  STL [R1+0x1558], R15 ;  /* 0x0015580f01007387 */ /* 0x000fe20000100800 */
[----:B------:R-:W-:-:S02]  /*2cee0*/  IMAD.X R23, R0, 0x1, R23, P1 ;  /* 0x0000000100177824 */ /* 0x000fc400008e0617 */
[----:B------:R-:W-:Y:S01]  /*2cef0*/  IMAD.X R19, R0, 0x1, R19, P6 ;  /* 0x0000000100137824 */ /* 0x000fe200030e0613 */
[----:B------:R-:W-:Y:S01]  /*2cf00*/  STL [R1+0x152c], R16 ;  /* 0x00152c1001007387 */ /* 0x000fe20000100800 */
[----:B------:R-:W-:-:S03]  /*2cf10*/  IADD3 R21, P6, R2, R21, RZ ;  /* 0x0000001502157210 */ /* 0x000fc60007fde0ff */
[----:B------:R-:W-:Y:S04]  /*2cf20*/  STL [R1+0x1550], R17 ;  /* 0x0015501101007387 */ /* 0x000fe80000100800 */
[----:B------:R-:W-:Y:S04]  /*2cf30*/  STL [R1+0x1524], R18 ;  /* 0x0015241201007387 */ /* 0x000fe80000100800 */
[----:B------:R0:W-:Y:S04]  /*2cf40*/  STL [R1+0x1540], R23 ;  /* 0x0015401701007387 */ /* 0x0001e80000100800 */
[----:B------:R-:W-:Y:S04]  /*2cf50*/  STL [R1+0x1548], R19 ;  /* 0x0015481301007387 */ /* 0x000fe80000100800 */
[----:B0-----:R-:W2:Y:S04]  /*2cf60*/  LDL.LU R23, [R1+0x1530] ;  /* 0x0015300001177983 */ /* 0x001ea80000300800 */
[----:B------:R0:W-:Y:S04]  /*2cf70*/  STL [R1+0x151c], R21 ;  /* 0x00151c1501007387 */ /* 0x0001e80000100800 */
[----:B------:R-:W3:Y:S04]  /*2cf80*/  LDL.LU R243, [R1+0x1504] ;  /* 0x0015040001f37983 */ /* 0x000ee80000300800 */
[----:B------:R-:W3:Y:S04]  /*2cf90*/  LDL.LU R242, [R1+0x1528] ;  /* 0x0015280001f27983 */ /* 0x000ee80000300800 */
        /* <DEDUP_REMOVED lines=18> */
[----:B------:R-:W-:-:S05]  /*2d0c0*/  IMAD.X R20, R0, 0x1, R20, P2 ;  /* 0x0000000100147824 */ /* 0x000fca00010e0614 */
[----:B------:R0:W-:Y:S04]  /*2d0d0*/  STL [R1+0x1538], R20 ;  /* 0x0015381401007387 */ /* 0x0001e80000100800 */
[----:B------:R-:W4:Y:S01]  /*2d0e0*/  LDL.LU R13, [R1+0x14bc] ;  /* 0x0014bc00010d7983 */ /* 0x000f220000300800 */
[----:B------:R-:W-:-:S05]  /*2d0f0*/  IADD3 R22, P2, R2, R22, RZ ;  /* 0x0000001602167210 */ /* 0x000fca0007f5e0ff */
        /* <DEDUP_REMOVED lines=9> */
[----:B--2---:R-:W-:Y:S01]  /*2d190*/  IMAD.X R23, R0, 0x1, R23, P3 ;  /* 0x0000000100177824 */ /* 0x004fe200018e0617 */
[----:B---3--:R-:W-:Y:S01]  /*2d1a0*/  IADD3 R243, P3, R2, R243, RZ ;  /* 0x000000f302f37210 */ /* 0x008fe20007f7e0ff */
[----:B------:R-:W-:Y:S01]  /*2d1b0*/  IMAD.X R242, R0, 0x1, R242, P4 ;  /* 0x0000000100f27824 */ /* 0x000fe200020e06f2 */
[----:B------:R-:W-:-:S02]  /*2d1c0*/  IADD3 R248, P4, R2, R248, RZ ;  /* 0x000000f802f87210 */ /* 0x000fc40007f9e0ff */
[----:B------:R0:W-:Y:S04]  /*2d1d0*/  STL [R1+0x1530], R23 ;  /* 0x0015301701007387 */ /* 0x0001e80000100800 */
[----:B0-----:R-:W2:Y:S04]  /*2d1e0*/  LDL.LU R23, [R1+0x14c0] ;  /* 0x0014c00001177983 */ /* 0x001ea80000300800 */
[----:B------:R-:W-:Y:S01]  /*2d1f0*/  STL [R1+0x1504], R243 ;  /* 0x001504f301007387 */ /* 0x000fe20000100800 */
[----:B----4-:R-:W-:-:S03]  /*2d200*/  IMAD.X R249, R0, 0x1, R249, P5 ;  /* 0x0000000100f97824 */ /* 0x010fc600028e06f9 */
[----:B------:R-:W-:Y:S01]  /*2d210*/  STL [R1+0x1528], R242 ;  /* 0x001528f201007387 */ /* 0x000fe20000100800 */
[----:B------:R-:W-:Y:S01]  /*2d220*/  IMAD.X R251, R0, 0x1, R251, P6 ;  /* 0x0000000100fb7824 */ /* 0x000fe200030e06fb */
[C---:B------:R-:W-:Y:S02]  /*2d230*/  IADD3 R250, P5, R2.reuse, R250, RZ ;  /* 0x000000fa02fa7210 */ /* 0x040fe40007fbe0ff */
[----:B------:R-:W-:Y:S01]  /*2d240*/  STL [R1+0x14fc], R248 ;  /* 0x0014fcf801007387 */ /* 0x000fe20000100800 */
[----:B------:R-:W-:Y:S01]  /*2d250*/  IADD3 R252, P6, R2, R252, RZ ;  /* 0x000000fc02fc7210 */ /* 0x000fe20007fde0ff */
[----:B------:R-:W-:Y:S02]  /*2d260*/  IMAD.X R4, R0, 0x1, R4, P1 ;  /* 0x0000000100047824 */ /* 0x000fe400008e0604 */
        /* <DEDUP_REMOVED lines=19> */
[----:B------:R-:W-:Y:S04]  /*2d3a0*/  STL [R1+0x14f8], R10 ;  /* 0x0014f80a01007387 */ /* 0x000fe80000100800 */
[----:B0-----:R-:W3:Y:S04]  /*2d3b0*/  LDL.LU R21, [R1+0x1494] ;  /* 0x0014940001157983 */ /* 0x001ee80000300800 */
[----:B------:R0:W-:Y:S04]  /*2d3c0*/  STL [R1+0x14f0], R3 ;  /* 0x0014f00301007387 */ /* 0x0001e80000100800 */
[----:B0-----:R-:W4:Y:S01]  /*2d3d0*/  LDL.LU R3, [R1+0x14b8] ;  /* 0x0014b80001037983 */ /* 0x001f220000300800 */
[----:B------:R-:W-:Y:S01]  /*2d3e0*/  IADD3 R11, P5, R2, R11, RZ ;  /* 0x0000000b020b7210 */ /* 0x000fe20007fbe0ff */
[----:B------:R-:W-:Y:S01]  /*2d3f0*/  IMAD.X R12, R0, 0x1, R12, P6 ;  /* 0x00000001000c7824 */ /* 0x000fe200030e060c */
[----:B------:R-:W-:Y:S01]  /*2d400*/  IADD3 R13, P6, R2, R13, RZ ;  /* 0x0000000d020d7210 */ /* 0x000fe20007fde0ff */
[----:B------:R-:W-:Y:S01]  /*2d410*/  IMAD.X R14, R0, 0x1, R14, P1 ;  /* 0x00000001000e7824 */ /* 0x000fe200008e060e */
[----:B------:R-:W-:Y:S01]  /*2d420*/  IADD3 R15, P1, R2, R15, RZ ;  /* 0x0000000f020f7210 */ /* 0x000fe20007f3e0ff */
        /* <DEDUP_REMOVED lines=21> */
[----:B--2---:R-:W-:-:S05]  /*2d580*/  IMAD.X R23, R0, 0x1, R23, P5 ;  /* 0x0000000100177824 */ /* 0x004fca00028e0617 */
        /* <DEDUP_REMOVED lines=16> */
[----:B---3--:R-:W-:-:S05]  /*2d690*/  IADD3 R21, P5, R2, R21, RZ ;  /* 0x0000001502157210 */ /* 0x008fca0007fbe0ff */
[----:B------:R0:W-:Y:S04]  /*2d6a0*/  STL [R1+0x1494], R21 ;  /* 0x0014941501007387 */ /* 0x0001e80000100800 */
[----:B------:R-:W3:Y:S01]  /*2d6b0*/  LDL.LU R13, [R1+0x1468] ;  /* 0x00146800010d7983 */ /* 0x000ee20000300800 */
[----:B----4-:R-:W-:-:S05]  /*2d6c0*/  IMAD.X R3, R0, 0x1, R3, P6 ;  /* 0x0000000100037824 */ /* 0x010fca00030e0603 */
        /* <DEDUP_REMOVED lines=9> */
[----:B------:R-:W-:-:S05]  /*2d760*/  IADD3 R22, P6, R2, R22, RZ ;  /* 0x0000001602167210 */ /* 0x000fca0007fde0ff */
[----:B------:R0:W-:Y:S04]  /*2d770*/  STL [R1+0x148c], R22 ;  /* 0x00148c1601007387 */ /* 0x0001e80000100800 */
[----:B0-----:R-:W4:Y:S01]  /*2d780*/  LDL.LU R22, [R1+0x141c] ;  /* 0x00141c0001167983 */ /* 0x001f220000300800 */
[----:B------:R-:W-:Y:S01]  /*2d790*/  IMAD.X R243, R0, 0x1, R243, P1 ;  /* 0x0000000100f37824 */ /* 0x000fe200008e06f3 */
[----:B------:R-:W-:Y:S01]  /*2d7a0*/  IADD3 R242, P1, R2, R242, RZ ;  /* 0x000000f202f27210 */ /* 0x000fe20007f3e0ff */
[----:B------:R-:W-:-:S03]  /*2d7b0*/  IMAD.X R248, R0, 0x1, R248, P2 ;  /* 0x0000000100f87824 */ /* 0x000fc600010e06f8 */
[----:B------:R-:W-:Y:S04]  /*2d7c0*/  STL [R1+0x14b0], R243 ;  /* 0x0014b0f301007387 */ /* 0x000fe80000100800 */
[----:B------:R-:W-:Y:S04]  /*2d7d0*/  STL [R1+0x1484], R242 ;  /* 0x001484f201007387 */ /* 0x000fe80000100800 */
[----:B------:R-:W-:Y:S01]  /*2d7e0*/  STL [R1+0x14a8], R248 ;  /* 0x0014a8f801007387 */ /* 0x000fe20000100800 */
[----:B--2---:R-:W-:Y:S01]  /*2d7f0*/  IADD3 R249, P2, R2, R249, RZ ;  /* 0x000000f902f97210 */ /* 0x004fe20007f5e0ff */
        /* <DEDUP_REMOVED lines=23> */
[----:B------:R-:W-:Y:S01]  /*2d970*/  STL [R1+0x1454], R10 ;  /* 0x0014540a01007387 */ /* 0x000fe20000100800 */
[----:B------:R-:W-:Y:S01]  /*2d980*/  IMAD.X R11, R0, 0x1, R11, P3 ;  /* 0x00000001000b7824 */ /* 0x000fe200018e060b */
[----:B------:R-:W-:-:S02]  /*2d990*/  IADD3 R12, P3, R2, R12, RZ ;  /* 0x0000000c020c7210 */ /* 0x000fc40007f7e0ff */
[----:B0-----:R-:W2:Y:S04]  /*2d9a0*/  LDL.LU R20, [R1+0x1440] ;  /* 0x0014400001147983 */ /* 0x001ea80000300800 */
[----:B------:R0:W-:Y:S01]  /*2d9b0*/  STL [R1+0x144c], R23 ;  /* 0x00144c1701007387 */ /* 0x0001e20000100800 */
[----:B---3--:R-:W-:-:S03]  /*2d9c0*/  IMAD.X R13, R0, 0x1, R13, P4 ;  /* 0x00000001000d7824 */ /* 0x008fc600020e060d */
[----:B0-----:R-:W3:Y:S04]  /*2d9d0*/  LDL.LU R23, [R1+0x1414] ;  /* 0x0014140001177983 */ /* 0x001ee80000300800 */
[----:B------:R-:W-:Y:S01]  /*2d9e0*/  STL [R1+0x1470], R11 ;  /* 0x0014700b01007387 */ /* 0x000fe20000100800 */
[----:B----4-:R-:W-:Y:S01]  /*2d9f0*/  IADD3 R14, P4, R2, R14, RZ ;  /* 0x0000000e020e7210 */ /* 0x010fe20007f9e0ff */
[----:B------:R-:W-:Y:S01]  /*2da00*/  IMAD.X R15, R0, 0x1, R15, P5 ;  /* 0x00000001000f7824 */ /* 0x000fe200028e060f */
[----:B------:R-:W-:Y:S01]  /*2da10*/  IADD3 R16, P5, R2, R16, RZ ;  /* 0x0000001002107210 */ /* 0x000fe20007fbe0ff */
[----:B------:R-:W-:Y:S01]  /*2da20*/  STL [R1+0x1444], R12 ;  /* 0x0014440c01007387 */ /* 0x000fe20000100800 */
[----:B------:R-:W-:-:S03]  /*2da30*/  IMAD.X R17, R0, 0x1, R17, P6 ;  /* 0x0000000100117824 */ /* 0x000fc600030e0611 */
[----:B------:R-:W-:Y:S01]  /*2da40*/  STL [R1+0x1468], R13 ;  /* 0x0014680d01007387 */ /* 0x000fe20000100800 */
[----:B------:R-:W-:-:S03]  /*2da50*/  IADD3 R18, P6, R2, R18, RZ ;  /* 0x0000001202127210 */ /* 0x000fc60007fde0ff */
[----:B------:R-:W-:Y:S04]  /*2da60*/  STL [R1+0x143c], R14 ;  /* 0x00143c0e01007387 */ /* 0x000fe80000100800 */
[----:B------:R-:W-:Y:S01]  /*2da70*/  STL [R1+0x1460], R15 ;  /* 0x0014600f01007387 */ /* 0x000fe20000100800 */
[C---:B------:R-:W-:Y:S02]  /*2da80*/  IMAD.X R3, R0.reuse, 0x1, R3, P2 ;  /* 0x0000000100037824 */ /* 0x040fe400010e0603 */
[----:B------:R-:W-:Y:S01]  /*2da90*/  IMAD.X R19, R0, 0x1, R19, P1 ;  /* 0x0000000100137824 */ /* 0x000fe200008e0613 */
        /* <DEDUP_REMOVED lines=28> */
[----:B--2---:R-:W-:-:S05]  /*2dc60*/  IMAD.X R20, R0, 0x1, R20, P3 ;  /* 0x0000000100147824 */ /* 0x004fca00018e0614 */
[----:B------:R0:W-:Y:S04]  /*2dc70*/  STL [R1+0x1440], R20 ;  /* 0x0014401401007387 */ /* 0x0001e80000100800 */
[----:B------:R-:W2:Y:S01]  /*2dc80*/  LDL.LU R13, [R1+0x13c4] ;  /* 0x0013c400010d7983 */ /* 0x000ea20000300800 */
[----:B---3--:R-:W-:-:S05]  /*2dc90*/  IADD3 R23, P3, R2, R23, RZ ;  /* 0x0000001702177210 */ /* 0x008fca0007f7e0ff */
        /* <DEDUP_REMOVED lines=9> */
[----:B----4-:R-:W-:-:S05]  /*2dd30*/  IMAD.X R3, R0, 0x1, R3, P4 ;  /* 0x0000000100037824 */ /* 0x010fca00020e0603 */
[----:B------:R0:W-:Y:S04]  /*2dd40*/  STL [R1+0x1438], R3 ;  /* 0x0014380301007387 */ /* 0x0001e80000100800 */
[----:B0-----:R-:W4:Y:S01]  /*2dd50*/  LDL.LU R3, [R1+0x13c8] ;  /* 0x0013c80001037983 */ /* 0x001f220000300800 */
[----:B------:R-:W-:Y:S01]  /*2dd60*/  IADD3 R243, P4, R2, R243, RZ ;  /* 0x000000f302f37210 */ /* 0x000fe20007f9e0ff */
[----:B------:R-:W-:Y:S01]  /*2dd70*/  IMAD.X R242, R0, 0x1, R242, P5 ;  /* 0x0000000100f27824 */ /* 0x000fe200028e06f2 */
[----:B------:R-:W-:-:S03]  /*2dd80*/  IADD3 R248, P5, R2, R248, RZ ;  /* 0x000000f802f87210 */ /* 0x000fc60007fbe0ff */
[----:B------:R-:W-:Y:S01]  /*2dd90*/  STL [R1+0x140c], R243 ;  /* 0x00140cf301007387 */ /* 0x000fe20000100800 */
        /* <DEDUP_REMOVED lines=27> */
[----:B0-----:R-:W4:Y:S04]  /*2df50*/  LDL.LU R21, [R1+0x139c] ;  /* 0x00139c0001157983 */ /* 0x001f280000300800 */
[----:B------:R0:W-:Y:S04]  /*2df60*/  STL [R1+0x13f8], R22 ;  /* 0x0013f81601007387 */ /* 0x0001e80000100800 */
[----:B0-----:R-:W4:Y:S01]  /*2df70*/  LDL.LU R22, [R1+0x13c0] ;  /* 0x0013c00001167983 */ /* 0x001f220000300800 */
[----:B------:R-:W-:Y:S01]  /*2df80*/  IADD3 R11, P6, R2, R11, RZ ;  /* 0x0000000b020b7210 */ /* 0x000fe20007fde0ff */
[----:B------:R-:W-:-:S04]  /*2df90*/  IMAD.X R12, R0, 0x1, R12, P1 ;  /* 0x00000001000c7824 */ /* 0x000fc800008e060c */
[----:B------:R-:W-:Y:S04]  /*2dfa0*/  STL [R1+0x13cc], R11 ;  /* 0x0013cc0b01007387 */ /* 0x000fe80000100800 */
[----:B------:R-:W-:Y:S01]  /*2dfb0*/  STL [R1+0x13f0], R12 ;  /* 0x0013f00c01007387 */ /* 0x000fe20000100800 */
[----:B--2---:R-:W-:-:S05]  /*2dfc0*/  IADD3 R13, P1, R2, R13, RZ ;  /* 0x0000000d020d7210 */ /* 0x004fca0007f3e0ff */
[----:B------:R-:W-:Y:S01]  /*2dfd0*/  STL [R1+0x13c4], R13 ;  /* 0x0013c40d01007387 */ /* 0x000fe20000100800 */
[----:B---3--:R-:W-:Y:S01]  /*2dfe0*/  IMAD.X R14, R0, 0x1, R14, P2 ;  /* 0x00000001000e7824 */ /* 0x008fe200010e060e */
[----:B------:R-:W-:Y:S01]  /*2dff0*/  IADD3 R15, P2, R2, R15, RZ ;  /* 0x0000000f020f7210 */ /* 0x000fe20007f5e0ff */
[----:B------:R-:W-:Y:S01]  /*2e000*/  IMAD.X R16, R0, 0x1, R16, P3 ;  /* 0x0000000100107824 */ /* 0x000fe200018e0610 */
[----:B------:R-:W-:Y:S01]  /*2e010*/  IADD3 R17, P3, R2, R17, RZ ;  /* 0x0000001102117210 */ /* 0x000fe20007f7e0ff */
[C---:B------:R-:W-:Y:S01]  /*2e020*/  IMAD.X R18, R0.reuse, 0x1, R18, P4 ;  /* 0x0000000100127824 */ /* 0x040fe200020e0612 */
[----:B------:R-:W-:Y:S01]  /*2e030*/  STL [R1+0x13e8], R14 ;  /* 0x0013e80e01007387 */ /* 0x000fe20000100800 */
[----:B------:R-:W-:-:S03]  /*2e040*/  IMAD.X R20, R0, 0x1, R20, P5 ;  /* 0x0000000100147824 */ /* 0x000fc600028e0614 */
[----:B------:R-:W-:Y:S01]  /*2e050*/  STL [R1+0x13bc], R15 ;  /* 0x0013bc0f01007387 */ /* 0x000fe20000100800 */
[C---:B------:R-:W-:Y:S02]  /*2e060*/  IADD3 R19, P4, R2.reuse, R19, RZ ;  /* 0x0000001302137210 */ /* 0x040fe40007f9e0ff */
[----:B------:R-:W-:Y:S01]  /*2e070*/  IADD3 R23, P5, R2, R23, RZ ;  /* 0x0000001702177210 */ /* 0x000fe20007fbe0ff */
[----:B------:R-:W-:Y:S04]  /*2e080*/  STL [R1+0x13e0], R16 ;  /* 0x0013e01001007387 */ /* 0x000fe80000100800 */
        /* <DEDUP_REMOVED lines=26> */
[----:B------:R-:W-:-:S05]  /*2e230*/  IADD3 R21, P6, R2, R21, RZ ;  /* 0x0000001502157210 */ /* 0x000fca0007fde0ff */
[----:B------:R0:W-:Y:S04]  /*2e240*/  STL [R1+0x139c], R21 ;  /* 0x00139c1501007387 */ /* 0x0001e80000100800 */
        /* <DEDUP_REMOVED lines=11> */
[----:B--2---:R-:W-:Y:S01]  /*2e300*/  IADD3 R23, P1, R2, R23, RZ ;  /* 0x0000001702177210 */ /* 0x004fe20007f3e0ff */
[----:B---3--:R-:W-:Y:S01]  /*2e310*/  IMAD.X R243, R0, 0x1, R243, P2 ;  /* 0x0000000100f37824 */ /* 0x008fe200010e06f3 */
[----:B------:R-:W-:Y:S01]  /*2e320*/  IADD3 R242, P2, R2, R242, RZ ;  /* 0x000000f202f27210 */ /* 0x000fe20007f5e0ff */
[----:B------:R-:W-:-:S02]  /*2e330*/  IMAD.X R248, R0, 0x1, R248, P3 ;  /* 0x0000000100f87824 */ /* 0x000fc400018e06f8 */
[----:B------:R0:W-:Y:S04]  /*2e340*/  STL [R1+0x1394], R23 ;  /* 0x0013941701007387 */ /* 0x0001e80000100800 */
[----:B0-----:R-:W2:Y:S04]  /*2e350*/  LDL.LU R23, [R1+0x1324] ;  /* 0x0013240001177983 */ /* 0x001ea80000300800 */
        /* <DEDUP_REMOVED lines=33> */
[----:B------:R-:W-:-:S03]  /*2e570*/  IMAD.X R13, R0, 0x1, R13, P5 ;  /* 0x00000001000d7824 */ /* 0x000fc600028e060d */
[----:B------:R-:W-:Y:S01]  /*2e580*/  STL [R1+0x1378], R11 ;  /* 0x0013780b01007387 */ /* 0x000fe20000100800 */
[----:B------:R-:W-:Y:S01]  /*2e590*/  IADD3 R14, P5, R2, R14, RZ ;  /* 0x0000000e020e7210 */ /* 0x000fe20007fbe0ff */
        /* <DEDUP_REMOVED lines=90> */
[----:B0-----:R-:W3:Y:S04]  /*2eb40*/  LDL.LU R23, [R1+0x12c8] ;  /* 0x0012c80001177983 */ /* 0x001ee80000300800 */
[----:B------:R-:W-:Y:S04]  /*2eb50*/  STL [R1+0x12d4], R11 ;  /* 0x0012d40b01007387 */ /* 0x000fe80000100800 */
[----:B------:R-:W-:Y:S01]  /*2eb60*/  STL [R1+0x12f8], R12 ;  /* 0x0012f80c01007387 */ /* 0x000fe20000100800 */
[----:B----4-:R-:W-:Y:S01]  /*2eb70*/  IMAD.X R14, R0, 0x1, R14, P3 ;  /* 0x00000001000e7824 */ /* 0x010fe200018e060e */
[----:B------:R-:W-:Y:S01]  /*2eb80*/  IADD3 R15, P3, R2, R15, RZ ;  /* 0x0000000f020f7210 */ /* 0x000fe20007f7e0ff */
[----:B------:R-:W-:Y:S01]  /*2eb90*/  IMAD.X R16, R0, 0x1, R16, P4 ;  /* 0x0000000100107824 */ /* 0x000fe200020e0610 */
[----:B------:R-:W-:Y:S01]  /*2eba0*/  IADD3 R17, P4, R2, R17, RZ ;  /* 0x0000001102117210 */ /* 0x000fe20007f9e0ff */
[----:B------:R-:W-:Y:S01]  /*2ebb0*/  STL [R1+0x12cc], R13 ;  /* 0x0012cc0d01007387 */ /* 0x000fe20000100800 */
[----:B------:R-:W-:-:S02]  /*2ebc0*/  IMAD.X R18, R0, 0x1, R18, P5 ;  /* 0x0000000100127824 */ /* 0x000fc400028e0612 */
[----:B------:R-:W-:Y:S01]  /*2ebd0*/  IMAD.X R20, R0, 0x1, R20, P6 ;  /* 0x0000000100147824 */ /* 0x000fe200030e0614 */
[----:B------:R-:W-:Y:S04]  /*2ebe0*/  STL [R1+0x12f0], R14 ;  /* 0x0012f00e01007387 */ /* 0x000fe80000100800 */
        /* <DEDUP_REMOVED lines=142> */
[----:B------:R-:W-:Y:S04]  /*2f4d0*/  STL [R1+0x121c], R243 ;  /* 0x00121cf301007387 */ /* 0x000fe80000100800 */
[----:B------:R-:W-:Y:S04]  /*2f4e0*/  STL [R1+0x1240], R242 ;  /* 0x001240f201007387 */ /* 0x000fe80000100800 */
[----:B------:R-:W-:Y:S01]  /*2f4f0*/  STL [R1+0x1214], R248 ;  /* 0x001214f801007387 */ /* 0x000fe20000100800 */
[----:B----4-:R-:W-:Y:S01]  /*2f500*/  IMAD.X R249, R0, 0x1, R249, P2 ;  /* 0x0000000100f97824 */ /* 0x010fe200010e06f9 */
        /* <DEDUP_REMOVED lines=29> */
[----:B------:R-:W-:-:S03]  /*2f6e0*/  IADD3 R13, P3, R2, R13, RZ ;  /* 0x0000000d020d7210 */ /* 0x000fc60007f7e0ff */
[----:B------:R-:W-:Y:S04]  /*2f6f0*/  STL [R1+0x11dc], R11 ;  /* 0x0011dc0b01007387 */ /* 0x000fe80000100800 */
[----:B------:R-:W-:Y:S01]  /*2f700*/  STL [R1+0x1200], R12 ;  /* 0x0012000c01007387 */ /* 0x000fe20000100800 */
[----:B------:R-:W-:Y:S01]  /*2f710*/  IMAD.X R14, R0, 0x1, R14, P4 ;  /* 0x00000001000e7824 */ /* 0x000fe200020e060e */
        /* <DEDUP_REMOVED lines=90> */
[----:B------:R-:W-:Y:S04]  /*2fcc0*/  STL [R1+0x1188], R11 ;  /* 0x0011880b01007387 */ /* 0x000fe80000100800 */
[----:B------:R-:W-:Y:S04]  /*2fcd0*/  STL [R1+0x115c], R12 ;  /* 0x00115c0c01007387 */ /* 0x000fe80000100800 */
[----:B------:R-:W-:Y:S01]  /*2fce0*/  STL [R1+0x1180], R13 ;  /* 0x0011800d01007387 */ /* 0x000fe20000100800 */
[----:B----4-:R-:W-:Y:S01]  /*2fcf0*/  IADD3 R14, P1, R2, R14, RZ ;  /* 0x0000000e020e7210 */ /* 0x010fe20007f3e0ff */
        /* <DEDUP_REMOVED lines=148> */
[----:B------:R-:W-:Y:S04]  /*30640*/  STL [R1+0x10d0], R243 ;  /* 0x0010d0f301007387 */ /* 0x000fe80000100800 */
[----:B------:R-:W-:Y:S01]  /*30650*/  STL [R1+0x10a4], R242 ;  /* 0x0010a4f201007387 */ /* 0x000fe20000100800 */
[----:B----4-:R-:W-:Y:S01]  /*30660*/  IADD3 R249, P6, R2, R249, RZ ;  /* 0x000000f902f97210 */ /* 0x010fe20007fde0ff */
        /* <DEDUP_REMOVED lines=34> */
[----:B------:R-:W-:Y:S01]  /*30890*/  IADD3 R14, P2, R2, R14, RZ ;  /* 0x0000000e020e7210 */ /* 0x000fe20007f5e0ff */
        /* <DEDUP_REMOVED lines=148> */
[----:B------:R-:W-:Y:S04]  /*311e0*/  STL [R1+0xfd8], R243 ;  /* 0x000fd8f301007387 */ /* 0x000fe80000100800 */
[----:B------:R-:W-:Y:S01]  /*311f0*/  STL [R1+0xfac], R242 ;  /* 0x000facf201007387 */ /* 0x000fe20000100800 */
        /* <DEDUP_REMOVED lines=1528> */
[----:B------:R-:W-:Y:S01]  /*37180*/  IMAD.X R19, R0, 0x1, R19, P2 ;  /* 0x0000000100137824 */ /* 0x000fe200010e0613 */
[----:B------:R-:W-:Y:S01]  /*37190*/  STL [R1+0x7a4], R14 ;  /* 0x0007a40e01007387 */ /* 0x000fe20000100800 */
[----:B------:R-:W-:-:S03]  /*371a0*/  IADD3 R21, P2, R2, R21, RZ ;  /* 0x0000001502157210 */ /* 0x000fc60007f5e0ff */
[----:B------:R-:W-:Y:S04]  /*371b0*/  STL [R1+0x7c8], R15 ;  /* 0x0007c80f01007387 */ /* 0x000fe80000100800 */
[----:B------:R-:W-:Y:S04]  /*371c0*/  STL [R1+0x79c], R16 ;  /* 0x00079c1001007387 */ /* 0x000fe80000100800 */
[----:B------:R-:W-:Y:S04]  /*371d0*/  STL [R1+0x7c0], R17 ;  /* 0x0007c01101007387 */ /* 0x000fe80000100800 */
[----:B------:R-:W-:Y:S04]  /*371e0*/  STL [R1+0x794], R18 ;  /* 0x0007941201007387 */ /* 0x000fe80000100800 */
[----:B------:R0:W-:Y:S04]  /*371f0*/  STL [R1+0x78c], R21 ;  /* 0x00078c1501007387 */ /* 0x0001e80000100800 */
[----:B------:R-:W-:Y:S04]  /*37200*/  STL [R1+0x7b8], R19 ;  /* 0x0007b81301007387 */ /* 0x000fe80000100800 */
[----:B0-----:R-:W4:Y:S01]  /*37210*/  LDL.LU R21, [R1+0x7a0] ;  /* 0x0007a00001157983 */ /* 0x001f220000300800 */
[----:B------:R-:W-:-:S03]  /*37220*/  IMAD.X R22, R0, 0x1, R22, P3 ;  /* 0x0000000100167824 */ /* 0x000fc600018e0616 */
[----:B------:R-:W4:Y:S04]  /*37230*/  LDL.LU R243, [R1+0x774] ;  /* 0x0007740001f37983 */ /* 0x000f280000300800 */
[----:B------:R0:W-:Y:S04]  /*37240*/  STL [R1+0x7b0], R22 ;  /* 0x0007b01601007387 */ /* 0x0001e80000100800 */
        /* <DEDUP_REMOVED lines=64> */
[----:B------:R0:W-:Y:S01]  /*37650*/  STL [R1+0x73c], R22 ;  /* 0x00073c1601007387 */ /* 0x0001e20000100800 */
[----:B------:R-:W-:-:S03]  /*37660*/  IADD3 R11, P1, R2, R11, RZ ;  /* 0x0000000b020b7210 */ /* 0x000fc60007f3e0ff */
[----:B------:R-:W-:Y:S01]  /*37670*/  STL [R1+0x768], R10 ;  /* 0x0007680a01007387 */ /* 0x000fe20000100800 */
[----:B------:R-:W-:-:S03]  /*37680*/  IMAD.X R12, R0, 0x1, R12, P2 ;  /* 0x00000001000c7824 */ /* 0x000fc600010e060c */
        /* <DEDUP_REMOVED lines=21> */
[----:B------:R1:W-:Y:S04]  /*377e0*/  STL [R1+0x714], R19 ;  /* 0x0007141301007387 */ /* 0x0003e80000100800 */
        /* <DEDUP_REMOVED lines=22> */
[----:B--2---:R-:W-:-:S05]  /*37950*/  IADD3 R22, P1, R2, R22, RZ ;  /* 0x0000001602167210 */ /* 0x004fca0007f3e0ff */
[----:B------:R2:W-:Y:S04]  /*37960*/  STL [R1+0x704], R22 ;  /* 0x0007041601007387 */ /* 0x0005e80000100800 */
[----:B------:R-:W4:Y:S01]  /*37970*/  LDL.LU R15, [R1+0x6d8] ;  /* 0x0006d800010f7983 */ /* 0x000f220000300800 */
[----:B---3--:R-:W-:-:S05]  /*37980*/  IMAD.X R23, R0, 0x1, R23, P2 ;  /* 0x0000000100177824 */ /* 0x008fca00010e0617 */
[----:B------:R3:W-:Y:S04]  /*37990*/  STL [R1+0x728], R23 ;  /* 0x0007281701007387 */ /* 0x0007e80000100800 */
[----:B------:R-:W4:Y:S04]  /*379a0*/  LDL.LU R16, [R1+0x17b8] ;  /* 0x0017b80001107983 */ /* 0x000f280000300800 */
[----:B------:R-:W4:Y:S04]  /*379b0*/  LDL.LU R17, [R1+0x6d0] ;  /* 0x0006d00001117983 */ /* 0x000f280000300800 */
[----:B------:R-:W4:Y:S04]  /*379c0*/  LDL.LU R18, [R1+0x17b0] ;  /* 0x0017b00001127983 */ /* 0x000f280000300800 */
[----:B-1----:R-:W4:Y:S04]  /*379d0*/  LDL.LU R19, [R1+0x6c8] ;  /* 0x0006c80001137983 */ /* 0x002f280000300800 */
[----:B0-----:R-:W4:Y:S04]  /*379e0*/  LDL.LU R20, [R1+0x17a8] ;  /* 0x0017a80001147983 */ /* 0x001f280000300800 */
[----:B------:R-:W4:Y:S04]  /*379f0*/  LDL.LU R21, [R1+0x6c0] ;  /* 0x0006c00001157983 */ /* 0x000f280000300800 */
[----:B--2---:R-:W2:Y:S04]  /*37a00*/  LDL.LU R22, [R1+0x17a0] ;  /* 0x0017a00001167983 */ /* 0x004ea80000300800 */
[----:B---3--:R-:W3:Y:S01]  /*37a10*/  LDL.LU R23, [R1+0x6b8] ;  /* 0x0006b80001177983 */ /* 0x008ee20000300800 */
        /* <DEDUP_REMOVED lines=16> */
[----:B------:R-:W-:Y:S04]  /*37b20*/  STL [R1+0x710], R250 ;  /* 0x000710fa01007387 */ /* 0x000fe80000100800 */
[----:B------:R-:W-:Y:S04]  /*37b30*/  STL [R1+0x6e4], R251 ;  /* 0x0006e4fb01007387 */ /* 0x000fe80000100800 */
[----:B------:R-:W-:Y:S04]  /*37b40*/  STL [R1+0x708], R252 ;  /* 0x000708fc01007387 */ /* 0x000fe80000100800 */
[----:B------:R-:W-:Y:S04]  /*37b50*/  STL [R1+0x6dc], R4 ;  /* 0x0006dc0401007387 */ /* 0x000fe80000100800 */
[----:B------:R0:W-:Y:S02]  /*37b60*/  STL [R1+0x700], R5 ;  /* 0x0007000501007387 */ /* 0x0001e40000100800 */
[----:B0-----:R-:W0:Y:S01]  /*37b70*/  LDC R5, c[0x0][0x23c] ;  /* 0x00008f00ff057b82 */ /* 0x001e220000000800 */
[----:B------:R-:W-:Y:S01]  /*37b80*/  IADD3 R6, P1, R2, R6, RZ ;  /* 0x0000000602067210 */ /* 0x000fe20007f3e0ff */
[----:B------:R-:W-:Y:S01]  /*37b90*/  IMAD.X R7, R0, 0x1, R7, P2 ;  /* 0x0000000100077824 */ /* 0x000fe200010e0607 */
[----:B------:R-:W-:Y:S01]  /*37ba0*/  IADD3 R8, P2, R2, R8, RZ ;  /* 0x0000000802087210 */ /* 0x000fe20007f5e0ff */
[----:B------:R-:W-:Y:S01]  /*37bb0*/  IMAD.X R9, R0, 0x1, R9, P3 ;  /* 0x0000000100097824 */ /* 0x000fe200018e0609 */
[----:B------:R-:W-:Y:S01]  /*37bc0*/  IADD3 R10, P3, R2, R10, RZ ;  /* 0x0000000a020a7210 */ /* 0x000fe20007f7e0ff */
[----:B------:R1:W-:Y:S01]  /*37bd0*/  STL [R1+0x6d4], R6 ;  /* 0x0006d40601007387 */ /* 0x0003e20000100800 */
[----:B------:R-:W-:-:S03]  /*37be0*/  IMAD.X R11, R0, 0x1, R11, P4 ;  /* 0x00000001000b7824 */ /* 0x000fc600020e060b */
[----:B------:R1:W-:Y:S01]  /*37bf0*/  STL [R1+0x6f8], R7 ;  /* 0x0006f80701007387 */ /* 0x0003e20000100800 */
[----:B------:R-:W-:-:S03]  /*37c00*/  IADD3 R12, P4, R2, R12, RZ ;  /* 0x0000000c020c7210 */ /* 0x000fc60007f9e0ff */
[----:B------:R1:W-:Y:S01]  /*37c10*/  STL [R1+0x6cc], R8 ;  /* 0x0006cc0801007387 */ /* 0x0003e20000100800 */
[----:B------:R-:W-:-:S03]  /*37c20*/  IMAD.X R13, R0, 0x1, R13, P5 ;  /* 0x00000001000d7824 */ /* 0x000fc600028e060d */
[----:B------:R1:W-:Y:S01]  /*37c30*/  STL [R1+0x6f0], R9 ;  /* 0x0006f00901007387 */ /* 0x0003e20000100800 */
[----:B------:R-:W-:-:S03]  /*37c40*/  IADD3 R14, P5, R2, R14, RZ ;  /* 0x0000000e020e7210 */ /* 0x000fc60007fbe0ff */
[----:B------:R1:W-:Y:S04]  /*37c50*/  STL [R1+0x6c4], R10 ;  /* 0x0006c40a01007387 */ /* 0x0003e80000100800 */
[----:B------:R1:W-:Y:S04]  /*37c60*/  STL [R1+0x6e8], R11 ;  /* 0x0006e80b01007387 */ /* 0x0003e80000100800 */
[----:B------:R1:W-:Y:S04]  /*37c70*/  STL [R1+0x6bc], R12 ;  /* 0x0006bc0c01007387 */ /* 0x0003e80000100800 */
[----:B------:R1:W-:Y:S01]  /*37c80*/  STL [R1+0x6e0], R13 ;  /* 0x0006e00d01007387 */ /* 0x0003e20000100800 */
[----:B0-----:R-:W-:-:S03]  /*37c90*/  IMAD.SHL.U32 R5, R5, 0x80, RZ ;  /* 0x0000008005057824 */ /* 0x001fc600078e00ff */
[----:B------:R0:W-:Y:S01]  /*37ca0*/  STL [R1+0x6b4], R14 ;  /* 0x0006b40e01007387 */ /* 0x0001e20000100800 */
[----:B------:R-:W-:-:S05]  /*37cb0*/  IMAD.X R15, R0, 0x1, R15, P6 ;  /* 0x00000001000f7824 */ /* 0x000fca00030e060f */
[----:B------:R0:W-:Y:S01]  /*37cc0*/  STL [R1+0x6d8], R15 ;  /* 0x0006d80f01007387 */ /* 0x0001e20000100800 */
[C---:B------:R-:W-:Y:S01]  /*37cd0*/  IADD3 R16, P6, R5.reuse, R16, RZ ;  /* 0x0000001005107210 */ /* 0x040fe20007fde0ff */
[C---:B------:R-:W-:Y:S01]  /*37ce0*/  IMAD.X R17, R0.reuse, 0x1, R17, P1 ;  /* 0x0000000100117824 */ /* 0x040fe200008e0611 */
[C---:B------:R-:W-:Y:S01]  /*37cf0*/  IADD3 R18, P1, R5.reuse, R18, RZ ;  /* 0x0000001205127210 */ /* 0x040fe20007f3e0ff */
[C---:B------:R-:W-:Y:S01]  /*37d00*/  IMAD.X R19, R0.reuse, 0x1, R19, P2 ;  /* 0x0000000100137824 */ /* 0x040fe200010e0613 */
[----:B------:R-:W-:Y:S01]  /*37d10*/  IADD3 R20, P2, R5, R20, RZ ;  /* 0x0000001405147210 */ /* 0x000fe20007f5e0ff */
[----:B------:R0:W-:Y:S01]  /*37d20*/  STL [R1+0x17b8], R16 ;  /* 0x0017b81001007387 */ /* 0x0001e20000100800 */
[----:B------:R-:W-:-:S03]  /*37d30*/  IMAD.X R21, R0, 0x1, R21, P3 ;  /* 0x0000000100157824 */ /* 0x000fc600018e0615 */
[----:B------:R0:W-:Y:S01]  /*37d40*/  STL [R1+0x6d0], R17 ;  /* 0x0006d01101007387 */ /* 0x0001e20000100800 */
[----:B--2---:R-:W-:-:S03]  /*37d50*/  IADD3 R22, P3, R5, R22, RZ ;  /* 0x0000001605167210 */ /* 0x004fc60007f7e0ff */
[----:B------:R2:W-:Y:S04]  /*37d60*/  STL [R1+0x17b0], R18 ;  /* 0x0017b01201007387 */ /* 0x0005e80000100800 */
[----:B------:R2:W-:Y:S01]  /*37d70*/  STL [R1+0x6c8], R19 ;  /* 0x0006c81301007387 */ /* 0x0005e20000100800 */
[----:B---3--:R-:W-:-:S03]  /*37d80*/  IMAD.X R23, R0, 0x1, R23, P4 ;  /* 0x0000000100177824 */ /* 0x008fc600020e0617 */
[----:B------:R3:W-:Y:S04]  /*37d90*/  STL [R1+0x17a8], R20 ;  /* 0x0017a81401007387 */ /* 0x0007e80000100800 */
[----:B------:R3:W-:Y:S04]  /*37da0*/  STL [R1+0x6c0], R21 ;  /* 0x0006c01501007387 */ /* 0x0007e80000100800 */
[----:B------:R3:W-:Y:S04]  /*37db0*/  STL [R1+0x17a0], R22 ;  /* 0x0017a01601007387 */ /* 0x0007e80000100800 */
[----:B------:R-:W3:Y:S04]  /*37dc0*/  LDL.LU R242, [R1+0x6b0] ;  /* 0x0006b00001f27983 */ /* 0x000ee80000300800 */
[----:B------:R3:W-:Y:S04]  /*37dd0*/  STL [R1+0x6b8], R23 ;  /* 0x0006b81701007387 */ /* 0x0007e80000100800 */
        /* <DEDUP_REMOVED lines=22> */
[----:B------:R-:W4:Y:S04]  /*37f40*/  LDL.LU R15, [R1+0x1740] ;  /* 0x00174000010f7983 */ /* 0x000f280000300800 */
[----:B------:R-:W4:Y:S04]  /*37f50*/  LDL.LU R16, [R1+0x1764] ;  /* 0x0017640001107983 */ /* 0x000f280000300800 */
[----:B------:R-:W4:Y:S04]  /*37f60*/  LDL.LU R17, [R1+0x1738] ;  /* 0x0017380001117983 */ /* 0x000f280000300800 */
[----:B--2---:R-:W2:Y:S04]  /*37f70*/  LDL.LU R18, [R1+0x175c] ;  /* 0x00175c0001127983 */ /* 0x004ea80000300800 */
[----:B------:R-:W2:Y:S04]  /*37f80*/  LDL.LU R19, [R1+0x1730] ;  /* 0x0017300001137983 */ /* 0x000ea80000300800 */
[----:B---3--:R-:W3:Y:S04]  /*37f90*/  LDL.LU R20, [R1+0x1754] ;  /* 0x0017540001147983 */ /* 0x008ee80000300800 */
[----:B------:R-:W3:Y:S04]  /*37fa0*/  LDL.LU R21, [R1+0x1728] ;  /* 0x0017280001157983 */ /* 0x000ee80000300800 */
[----:B------:R-:W3:Y:S04]  /*37fb0*/  LDL.LU R22, [R1+0x174c] ;  /* 0x00174c0001167983 */ /* 0x000ee80000300800 */
[----:B------:R-:W3:Y:S04]  /*37fc0*/  LDL.LU R23, [R1+0x1720] ;  /* 0x0017200001177983 */ /* 0x000ee80000300800 */
[----:B----4-:R-:W4:Y:S01]  /*37fd0*/  LDL.LU R3, [R1+0x1744] ;  /* 0x0017440001037983 */ /* 0x010f220000300800 */
[----:B------:R-:W-:Y:S01]  /*37fe0*/  SHF.R.S32.HI R4, RZ, 0x1f, R5 ;  /* 0x0000001fff047819 */ /* 0x000fe20000011405 */
[----:B------:R-:W-:-:S02]  /*37ff0*/  WARPGROUP.DEPBAR.LE gsb0, 0x0 ;  /* 0x00008000000079c5 */ /* 0x000fc40000010000 */
[----:B------:R-:W-:Y:S01]  /*38000*/  WARPGROUP.ARRIVE ;  /* 0x00000000000079c5 */ /* 0x000fe20000000000 */
[----:B------:R-:W-:Y:S01]  /*38010*/  UMOV UR22, UR10 ;  /* 0x0000000a00167c82 */ /* 0x000fe20008000000 */
[----:B------:R-:W-:Y:S01]  /*38020*/  IMAD.X R242, R0, 0x1, R242, P5 ;  /* 0x0000000100f27824 */ /* 0x000fe200028e06f2 */
[----:B------:R-:W-:Y:S01]  /*38030*/  IADD3 R2, P5, R5, R2, RZ ;  /* 0x0000000205027210 */ /* 0x000fe20007fbe0ff */
[----:B------:R-:W-:-:S03]  /*38040*/  IMAD.X R247, R4, 0x1, R247, P6 ;  /* 0x0000000104f77824 */ /* 0x000fc600030e06f7 */
[----:B------:R0:W-:Y:S04]  /*38050*/  STL [R1+0x6b0], R242 ;  /* 0x0006b0f201007387 */ /* 0x0001e80000100800 */
[----:B0-----:R0:W5:Y:S04]  /*38060*/  LDL.LU R242, [R1+0x1810] ;  /* 0x0018100001f27983 */ /* 0x0011680000300800 */
[----:B------:R1:W-:Y:S04]  /*38070*/  STL [R1+0x1790], R2 ;  /* 0x0017900201007387 */ /* 0x0003e80000100800 */
        /* <DEDUP_REMOVED lines=39> */
[----:B--2---:R-:W-:-:S03]  /*382f0*/  IMAD.X R18, R4, 0x1, R18, P5 ;  /* 0x0000000104127824 */ /* 0x004fc600028e0612 */
[----:B------:R2:W-:Y:S01]  /*38300*/  STL [R1+0x176c], R14 ;  /* 0x00176c0e01007387 */ /* 0x0005e20000100800 */
[----:B------:R-:W-:-:S03]  /*38310*/  IADD3 R19, P5, R5, R19, RZ ;  /* 0x0000001305137210 */ /* 0x000fc60007fbe0ff */
[----:B------:R2:W-:Y:S01]  /*38320*/  STL [R1+0x1740], R15 ;  /* 0x0017400f01007387 */ /* 0x0005e20000100800 */
[----:B---3--:R-:W-:-:S03]  /*38330*/  IMAD.X R20, R4, 0x1, R20, P6 ;  /* 0x0000000104147824 */ /* 0x008fc600030e0614 */
[----:B------:R3:W-:Y:S01]  /*38340*/  STL [R1+0x1764], R16 ;  /* 0x0017641001007387 */ /* 0x0007e20000100800 */
[----:B------:R-:W-:-:S03]  /*38350*/  IADD3 R21, P6, R5, R21, RZ ;  /* 0x0000001505157210 */ /* 0x000fc60007fde0ff */
[----:B------:R3:W-:Y:S04]  /*38360*/  STL [R1+0x1738], R17 ;  /* 0x0017381101007387 */ /* 0x0007e80000100800 */
[----:B------:R3:W-:Y:S01]  /*38370*/  STL [R1+0x175c], R18 ;  /* 0x00175c1201007387 */ /* 0x0007e20000100800 */
[----:B------:R-:W-:-:S03]  /*38380*/  IMAD.X R22, R4, 0x1, R22, P1 ;  /* 0x0000000104167824 */ /* 0x000fc600008e0616 */
[----:B------:R3:W-:Y:S01]  /*38390*/  STL [R1+0x1730], R19 ;  /* 0x0017301301007387 */ /* 0x0007e20000100800 */
[----:B------:R-:W-:-:S03]  /*383a0*/  IADD3 R23, P1, R5, R23, RZ ;  /* 0x0000001705177210 */ /* 0x000fc60007f3e0ff */
[----:B------:R3:W-:Y:S04]  /*383b0*/  STL [R1+0x1754], R20 ;  /* 0x0017541401007387 */ /* 0x0007e80000100800 */
[----:B------:R3:W-:Y:S01]  /*383c0*/  STL [R1+0x1728], R21 ;  /* 0x0017281501007387 */ /* 0x0007e20000100800 */
[----:B----4-:R-:W-:-:S03]  /*383d0*/  IMAD.X R3, R4, 0x1, R3, P2 ;  /* 0x0000000104037824 */ /* 0x010fc600010e0603 */
[----:B------:R-:W4:Y:S04]  /*383e0*/  LDL.LU R0, [R1+0x1718] ;  /* 0x0017180001007983 */ /* 0x000f280000300800 */
[----:B------:R3:W-:Y:S04]  /*383f0*/  STL [R1+0x174c], R22 ;  /* 0x00174c1601007387 */ /* 0x0007e80000100800 */
[----:B-1----:R-:W4:Y:S04]  /*38400*/  LDL.LU R2, [R1+0x173c] ;  /* 0x00173c0001027983 */ /* 0x002f280000300800 */
[----:B------:R1:W-:Y:S04]  /*38410*/  STL [R1+0x1720], R23 ;  /* 0x0017201701007387 */ /* 0x0003e80000100800 */
[----:B0-----:R-:W4:Y:S04]  /*38420*/  LDL.LU R247, [R1+0x1710] ;  /* 0x0017100001f77983 */ /* 0x001f280000300800 */
        /* <DEDUP_REMOVED lines=24> */
[----:B------:R-:W3:Y:S04]  /*385b0*/  LDL.LU R20, [R1+0x16b0] ;  /* 0x0016b00001147983 */ /* 0x000ee80000300800 */
[----:B------:R-:W3:Y:S04]  /*385c0*/  LDL.LU R21, [R1+0x16d4] ;  /* 0x0016d40001157983 */ /* 0x000ee80000300800 */
[----:B------:R-:W3:Y:S04]  /*385d0*/  LDL.LU R22, [R1+0x16a8] ;  /* 0x0016a80001167983 */ /* 0x000ee80000300800 */
[----:B-1----:R-:W3:Y:S04]  /*385e0*/  LDL.LU R23, [R1+0x16cc] ;  /* 0x0016cc0001177983 */ /* 0x002ee80000300800 */
[----:B0-----:R-:W3:Y:S01]  /*385f0*/  LDL.LU R3, [R1+0x16a0] ;  /* 0x0016a00001037983 */ /* 0x001ee20000300800 */
[----:B------:R-:W-:-:S02]  /*38600*/  UMOV UR23, UR11 ;  /* 0x0000000b00177c82 */ /* 0x000fc40008000000 */
[----:B------:R-:W-:Y:S01]  /*38610*/  QGMMA.64x64x32.F32.E4M3.E4M3 R88, gdesc[UR20], R88, gsb0 ;  /* 0x00e00000145879f3 */ /* 0x000fe20008000858 */
[----:B------:R-:W-:Y:S01]  /*38620*/  UMOV UR26, UR14 ;  /* 0x0000000e001a7c82 */ /* 0x000fe20008000000 */
[----:B------:R-:W-:Y:S01]  /*38630*/  UMOV UR27, UR15 ;  /* 0x0000000f001b7c82 */ /* 0x000fe20008000000 */
[----:B------:R-:W-:Y:S02]  /*38640*/  WARPGROUP.DEPBAR.LE gsb0, 0x0 ;  /* 0x00008000000079c5 */ /* 0x000fe40000010000 */
[----:B------:R-:W-:-:S06]  /*38650*/  WARPGROUP.ARRIVE ;  /* 0x00000000000079c5 */ /* 0x000fcc0000000000 */
[----:B------:R-:W-:Y:S01]  /*38660*/  QGMMA.64x64x32.F32.E4M3.E4M3 R88, gdesc[UR24], R88, gsb0 ;  /* 0x00e00000185879f3 */ /* 0x000fe20008000858 */
[----:B------:R-:W-:Y:S01]  /*38670*/  UMOV UR30, UR18 ;  /* 0x00000012001e7c82 */ /* 0x000fe20008000000 */
[----:B------:R-:W-:Y:S01]  /*38680*/  UMOV UR31, UR19 ;  /* 0x00000013001f7c82 */ /* 0x000fe20008000000 */
[----:B------:R-:W-:Y:S02]  /*38690*/  WARPGROUP.DEPBAR.LE gsb0, 0x0 ;  /* 0x00008000000079c5 */ /* 0x000fe40000010000 */
[----:B------:R-:W-:-:S06]  /*386a0*/  WARPGROUP.ARRIVE ;  /* 0x00000000000079c5 */ /* 0x000fcc0000000000 */
[----:B------:R-:W-:Y:S01]  /*386b0*/  QGMMA.64x64x32.F32.E4M3.E4M3 R56, gdesc[UR28], R56, gsb0 ;  /* 0x00e000001c3879f3 */ /* 0x000fe20008000838 */
[C---:B----4-:R-:W-:Y:S01]  /*386c0*/  IADD3 R0, P2, R5.reuse, R0, RZ ;  /* 0x0000000005007210 */ /* 0x050fe20007f5e0ff */
        /* <DEDUP_REMOVED lines=35> */
[----:B--2---:R-:W-:-:S03]  /*38900*/  IADD3 R14, P6, R5, R14, RZ ;  /* 0x0000000e050e7210 */ /* 0x004fc60007fde0ff */
[----:B------:R2:W-:Y:S01]  /*38910*/  STL [R1+0x16d8], R10 ;  /* 0x0016d80a01007387 */ /* 0x0005e20000100800 */
[----:B------:R-:W-:-:S03]  /*38920*/  IMAD.X R15, R4, 0x1, R15, P1 ;  /* 0x00000001040f7824 */ /* 0x000fc600008e060f */
[----:B------:R2:W-:Y:S01]  /*38930*/  STL [R1+0x16fc], R11 ;  /* 0x0016fc0b01007387 */ /* 0x0005e20000100800 */
[----:B---3--:R-:W-:-:S03]  /*38940*/  IADD3 R16, P1, R5, R16, RZ ;  /* 0x0000001005107210 */ /* 0x008fc60007f3e0ff */
        /* <DEDUP_REMOVED lines=10> */
[----:B------:R3:W-:Y:S04]  /*389f0*/  STL [R1+0x16e4], R17 ;  /* 0x0016e41101007387 */ /* 0x0007e80000100800 */
[----:B------:R3:W-:Y:S01]  /*38a00*/  STL [R1+0x16b8], R18 ;  /* 0x0016b81201007387 */ /* 0x0007e20000100800 */
[----:B------:R-:W-:-:S03]  /*38a10*/  IADD3 R22, P4, R5, R22, RZ ;  /* 0x0000001605167210 */ /* 0x000fc60007f9e0ff */
[----:B------:R3:W-:Y:S01]  /*38a20*/  STL [R1+0x16dc], R19 ;  /* 0x0016dc1301007387 */ /* 0x0007e20000100800 */
[----:B------:R-:W-:-:S03]  /*38a30*/  IMAD.X R23, R4, 0x1, R23, P5 ;  /* 0x0000000104177824 */ /* 0x000fc600028e0617 */
[----:B------:R3:W-:Y:S04]  /*38a40*/  STL [R1+0x16b0], R20 ;  /* 0x0016b01401007387 */ /* 0x0007e80000100800 */
[----:B------:R3:W-:Y:S01]  /*38a50*/  STL [R1+0x16d4], R21 ;  /* 0x0016d41501007387 */ /* 0x0007e20000100800 */
[----:B------:R-:W-:-:S03]  /*38a60*/  IADD3 R3, P5, R5, R3, RZ ;  /* 0x0000000305037210 */ /* 0x000fc60007fbe0ff */
[----:B0-----:R-:W3:Y:S04]  /*38a70*/  LDL.LU R0, [R1+0x16c4] ;  /* 0x0016c40001007983 */ /* 0x001ee80000300800 */
[----:B------:R0:W-:Y:S04]  /*38a80*/  STL [R1+0x16a8], R22 ;  /* 0x0016a81601007387 */ /* 0x0001e80000100800 */
[----:B-1----:R-:W3:Y:S04]  /*38a90*/  LDL.LU R2, [R1+0x1698] ;  /* 0x0016980001027983 */ /* 0x002ee80000300800 */
[----:B------:R1:W-:Y:S04]  /*38aa0*/  STL [R1+0x16cc], R23 ;  /* 0x0016cc1701007387 */ /* 0x0003e80000100800 */
[----:B----4-:R-:W4:Y:S04]  /*38ab0*/  LDL.LU R247, [R1+0x16bc] ;  /* 0x0016bc0001f77983 */ /* 0x010f280000300800 */
        /* <DEDUP_REMOVED lines=26> */
[----:B0-----:R-:W3:Y:S04]  /*38c60*/  LDL.LU R22, [R1+0x674] ;  /* 0x0006740001167983 */ /* 0x001ee80000300800 */
[----:B-1----:R-:W3:Y:S04]  /*38c70*/  LDL.LU R23, [R1+0x648] ;  /* 0x0006480001177983 */ /* 0x002ee80000300800 */
[----:B------:R-:W3:Y:S01]  /*38c80*/  LDL.LU R3, [R1+0x66c] ;  /* 0x00066c0001037983 */ /* 0x000ee20000300800 */
[----:B------:R-:W-:-:S02]  /*38c90*/  WARPGROUP.DEPBAR.LE gsb0, 0x0 ;  /* 0x00008000000079c5 */ /* 0x000fc40000010000 */
[----:B------:R-:W-:Y:S01]  /*38ca0*/  WARPGROUP.ARRIVE ;  /* 0x00000000000079c5 */ /* 0x000fe20000000000 */
[----:B------:R-:W-:Y:S01]  /*38cb0*/  UMOV UR34, UR6 ;  /* 0x0000000600227c82 */ /* 0x000fe20008000000 */
[----:B------:R-:W-:-:S04]  /*38cc0*/  UMOV UR35, UR7 ;  /* 0x0000000700237c82 */ /* 0x000fc80008000000 */
        /* <DEDUP_REMOVED lines=13> */
[C---:B------:R-:W-:Y:S01]  /*38da0*/  IMAD.X R0, R4.reuse, 0x1, R0, P6 ;  /* 0x0000000104007824 */ /* 0x040fe200030e0600 */
[C---:B------:R-:W-:Y:S01]  /*38db0*/  IADD3 R2, P6, R5.reuse, R2, RZ ;  /* 0x0000000205027210 */ /* 0x040fe20007fde0ff */
[C---:B----4-:R-:W-:Y:S01]  /*38dc0*/  IMAD.X R247, R4.reuse, 0x1, R247, P1 ;  /* 0x0000000104f77824 */ /* 0x050fe200008e06f7 */
[C---:B------:R-:W-:Y:S01]  /*38dd0*/  IADD3 R246, P1, R5.reuse, R246, RZ ;  /* 0x000000f605f67210 */ /* 0x040fe20007f3e0ff */
        /* <DEDUP_REMOVED lines=54> */
[----:B------:R-:W-:-:S03]  /*39140*/  IMAD.X R3, R4, 0x1, R3, P3 ;  /* 0x0000000104037824 */ /* 0x000fc600018e0603 */
[----:B0-----:R-:W3:Y:S04]  /*39150*/  LDL.LU R243, [R1+0x640] ;  /* 0x0006400001f37983 */ /* 0x001ee80000300800 */
[----:B------:R0:W-:Y:S04]  /*39160*/  STL [R1+0x674], R22 ;  /* 0x0006741601007387 */ /* 0x0001e80000100800 */
[----:B------:R-:W3:Y:S04]  /*39170*/  LDL.LU R244, [R1+0x664] ;  /* 0x0006640001f47983 */ /* 0x000ee80000300800 */
[----:B------:R0:W-:Y:S04]  /*39180*/  STL [R1+0x648], R23 ;  /* 0x0006481701007387 */ /* 0x0001e80000100800 */
[----:B------:R-:W3:Y:S04]  /*39190*/  LDL.LU R245, [R1+0x638] ;  /* 0x0006380001f57983 */ /* 0x000ee80000300800 */
[----:B------:R0:W-:Y:S04]  /*391a0*/  STL [R1+0x66c], R3 ;  /* 0x00066c0301007387 */ /* 0x0001e80000100800 */
[----:B------:R-:W3:Y:S04]  /*391b0*/  LDL.LU R246, [R1+0x65c] ;  /* 0x00065c0001f67983 */ /* 0x000ee80000300800 */
[----:B------:R-:W3:Y:S04]  /*391c0*/  LDL.LU R247, [R1+0x630] ;  /* 0x0006300001f77983 */ /* 0x000ee80000300800 */
[----:B------:R-:W3:Y:S04]  /*391d0*/  LDL.LU R0, [R1+0x654] ;  /* 0x0006540001007983 */ /* 0x000ee80000300800 */
[----:B------:R-:W3:Y:S04]  /*391e0*/  LDL.LU R2, [R1+0x628] ;  /* 0x0006280001027983 */ /* 0x000ee80000300800 */
[----:B-1----:R-:W3:Y:S04]  /*391f0*/  LDL.LU R248, [R1+0x64c] ;  /* 0x00064c0001f87983 */ /* 0x002ee80000300800 */
[----:B----4-:R-:W4:Y:S04]  /*39200*/  LDL.LU R249, [R1+0x620] ;  /* 0x0006200001f97983 */ /* 0x010f280000300800 */
        /* <DEDUP_REMOVED lines=12> */
[----:B------:R-:W3:Y:S01]  /*392d0*/  LDL.LU R15, [R1+0x614] ;  /* 0x00061400010f7983 */ /* 0x000ee20000300800 */
[----:B------:R-:W-:-:S03]  /*392e0*/  WARPGROUP.DEPBAR.LE gsb0, 0x0 ;  /* 0x00008000000079c5 */ /* 0x000fc60000010000 */
[----:B------:R-:W3:Y:S01]  /*392f0*/  LDL.LU R16, [R1+0x5e8] ;  /* 0x0005e80001107983 */ /* 0x000ee20000300800 */
[----:B------:R-:W-:-:S03]  /*39300*/  WARPGROUP.ARRIVE ;  /* 0x00000000000079c5 */ /* 0x000fc60000000000 */
[----:B------:R-:W3:Y:S04]  /*39310*/  LDL.LU R17, [R1+0x60c] ;  /* 0x00060c0001117983 */ /* 0x000ee80000300800 */
[----:B------:R-:W3:Y:S04]  /*39320*/  LDL.LU R18, [R1+0x5e0] ;  /* 0x0005e00001127983 */ /* 0x000ee80000300800 */
[----:B------:R-:W3:Y:S04]  /*39330*/  LDL.LU R19, [R1+0x604] ;  /* 0x0006040001137983 */ /* 0x000ee80000300800 */
[----:B------:R-:W3:Y:S04]  /*39340*/  LDL.LU R20, [R1+0x5fc] ;  /* 0x0005fc0001147983 */ /* 0x000ee80000300800 */
[----:B------:R-:W3:Y:S04]  /*39350*/  LDL.LU R21, [R1+0x5f4] ;  /* 0x0005f40001157983 */ /* 0x000ee80000300800 */
[----:B0-----:R-:W3:Y:S01]  /*39360*/  LDL.LU R22, [R1+0x5ec] ;  /* 0x0005ec0001167983 */ /* 0x001ee20000300800 */
[----:B------:R-:W-:Y:S03]  /*39370*/  QGMMA.64x64x32.F32.E4M3.E4M3 R24, gdesc[UR44], R24, gsb0 ;  /* 0x00e000002c1879f3 */ /* 0x000fe60008000818 */
[----:B------:R-:W3:Y:S04]  /*39380*/  LDL.LU R23, [R1+0x5e4] ;  /* 0x0005e40001177983 */ /* 0x000ee80000300800 */
[----:B------:R-:W3:Y:S01]  /*39390*/  LDL.LU R3, [R1+0x5dc] ;  /* 0x0005dc0001037983 */ /* 0x000ee20000300800 */
[----:B------:R-:W-:Y:S01]  /*393a0*/  UMOV UR50, UR6 ;  /* 0x0000000600327c82 */ /* 0x000fe20008000000 */
[----:B------:R-:W-:Y:S01]  /*393b0*/  UMOV UR51, UR7 ;  /* 0x0000000700337c82 */ /* 0x000fe20008000000 */
[----:B------:R-:W-:-:S02]  /*393c0*/  WARPGROUP.DEPBAR.LE gsb0, 0x0 ;  /* 0x00008000000079c5 */ /* 0x000fc40000010000 */
        /* <DEDUP_REMOVED lines=12> */
[C---:B------:R-:W-:Y:S01]  /*39490*/  IADD3 R243, P3, R5.reuse, R243, RZ ;  /* 0x000000f305f37210 */ /* 0x040fe20007f7e0ff */
[----:B------:R-:W-:Y:S01]  /*394a0*/  IMAD.X R244, R4, 0x1, R244, P4 ;  /* 0x0000000104f47824 */ /* 0x000fe200020e06f4 */
[----:B------:R-:W-:-:S03]  /*394b0*/  IADD3 R245, P4, R5, R245, RZ ;  /* 0x000000f505f57210 */ /* 0x000fc60007f9e0ff */
[----:B------:R0:W-:Y:S01]  /*394c0*/  STL [R1+0x640], R243 ;  /* 0x000640f301007387 */ /* 0x0001e20000100800 */
[C---:B------:R-:W-:Y:S01]  /*394d0*/  IMAD.X R246, R4.reuse, 0x1, R246, P5 ;  /* 0x0000000104f67824 */ /* 0x040fe200028e06f6 */
[C---:B------:R-:W-:Y:S01]  /*394e0*/  IADD3 R247, P5, R5.reuse, R247, RZ ;  /* 0x000000f705f77210 */ /* 0x040fe20007fbe0ff */
[C---:B------:R-:W-:Y:S01]  /*394f0*/  IMAD.X R0, R4.reuse, 0x1, R0, P6 ;  /* 0x0000000104007824 */ /* 0x040fe200030e0600 */
[C---:B------:R-:W-:Y:S01]  /*39500*/  IADD3 R2, P6, R5.reuse, R2, RZ ;  /* 0x0000000205027210 */ /* 0x040fe20007fde0ff */
[----:B0-----:R0:W5:Y:S04]  /*39510*/  LDL.LU R243, [R1+0x180c] ;  /* 0x00180c0001f37983 */ /* 0x0011680000300800 */
[----:B------:R1:W-:Y:S01]  /*39520*/  STL [R1+0x664], R244 ;  /* 0x000664f401007387 */ /* 0x0003e20000100800 */
[C---:B------:R-:W-:Y:S01]  /*39530*/  IMAD.X R248, R4.reuse, 0x1, R248, P1 ;  /* 0x0000000104f87824 */ /* 0x040fe200008e06f8 */
[C---:B----4-:R-:W-:Y:S01]  /*39540*/  IADD3 R249, P1, R5.reuse, R249, RZ ;  /* 0x000000f905f97210 */ /* 0x050fe20007f3e0ff */
[C---:B------:R-:W-:Y:S01]  /*39550*/  IMAD.X R250, R4.reuse, 0x1, R250, P2 ;  /* 0x0000000104fa7824 */ /* 0x040fe200010e06fa */
[----:B-1----:R0:W5:Y:S04]  /*39560*/  LDL.LU R244, [R1+0x1808] ;  /* 0x0018080001f47983 */ /* 0x0021680000300800 */
[----:B------:R1:W-:Y:S01]  /*39570*/  STL [R1+0x638], R245 ;  /* 0x000638f501007387 */ /* 0x0003e20000100800 */
[C---:B------:R-:W-:Y:S01]  /*39580*/  IADD3 R251, P2, R5.reuse, R251, RZ ;  /* 0x000000fb05fb7210 */ /* 0x040fe20007f5e0ff */
[C---:B------:R-:W-:Y:S01]  /*39590*/  IMAD.X R252, R4.reuse, 0x1, R252, P3 ;  /* 0x0000000104fc7824 */ /* 0x040fe200018e06fc */
[C---:B--2---:R-:W-:Y:S01]  /*395a0*/  IADD3 R6, P3, R5.reuse, R6, RZ ;  /* 0x0000000605067210 */ /* 0x044fe20007f7e0ff */
[----:B-1----:R0:W5:Y:S04]  /*395b0*/  LDL.LU R245, [R1+0x1804] ;  /* 0x0018040001f57983 */ /* 0x0021680000300800 */
[----:B------:R1:W-:Y:S01]  /*395c0*/  STL [R1+0x65c], R246 ;  /* 0x00065cf601007387 */ /* 0x0003e20000100800 */
[----:B------:R-:W-:Y:S01]  /*395d0*/  IMAD.X R7, R4, 0x1, R7, P4 ;  /* 0x0000000104077824 */ /* 0x000fe200020e0607 */
[----:B---3--:R-:W-:-:S02]  /*395e0*/  IADD3 R8, P4, R5, R8, RZ ;  /* 0x0000000805087210 */ /* 0x008fc40007f9e0ff */
[----:B-1----:R0:W5:Y:S04]  /*395f0*/  LDL.LU R246, [R1+0x1800] ;  /* 0x0018000001f67983 */ /* 0x0021680000300800 */
[----:B------:R1:W-:Y:S01]  /*39600*/  STL [R1+0x630], R247 ;  /* 0x000630f701007387 */ /* 0x0003e20000100800 */
[C---:B------:R-:W-:Y:S01]  /*39610*/  IMAD.X R9, R4.reuse, 0x1, R9, P5 ;  /* 0x0000000104097824 */ /* 0x040fe200028e0609 */
[----:B------:R-:W-:Y:S02]  /*39620*/  IADD3 R10, P5, R5, R10, RZ ;  /* 0x0000000a050a7210 */ /* 0x000fe40007fbe0ff */
[----:B-1----:R0:W5:Y:S04]  /*39630*/  LDL.LU R247, [R1+0x17fc] ;  /* 0x0017fc0001f77983 */ /* 0x0021680000300800 */
[----:B------:R1:W-:Y:S04]  /*39640*/  STL [R1+0x654], R0 ;  /* 0x0006540001007387 */ /* 0x0003e80000100800 */
[----:B------:R2:W-:Y:S04]  /*39650*/  STL [R1+0x628], R2 ;  /* 0x0006280201007387 */ /* 0x0005e80000100800 */
[----:B------:R0:W-:Y:S04]  /*39660*/  STL [R1+0x64c], R248 ;  /* 0x00064cf801007387 */ /* 0x0001e80000100800 */
[----:B------:R0:W-:Y:S04]  /*39670*/  STL [R1+0x620], R249 ;  /* 0x000620f901007387 */ /* 0x0001e80000100800 */
[----:B------:R0:W-:Y:S04]  /*39680*/  STL [R1+0x644], R250 ;  /* 0x000644fa01007387 */ /* 0x0001e80000100800 */
[----:B------:R0:W-:Y:S04]  /*39690*/  STL [R1+0x618], R251 ;  /* 0x000618fb01007387 */ /* 0x0001e80000100800 */
[----:B------:R0:W-:Y:S04]  /*396a0*/  STL [R1+0x63c], R252 ;  /* 0x00063cfc01007387 */ /* 0x0001e80000100800 */
        /* <DEDUP_REMOVED lines=11> */
[C---:B------:R-:W-:Y:S01]  /*39760*/  IADD3 R16, P2, R5.reuse, R16, RZ ;  /* 0x0000001005107210 */ /* 0x040fe20007f5e0ff */
[----:B------:R-:W-:Y:S02]  /*39770*/  IMAD.X R17, R4, 0x1, R17, P3 ;  /* 0x0000000104117824 */ /* 0x000fe400018e0611 */
[----:B------:R0:W-:Y:S01]  /*39780*/  STL [R1+0x5f8], R12 ;  /* 0x0005f80c01007387 */ /* 0x0001e20000100800 */
[----:B------:R-:W-:-:S03]  /*39790*/  IADD3 R18, P3, R5, R18, RZ ;  /* 0x0000001205127210 */ /* 0x000fc60007f7e0ff */
[----:B------:R0:W-:Y:S04]  /*397a0*/  STL [R1+0x61c], R13 ;  /* 0x00061c0d01007387 */ /* 0x0001e80000100800 */
[----:B------:R0:W-:Y:S01]  /*397b0*/  STL [R1+0x5f0], R14 ;  /* 0x0005f00e01007387 */ /* 0x0001e20000100800 */
[C---:B------:R-:W-:Y:S01]  /*397c0*/  IMAD.X R19, R4.reuse, 0x1, R19, P4 ;  /* 0x0000000104137824 */ /* 0x040fe200020e0613 */
[----:B-1----:R-:W1:Y:S02]  /*397d0*/  LDC R0, c[0x0][0x238] ;  /* 0x00008e00ff007b82 */ /* 0x002e640000000800 */
[----:B------:R0:W-:Y:S01]  /*397e0*/  STL [R1+0x614], R15 ;  /* 0x0006140f01007387 */ /* 0x0001e20000100800 */
[----:B------:R-:W-:-:S03]  /*397f0*/  IMAD.X R20, R4, 0x1, R20, P5 ;  /* 0x0000000104147824 */ /* 0x000fc600028e0614 */
[----:B------:R0:W-:Y:S01]  /*39800*/  STL [R1+0x5e8], R16 ;  /* 0x0005e81001007387 */ /* 0x0001e20000100800 */
[----:B------:R-:W-:-:S03]  /*39810*/  IMAD.X R21, R4, 0x1, R21, P6 ;  /* 0x0000000104157824 */ /* 0x000fc600030e0615 */
[----:B------:R0:W-:Y:S01]  /*39820*/  STL [R1+0x60c], R17 ;  /* 0x00060c1101007387 */ /* 0x0001e20000100800 */
[----:B------:R-:W-:-:S03]  /*39830*/  IMAD.X R3, R4, 0x1, R3, P3 ;  /* 0x0000000104037824 */ /* 0x000fc600018e0603 */
[----:B------:R0:W-:Y:S01]  /*39840*/  STL [R1+0x5e0], R18 ;  /* 0x0005e01201007387 */ /* 0x0001e20000100800 */
[----:B------:R-:W-:-:S03]  /*39850*/  IMAD.X R22, R4, 0x1, R22, P1 ;  /* 0x0000000104167824 */ /* 0x000fc600008e0616 */
[----:B------:R0:W-:Y:S01]  /*39860*/  STL [R1+0x604], R19 ;  /* 0x0006041301007387 */ /* 0x0001e20000100800 */
[----:B------:R-:W-:Y:S01]  /*39870*/  IMAD.X R23, R4, 0x1, R23, P2 ;  /* 0x0000000104177824 */ /* 0x000fe200010e0617 */
[----:B--2---:R-:W2:Y:S02]  /*39880*/  LDC R2, c[0x0][0x238] ;  /* 0x00008e00ff027b82 */ /* 0x004ea40000000800 */
[----:B------:R0:W-:Y:S04]  /*39890*/  STL [R1+0x5fc], R20 ;  /* 0x0005fc1401007387 */ /* 0x0001e80000100800 */
[----:B------:R0:W-:Y:S04]  /*398a0*/  STL [R1+0x5f4], R21 ;  /* 0x0005f41501007387 */ /* 0x0001e80000100800 */
[----:B------:R0:W-:Y:S04]  /*398b0*/  STL [R1+0x5dc], R3 ;  /* 0x0005dc0301007387 */ /* 0x0001e80000100800 */
[----:B------:R0:W-:Y:S04]  /*398c0*/  STL [R1+0x5ec], R22 ;  /* 0x0005ec1601007387 */ /* 0x0001e80000100800 */
[----:B------:R0:W-:Y:S01]  /*398d0*/  STL [R1+0x5e4], R23 ;  /* 0x0005e41701007387 */ /* 0x0001e20000100800 */
[----:B------:R-:W-:-:S02]  /*398e0*/  WARPGROUP.DEPBAR.LE gsb0, 0x0 ;  /* 0x00008000000079c5 */ /* 0x000fc40000010000 */
[----:B-1----:R-:W-:-:S05]  /*398f0*/  IMAD.SHL.U32 R0, R0, 0x80, RZ ;  /* 0x0000008000007824 */ /* 0x002fca00078e00ff */
[----:B------:R-:W-:Y:S01]  /*39900*/  SHF.R.S32.HI R0, RZ, 0x1f, R0 ;  /* 0x0000001fff007819 */ /* 0x000fe20000011400 */
[----:B--2---:R-:W-:Y:S01]  /*39910*/  IMAD.SHL.U32 R2, R2, 0x80, RZ ;  /* 0x0000008002027824 */ /* 0x004fe200078e00ff */
[----:B0-----:R-:W-:Y:S06]  /*39920*/  @P0 BRA `(.L_x_2) ;  /* 0xfffffd6800280947 */ /* 0x001fec000383ffff */
.L_x_1:
[----:B------:R0:W-:Y:S04]  /*39930*/  STL [R1+0x1808], R52 ;  /* 0x0018083401007387 */ /* 0x0001e80000100800 */
[----:B------:R-:W2:Y:S04]  /*39940*/  LDL.LU R9, [R1+0x4] ;  /* 0x0000040001097983 */ /* 0x000ea80000300800 */
[----:B0-----:R-:W2:Y:S04]  /*39950*/  LDL.LU R52, [R1] ;  /* 0x0000000001347983 */ /* 0x001ea80000300800 */
[----:B------:R0:W-:Y:S04]  /*39960*/  STL [R1+0x1804], R53 ;  /* 0x0018043501007387 */ /* 0x0001e80000100800 */
[----:B0-----:R-:W3:Y:S04]  /*39970*/  LDL.LU R53, [R1+0x8] ;  /* 0x0000080001357983 */ /* 0x001ee80000300800 */
[----:B------:R-:W3:Y:S04]  /*39980*/  LDL.LU R7, [R1+0xc] ;  /* 0x00000c0001077983 */ /* 0x000ee80000300800 */
[----:B------:R0:W-:Y:S04]  /*39990*/  STL [R1+0x1800], R54 ;  /* 0x0018003601007387 */ /* 0x0001e80000100800 */
[----:B0-----:R-:W4:Y:S04]  /*399a0*/  LDL.LU R54, [R1+0x10] ;  /* 0x0000100001367983 */ /* 0x001f280000300800 */
[----:B------:R-:W4:Y:S04]  /*399b0*/  LDL.LU R5, [R1+0x14] ;  /* 0x0000140001057983 */ /* 0x000f280000300800 */
[----:B------:R0:W-:Y:S04]  /*399c0*/  STL [R1+0x17fc], R55 ;  /* 0x0017fc3701007387 */ /* 0x0001e80000100800 */
[----:B0-----:R-:W4:Y:S04]  /*399d0*/  LDL.LU R55, [R1+0x18] ;  /* 0x0000180001377983 */ /* 0x001f280000300800 */
        /* <DEDUP_REMOVED lines=25> */
[----:B--2---:R-:W-:-:S03]  /*39b70*/  F2FP.SATFINITE.E4M3.F32.PACK_AB_MERGE_C R9, R9, R52, RZ ;  /* 0x000000340909723e */ /* 0x004fc600048070ff */
[----:B------:R-:W2:Y:S01]  /*39b80*/  LDL.LU R52, [R1+0x1808] ;  /* 0x0018080001347983 */ /* 0x000ea20000300800 */
[----:B---3--:R-:W-:-:S03]  /*39b90*/  F2FP.SATFINITE.E4M3.F32.PACK_AB_MERGE_C R7, R7, R53, RZ ;  /* 0x000000350707723e */ /* 0x008fc600048070ff */
[----:B------:R-:W2:Y:S01]  /*39ba0*/  LDL.LU R53, [R1+0x1804] ;  /* 0x0018040001357983 */ /* 0x000ea20000300800 */
[----:B----4-:R-:W-:-:S03]  /*39bb0*/  F2FP.SATFINITE.E4M3.F32.PACK_AB_MERGE_C R5, R5, R54, RZ ;  /* 0x000000360505723e */ /* 0x010fc600048070ff */
[----:B------:R-:W3:Y:S01]  /*39bc0*/  LDL.LU R54, [R1+0x1800] ;  /* 0x0018000001367983 */ /* 0x000ee20000300800 */
[----:B------:R-:W-:-:S03]  /*39bd0*/  F2FP.SATFINITE.E4M3.F32.PACK_AB_MERGE_C R3, R3, R55, RZ ;  /* 0x000000370303723e */ /* 0x000fc600048070ff */
[----:B------:R-:W3:Y:S01]  /*39be0*/  LDL.LU R55, [R1+0x17fc] ;  /* 0x0017fc0001377983 */ /* 0x000ee20000300800 */
[----:B------:R-:W-:Y:S02]  /*39bf0*/  F2FP.SATFINITE.E4M3.F32.PACK_AB_MERGE_C R184, R185, R184, RZ ;  /* 0x000000b8b9b8723e */ /* 0x000fe400048070ff */
[----:B------:R-:W-:Y:S02]  /*39c00*/  F2FP.SATFINITE.E4M3.F32.PACK_AB_MERGE_C R120, R121, R120, RZ ;  /* 0x000000787978723e */ /* 0x000fe400048070ff */
[----:B------:R-:W-:Y:S02]  /*39c10*/  F2FP.SATFINITE.E4M3.F32.PACK_AB_MERGE_C R24, R25, R24, RZ ;  /* 0x000000181918723e */ /* 0x000fe400048070ff */
[----:B------:R-:W-:Y:S02]  /*39c20*/  F2FP.SATFINITE.E4M3.F32.PACK_AB_MERGE_C R186, R187, R186, RZ ;  /* 0x000000babbba723e */ /* 0x000fe400048070ff */
[----:B------:R-:W-:Y:S02]  /*39c30*/  F2FP.SATFINITE.E4M3.F32.PACK_AB_MERGE_C R122, R123, R122, RZ ;  /* 0x0000007a7b7a723e */ /* 0x000fe400048070ff */
[----:B------:R-:W-:-:S02]  /*39c40*/  F2FP.SATFINITE.E4M3.F32.PACK_AB_MERGE_C R218, R219, R218, RZ ;  /* 0x000000dadbda723e */ /* 0x000fc400048070ff */
[----:B------:R-:W-:Y:S02]  /*39c50*/  F2FP.SATFINITE.E4M3.F32.PACK_AB_MERGE_C R154, R155, R154, RZ ;  /* 0x0000009a9b9a723e */ /* 0x000fe400048070ff */
[----:B------:R-:W-:Y:S01]  /*39c60*/  F2FP.SATFINITE.E4M3.F32.PACK_AB_MERGE_C R90, R91, R90, RZ ;  /* 0x0000005a5b5a723e */ /* 0x000fe200048070ff */
[----:B------:R-:W0:Y:S01]  /*39c70*/  LDC R155, c[0x0][0x244] ;  /* 0x00009100ff9b7b82 */ /* 0x000e220000000800 */
[----:B------:R-:W-:Y:S02]  /*39c80*/  F2FP.SATFINITE.E4M3.F32.PACK_AB_MERGE_C R188, R189, R188, RZ ;  /* 0x000000bcbdbc723e */ /* 0x000fe400048070ff */
[----:B------:R-:W-:Y:S02]  /*39c90*/  F2FP.SATFINITE.E4M3.F32.PACK_AB_MERGE_C R124, R125, R124, RZ ;  /* 0x0000007c7d7c723e */ /* 0x000fe400048070ff */
[----:B------:R-:W-:Y:S02]  /*39ca0*/  F2FP.SATFINITE.E4M3.F32.PACK_AB_MERGE_C R28, R29, R28, RZ ;  /* 0x0000001c1d1c723e */ /* 0x000fe400048070ff */
[----:B------:R-:W-:-:S02]  /*39cb0*/  F2FP.SATFINITE.E4M3.F32.PACK_AB_MERGE_C R216, R217, R216, RZ ;  /* 0x000000d8d9d8723e */ /* 0x000fc400048070ff */
[----:B------:R-:W-:Y:S02]  /*39cc0*/  F2FP.SATFINITE.E4M3.F32.PACK_AB_MERGE_C R152, R153, R152, RZ ;  /* 0x000000989998723e */ /* 0x000fe400048070ff */
[----:B------:R-:W-:Y:S02]  /*39cd0*/  F2FP.SATFINITE.E4M3.F32.PACK_AB_MERGE_C R88, R89, R88, RZ ;  /* 0x000000585958723e */ /* 0x000fe400048070ff */
        /* <DEDUP_REMOVED lines=18> */
[----:B------:R-:W4:Y:S01]  /*39e00*/  LDL.LU R21, [R1+0x17f8] ;  /* 0x0017f80001157983 */ /* 0x000f220000300800 */
[----:B------:R-:W-:Y:S02]  /*39e10*/  F2FP.SATFINITE.E4M3.F32.PACK_AB_MERGE_C R162, R163, R162, RZ ;  /* 0x000000a2a3a2723e */ /* 0x000fe400048070ff */
[----:B------:R-:W-:Y:S01]  /*39e20*/  F2FP.SATFINITE.E4M3.F32.PACK_AB_MERGE_C R98, R99, R98, RZ ;  /* 0x000000626362723e */ /* 0x000fe200048070ff */
[----:B------:R-:W1:Y:S01]  /*39e30*/  S2R R249, SR_CgaCtaId ;  /* 0x0000000000f97919 */ /* 0x000e620000008800 */
[----:B------:R-:W-:Y:S02]  /*39e40*/  F2FP.SATFINITE.E4M3.F32.PACK_AB_MERGE_C R13, R13, R20, RZ ;  /* 0x000000140d0d723e */ /* 0x000fe400048070ff */
[----:B------:R-:W-:-:S02]  /*39e50*/  F2FP.SATFINITE.E4M3.F32.PACK_AB_MERGE_C R4, R4, R250, RZ ;  /* 0x000000fa0404723e */ /* 0x000fc400048070ff */
[----:B------:R-:W-:Y:S02]  /*39e60*/  F2FP.SATFINITE.E4M3.F32.PACK_AB_MERGE_C R14, R14, R19, RZ ;  /* 0x000000130e0e723e */ /* 0x000fe400048070ff */
[----:B------:R-:W-:Y:S02]  /*39e70*/  F2FP.SATFINITE.E4M3.F32.PACK_AB_MERGE_C R15, R15, R18, RZ ;  /* 0x000000120f0f723e */ /* 0x000fe400048070ff */
[----:B------:R-:W0:Y:S01]  /*39e80*/  S2R R18, SR_TID.X ;  /* 0x0000000000127919 */ /* 0x000e220000002100 */
[----:B------:R-:W-:Y:S02]  /*39e90*/  MOV R248, 0x400 ;  /* 0x0000040000f87802 */ /* 0x000fe40000000f00 */
[----:B------:R-:W-:Y:S02]  /*39ea0*/  LOP3.LUT R184, R184, 0xffff, RZ, 0xc0, !PT ;  /* 0x0000ffffb8b87812 */ /* 0x000fe400078ec0ff */
[----:B------:R-:W-:Y:S02]  /*39eb0*/  LOP3.LUT R120, R120, 0xffff, RZ, 0xc0, !PT ;  /* 0x0000ffff78787812 */ /* 0x000fe400078ec0ff */
[----:B------:R-:W-:-:S02]  /*39ec0*/  LOP3.LUT R186, R186, 0xffff, RZ, 0xc0, !PT ;  /* 0x0000ffffbaba7812 */ /* 0x000fc400078ec0ff */
[----:B------:R-:W-:Y:S02]  /*39ed0*/  LOP3.LUT R122, R122, 0xffff, RZ, 0xc0, !PT ;  /* 0x0000ffff7a7a7812 */ /* 0x000fe400078ec0ff */
[----:B------:R-:W-:Y:S02]  /*39ee0*/  F2FP.SATFINITE.E4M3.F32.PACK_AB_MERGE_C R19, R33, R32, RZ ;  /* 0x000000202113723e */ /* 0x000fe400048070ff */
[----:B-1----:R-:W-:Y:S02]  /*39ef0*/  LEA R248, R249, R248, 0x18 ;  /* 0x000000f8f9f87211 */ /* 0x002fe400078ec0ff */
[----:B------:R-:W-:Y:S02]  /*39f00*/  PRMT R32, R120, 0x3340, R1 ;  /* 0x0000334078207816 */ /* 0x000fe40000000001 */
[----:B------:R-:W-:Y:S02]  /*39f10*/  F2FP.SATFINITE.E4M3.F32.PACK_AB_MERGE_C R20, R35, R34, RZ ;  /* 0x000000222314723e */ /* 0x000fe400048070ff */
[----:B------:R-:W-:-:S02]  /*39f20*/  LOP3.LUT R218, R218, 0xffff, RZ, 0xc0, !PT ;  /* 0x0000ffffdada7812 */ /* 0x000fc400078ec0ff */
[----:B------:R-:W-:Y:S02]  /*39f30*/  LOP3.LUT R33, R154, 0xffff, RZ, 0xc0, !PT ;  /* 0x0000ffff9a217812 */ /* 0x000fe400078ec0ff */
[----:B------:R-:W-:Y:S02]  /*39f40*/  LOP3.LUT R90, R90, 0xffff, RZ, 0xc0, !PT ;  /* 0x0000ffff5a5a7812 */ /* 0x000fe400078ec0ff */
[----:B------:R-:W-:Y:S02]  /*39f50*/  PRMT R34, R122, 0x3340, R1 ;  /* 0x000033407a227816 */ /* 0x000fe40000000001 */
[----:B------:R-:W-:Y:S02]  /*39f60*/  LOP3.LUT R5, R5, 0xffff, RZ, 0xc0, !PT ;  /* 0x0000ffff05057812 */ /* 0x000fe400078ec0ff */
[----:B------:R-:W-:Y:S02]  /*39f70*/  LOP3.LUT R188, R188, 0xffff, RZ, 0xc0, !PT ;  /* 0x0000ffffbcbc7812 */ /* 0x000fe400078ec0ff */
[----:B------:R-:W-:-:S02]  /*39f80*/  LOP3.LUT R124, R124, 0xffff, RZ, 0xc0, !PT ;  /* 0x0000ffff7c7c7812 */ /* 0x000fc400078ec0ff */
[----:B0-----:R-:W-:Y:S02]  /*39f90*/  LOP3.LUT R29, R18, 0x7f, RZ, 0xc0, !PT ;  /* 0x0000007f121d7812 */ /* 0x001fe400078ec0ff */
[----:B------:R-:W-:Y:S02]  /*39fa0*/  F2FP.SATFINITE.E4M3.F32.PACK_AB_MERGE_C R16, R16, R17, RZ ;  /* 0x000000111010723e */ /* 0x000fe400048070ff */
[----:B------:R-:W-:Y:S02]  /*39fb0*/  LOP3.LUT R216, R216, 0xffff, RZ, 0xc0, !PT ;  /* 0x0000ffffd8d87812 */ /* 0x000fe400078ec0ff */
[----:B------:R-:W-:Y:S02]  /*39fc0*/  LOP3.LUT R31, R152, 0xffff, RZ, 0xc0, !PT ;  /* 0x0000ffff981f7812 */ /* 0x000fe400078ec0ff */
[----:B------:R-:W-:Y:S02]  /*39fd0*/  LOP3.LUT R88, R88, 0xffff, RZ, 0xc0, !PT ;  /* 0x0000ffff58587812 */ /* 0x000fe400078ec0ff */
[----:B------:R-:W-:-:S02]  /*39fe0*/  F2FP.SATFINITE.E4M3.F32.PACK_AB_MERGE_C R17, R57, R56, RZ ;  /* 0x000000383911723e */ /* 0x000fc400048070ff */
[----:B------:R-:W-:Y:S02]  /*39ff0*/  LOP3.LUT R3, R3, 0xffff, RZ, 0xc0, !PT ;  /* 0x0000ffff03037812 */ /* 0x000fe400078ec0ff */
[----:B------:R-:W-:Y:S02]  /*3a000*/  LOP3.LUT R190, R190, 0xffff, RZ, 0xc0, !PT ;  /* 0x0000ffffbebe7812 */ /* 0x000fe400078ec0ff */
[----:B------:R-:W-:Y:S02]  /*3a010*/  LOP3.LUT R126, R126, 0xffff, RZ, 0xc0, !PT ;  /* 0x0000ffff7e7e7812 */ /* 0x000fe400078ec0ff */
[----:B------:R-:W-:Y:S02]  /*3a020*/  F2FP.SATFINITE.E4M3.F32.PACK_AB_MERGE_C R56, R81, R80, RZ ;  /* 0x000000505138723e */ /* 0x000fe400048070ff */
[----:B------:R-:W-:Y:S02]  /*3a030*/  PRMT R80, R124, 0x3340, R1 ;  /* 0x000033407c507816 */ /* 0x000fe40000000001 */
[----:B------:R-:W-:-:S02]  /*3a040*/  PRMT R35, R5, 0x3340, R188 ;  /* 0x0000334005237816 */ /* 0x000fc400000000bc */
[----:B------:R-:W-:Y:S02]  /*3a050*/  F2FP.SATFINITE.E4M3.F32.PACK_AB_MERGE_C R57, R83, R82, RZ ;  /* 0x000000525339723e */ /* 0x000fe400048070ff */
[----:B------:R-:W-:Y:S02]  /*3a060*/  PRMT R82, R126, 0x3340, R1 ;  /* 0x000033407e527816 */ /* 0x000fe40000000001 */
[----:B------:R-:W-:Y:S02]  /*3a070*/  PRMT R37, R3, 0x3340, R190 ;  /* 0x0000334003257816 */ /* 0x000fe400000000be */
[----:B------:R-:W-:Y:S02]  /*3a080*/  F2FP.SATFINITE.E4M3.F32.PACK_AB_MERGE_C R2, R251, R252, RZ ;  /* 0x000000fcfb02723e */ /* 0x000fe400048070ff */
[----:B------:R-:W-:Y:S02]  /*3a090*/  LOP3.LUT R222, R222, 0xffff, RZ, 0xc0, !PT ;  /* 0x0000ffffdede7812 */ /* 0x000fe400078ec0ff */
[----:B------:R-:W-:-:S02]  /*3a0a0*/  LOP3.LUT R59, R158, 0xffff, RZ, 0xc0, !PT ;  /* 0x0000ffff9e3b7812 */ /* 0x000fc400078ec0ff */
[----:B------:R-:W-:Y:S02]  /*3a0b0*/  LOP3.LUT R94, R94, 0xffff, RZ, 0xc0, !PT ;  /* 0x0000ffff5e5e7812 */ /* 0x000fe400078ec0ff */
[----:B------:R-:W-:Y:S02]  /*3a0c0*/  LOP3.LUT R192, R192, 0xffff, RZ, 0xc0, !PT ;  /* 0x0000ffffc0c07812 */ /* 0x000fe400078ec0ff */
[----:B------:R-:W-:Y:S02]  /*3a0d0*/  LOP3.LUT R128, R128, 0xffff, RZ, 0xc0, !PT ;  /* 0x0000ffff80807812 */ /* 0x000fe400078ec0ff */
[----:B------:R-:W-:Y:S02]  /*3a0e0*/  F2FP.SATFINITE.E4M3.F32.PACK_AB_MERGE_C R196, R197, R196, RZ ;  /* 0x000000c4c5c4723e */ /* 0x000fe400048070ff */
[----:B------:R-:W-:Y:S02]  /*3a0f0*/  F2FP.SATFINITE.E4M3.F32.PACK_AB_MERGE_C R132, R133, R132, RZ ;  /* 0x000000848584723e */ /* 0x000fe400048070ff */
[----:B------:R-:W-:-:S02]  /*3a100*/  F2FP.SATFINITE.E4M3.F32.PACK_AB_MERGE_C R42, R43, R42, RZ ;  /* 0x0000002a2b2a723e */ /* 0x000fc400048070ff */
[----:B------:R-:W-:Y:S02]  /*3a110*/  F2FP.SATFINITE.E4M3.F32.PACK_AB_MERGE_C R38, R39, R38, RZ ;  /* 0x000000262726723e */ /* 0x000fe400048070ff */
[----:B------:R-:W-:Y:S02]  /*3a120*/  PRMT R43, R222, 0x3340, R59 ;  /* 0x00003340de2b7816 */ /* 0x000fe4000000003b */
[----:B------:R-:W-:Y:S02]  /*3a130*/  F2FP.SATFINITE.E4M3.F32.PACK_AB_MERGE_C R68, R69, R68, RZ ;  /* 0x000000444544723e */ /* 0x000fe400048070ff */
[----:B------:R-:W-:Y:S02]  /*3a140*/  LOP3.LUT R226, R226, 0xffff, RZ, 0xc0, !PT ;  /* 0x0000ffffe2e27812 */ /* 0x000fe400078ec0ff */
        /* <DEDUP_REMOVED lines=9> */
[----:B------:R-:W-:Y:S02]  /*3a1e0*/  LOP3.LUT R71, R6, 0xffff, RZ, 0xc0, !PT ;  /* 0x0000ffff06477812 */ /* 0x000fe400078ec0ff */
[----:B------:R-:W-:Y:S02]  /*3a1f0*/  PRMT R6, R98, 0x3340, R1 ;  /* 0x0000334062067816 */ /* 0x000fe40000000001 */
[----:B------:R-:W-:Y:S02]  /*3a200*/  F2FP.SATFINITE.E4M3.F32.PACK_AB_MERGE_C R102, R103, R102, RZ ;  /* 0x000000666766723e */ /* 0x000fe400048070ff */
[----:B------:R-:W-:Y:S02]  /*3a210*/  LOP3.LUT R228, R228, 0xffff, RZ, 0xc0, !PT ;  /* 0x0000ffffe4e47812 */ /* 0x000fe400078ec0ff */
[----:B------:R-:W-:-:S02]  /*3a220*/  LOP3.LUT R103, R164, 0xffff, RZ, 0xc0, !PT ;  /* 0x0000ffffa4677812 */ /* 0x000fc400078ec0ff */
[----:B------:R-:W-:Y:S02]  /*3a230*/  LOP3.LUT R100, R100, 0xffff, RZ, 0xc0, !PT ;  /* 0x0000ffff64647812 */ /* 0x000fe400078ec0ff */
[----:B------:R-:W-:Y:S02]  /*3a240*/  F2FP.SATFINITE.E4M3.F32.PACK_AB_MERGE_C R232, R233, R232, RZ ;  /* 0x000000e8e9e8723e */ /* 0x000fe400048070ff */
[----:B------:R-:W-:Y:S02]  /*3a250*/  F2FP.SATFINITE.E4M3.F32.PACK_AB_MERGE_C R168, R169, R168, RZ ;  /* 0x000000a8a9a8723e */ /* 0x000fe400048070ff */
[----:B------:R-:W-:Y:S02]  /*3a260*/  F2FP.SATFINITE.E4M3.F32.PACK_AB_MERGE_C R104, R105, R104, RZ ;  /* 0x000000686968723e */ /* 0x000fe400048070ff */
[----:B------:R-:W-:Y:S02]  /*3a270*/  F2FP.SATFINITE.E4M3.F32.PACK_AB_MERGE_C R66, R67, R66, RZ ;  /* 0x000000424342723e */ /* 0x000fe400048070ff */
[----:B------:R-:W-:-:S02]  /*3a280*/  F2FP.SATFINITE.E4M3.F32.PACK_AB_MERGE_C R108, R109, R108, RZ ;  /* 0x0000006c6d6c723e */ /* 0x000fc400048070ff */
[----:B------:R-:W-:Y:S02]  /*3a290*/  PRMT R67, R228, 0x3340, R103 ;  /* 0x00003340e4437816 */ /* 0x000fe40000000067 */
[----:B------:R-:W-:Y:S02]  /*3a2a0*/  LOP3.LUT R232, R232, 0xffff, RZ, 0xc0, !PT ;  /* 0x0000ffffe8e87812 */ /* 0x000fe400078ec0ff */
[----:B------:R-:W-:Y:S02]  /*3a2b0*/  LOP3.LUT R109, R168, 0xffff, RZ, 0xc0, !PT ;  /* 0x0000ffffa86d7812 */ /* 0x000fe400078ec0ff */
[----:B------:R-:W-:Y:S02]  /*3a2c0*/  LOP3.LUT R104, R104, 0xffff, RZ, 0xc0, !PT ;  /* 0x0000ffff68687812 */ /* 0x000fe400078ec0ff */
[----:B------:R-:W-:Y:S02]  /*3a2d0*/  F2FP.SATFINITE.E4M3.F32.PACK_AB_MERGE_C R236, R237, R236, RZ ;  /* 0x000000ecedec723e */ /* 0x000fe400048070ff */
[----:B------:R-:W-:Y:S01]  /*3a2e0*/  F2FP.SATFINITE.E4M3.F32.PACK_AB_MERGE_C R172, R173, R172, RZ ;  /* 0x000000acadac723e */ /* 0x000fe200048070ff */
[----:B------:R-:W0:Y:S01]  /*3a2f0*/  LDC R237, c[0x0][0x248] ;  /* 0x00009200ffed7b82 */ /* 0x000e220000000800 */
[----:B------:R-:W-:-:S02]  /*3a300*/  F2FP.SATFINITE.E4M3.F32.PACK_AB_MERGE_C R72, R73, R72, RZ ;  /* 0x000000484948723e */ /* 0x000fc400048070ff */
[----:B------:R-:W-:Y:S02]  /*3a310*/  F2FP.SATFINITE.E4M3.F32.PACK_AB_MERGE_C R114, R115, R114, RZ ;  /* 0x000000727372723e */ /* 0x000fe400048070ff */
[----:B------:R-:W-:Y:S02]  /*3a320*/  PRMT R73, R232, 0x3340, R109 ;  /* 0x00003340e8497816 */ /* 0x000fe4000000006d */
[----:B------:R-:W-:Y:S02]  /*3a330*/  LOP3.LUT R236, R236, 0xffff, RZ, 0xc0, !PT ;  /* 0x0000ffffecec7812 */ /* 0x000fe400078ec0ff */
[----:B------:R-:W-:Y:S02]  /*3a340*/  LOP3.LUT R115, R172, 0xffff, RZ, 0xc0, !PT ;  /* 0x0000ffffac737812 */ /* 0x000fe400078ec0ff */
[----:B------:R-:W-:Y:S02]  /*3a350*/  LOP3.LUT R108, R108, 0xffff, RZ, 0xc0, !PT ;  /* 0x0000ffff6c6c7812 */ /* 0x000fe400078ec0ff */
[----:B------:R-:W-:-:S02]  /*3a360*/  F2FP.SATFINITE.E4M3.F32.PACK_AB_MERGE_C R240, R241, R240, RZ ;  /* 0x000000f0f1f0723e */ /* 0x000fc400048070ff */
[----:B------:R-:W-:Y:S02]  /*3a370*/  F2FP.SATFINITE.E4M3.F32.PACK_AB_MERGE_C R176, R177, R176, RZ ;  /* 0x000000b0b1b0723e */ /* 0x000fe400048070ff */
[----:B------:R-:W-:Y:S02]  /*3a380*/  F2FP.SATFINITE.E4M3.F32.PACK_AB_MERGE_C R112, R113, R112, RZ ;  /* 0x000000707170723e */ /* 0x000fe400048070ff */
[----:B------:R-:W-:Y:S02]  /*3a390*/  F2FP.SATFINITE.E4M3.F32.PACK_AB_MERGE_C R78, R79, R78, RZ ;  /* 0x0000004e4f4e723e */ /* 0x000fe400048070ff */
[----:B--2---:R-:W-:Y:S02]  /*3a3a0*/  F2FP.SATFINITE.E4M3.F32.PACK_AB_MERGE_C R52, R53, R52, RZ ;  /* 0x000000343534723e */ /* 0x004fe400048070ff */
[----:B------:R-:W-:-:S04]  /*3a3b0*/  PRMT R53, R226, 0x3340, R81 ;  /* 0x00003340e2357816 */ /* 0x000fc80000000051 */
[----:B------:R-:W-:Y:S02]  /*3a3c0*/  PRMT R53, R53, 0x5410, R6 ;  /* 0x0000541035357816 */ /* 0x000fe40000000006 */
[----:B------:R-:W-:Y:S02]  /*3a3d0*/  PRMT R79, R236, 0x3340, R115 ;  /* 0x00003340ec4f7816 */ /* 0x000fe40000000073 */
[----:B------:R-:W-:Y:S02]  /*3a3e0*/  LOP3.LUT R240, R240, 0xffff, RZ, 0xc0, !PT ;  /* 0x0000fffff0f07812 */ /* 0x000fe400078ec0ff */
[----:B------:R-:W-:Y:S02]  /*3a3f0*/  LOP3.LUT R121, R176, 0xffff, RZ, 0xc0, !PT ;  /* 0x0000ffffb0797812 */ /* 0x000fe400078ec0ff */
[----:B------:R-:W-:Y:S02]  /*3a400*/  LOP3.LUT R112, R112, 0xffff, RZ, 0xc0, !PT ;  /* 0x0000ffff70707812 */ /* 0x000fe400078ec0ff */
[----:B-----5:R-:W-:-:S02]  /*3a410*/  F2FP.SATFINITE.E4M3.F32.PACK_AB_MERGE_C R244, R245, R244, RZ ;  /* 0x000000f4f5f4723e */ /* 0x020fc400048070ff */
[----:B------:R-:W-:Y:S02]  /*3a420*/  F2FP.SATFINITE.E4M3.F32.PACK_AB_MERGE_C R180, R181, R180, RZ ;  /* 0x000000b4b5b4723e */ /* 0x000fe400048070ff */
[----:B------:R-:W-:Y:S02]  /*3a430*/  F2FP.SATFINITE.E4M3.F32.PACK_AB_MERGE_C R116, R117, R116, RZ ;  /* 0x000000747574723e */ /* 0x000fe400048070ff */
[----:B------:R-:W-:Y:S02]  /*3a440*/  PRMT R95, R240, 0x3340, R121 ;  /* 0x00003340f05f7816 */ /* 0x000fe40000000079 */
[----:B------:R-:W-:Y:S02]  /*3a450*/  F2FP.SATFINITE.E4M3.F32.PACK_AB_MERGE_C R220, R221, R220, RZ ;  /* 0x000000dcdddc723e */ /* 0x000fe400048070ff */
[----:B------:R-:W-:Y:S02]  /*3a460*/  F2FP.SATFINITE.E4M3.F32.PACK_AB_MERGE_C R156, R157, R156, RZ ;  /* 0x0000009c9d9c723e */ /* 0x000fe400048070ff */
[----:B------:R-:W-:-:S02]  /*3a470*/  F2FP.SATFINITE.E4M3.F32.PACK_AB_MERGE_C R92, R93, R92, RZ ;  /* 0x0000005c5d5c723e */ /* 0x000fc400048070ff */
        /* <DEDUP_REMOVED lines=8> */
[----:B------:R-:W-:Y:S02]  /*3a500*/  LOP3.LUT R47, R156, 0xffff, RZ, 0xc0, !PT ;  /* 0x0000ffff9c2f7812 */ /* 0x000fe400078ec0ff */
[----:B------:R-:W-:Y:S02]  /*3a510*/  LOP3.LUT R92, R92, 0xffff, RZ, 0xc0, !PT ;  /* 0x0000ffff5c5c7812 */ /* 0x000fe400078ec0ff */
[----:B----4-:R-:W-:Y:S02]  /*3a520*/  LOP3.LUT R25, R21, 0xf0, RZ, 0xc0, !PT ;  /* 0x000000f015197812 */ /* 0x010fe400078ec0ff */
[----:B------:R-:W-:-:S02]  /*3a530*/  LOP3.LUT R21, R9, 0xffff, RZ, 0xc0, !PT ;  /* 0x0000ffff09157812 */ /* 0x000fc400078ec0ff */
[----:B------:R-:W-:Y:S01]  /*3a540*/  LOP3.LUT R9, R7, 0xffff, RZ, 0xc0, !PT ;  /* 0x0000ffff07097812 */ /* 0x000fe200078ec0ff */
[----:B------:R-:W-:Y:S01]  /*3a550*/  IMAD.SHL.U32 R7, R18, 0x40, RZ ;  /* 0x0000004012077824 */ /* 0x000fe200078e00ff */
[----:B------:R-:W-:Y:S02]  /*3a560*/  PRMT R23, R21, 0x3340, R184 ;  /* 0x0000334015177816 */ /* 0x000fe400000000b8 */
[----:B------:R-:W-:Y:S02]  /*3a570*/  PRMT R27, R9, 0x3340, R186 ;  /* 0x00003340091b7816 */ /* 0x000fe400000000ba */
[----:B------:R-:W-:Y:S01]  /*3a580*/  LOP3.LUT R22, R7, 0x400, RZ, 0xc0, !PT ;  /* 0x0000040007167812 */ /* 0x000fe200078ec0ff */
[----:B------:R-:W-:Y:S01]  /*3a590*/  IMAD R7, R29, 0x10, R248 ;  /* 0x000000101d077824 */ /* 0x000fe200078e02f8 */
[----:B------:R-:W-:Y:S02]  /*3a5a0*/  PRMT R23, R23, 0x5410, R32 ;  /* 0x0000541017177816 */ /* 0x000fe40000000020 */
[----:B------:R-:W-:-:S02]  /*3a5b0*/  IADD3 R25, R22, R248, R25 ;  /* 0x000000f816197210 */ /* 0x000fc40007ffe019 */
[----:B------:R-:W-:Y:S02]  /*3a5c0*/  PRMT R29, R90, 0x3340, R1 ;  /* 0x000033405a1d7816 */ /* 0x000fe40000000001 */
[----:B------:R-:W-:Y:S02]  /*3a5d0*/  PRMT R32, R218, 0x3340, R33 ;  /* 0x00003340da207816 */ /* 0x000fe40000000021 */
[----:B------:R-:W-:Y:S02]  /*3a5e0*/  PRMT R22, R27, 0x5410, R34 ;  /* 0x000054101b167816 */ /* 0x000fe40000000022 */
[----:B------:R-:W-:Y:S02]  /*3a5f0*/  PRMT R27, R88, 0x3340, R1 ;  /* 0x00003340581b7816 */ /* 0x000fe40000000001 */
[----:B------:R-:W-:Y:S02]  /*3a600*/  PRMT R34, R216, 0x3340, R31 ;  /* 0x00003340d8227816 */ /* 0x000fe4000000001f */
[----:B------:R-:W-:-:S02]  /*3a610*/  PRMT R32, R32, 0x5410, R29 ;  /* 0x0000541020207816 */ /* 0x000fc4000000001d */
[----:B------:R-:W-:Y:S02]  /*3a620*/  PRMT R29, R35, 0x5410, R80 ;  /* 0x00005410231d7816 */ /* 0x000fe40000000050 */
[----:B------:R-:W-:Y:S02]  /*3a630*/  PRMT R34, R34, 0x5410, R27 ;  /* 0x0000541022227816 */ /* 0x000fe4000000001b */
[----:B------:R-:W-:Y:S02]  /*3a640*/  LOP3.LUT R35, R0, 0xffff, RZ, 0xc0, !PT ;  /* 0x0000ffff00237812 */ /* 0x000fe400078ec0ff */
[----:B------:R-:W-:Y:S02]  /*3a650*/  PRMT R27, R37, 0x5410, R82 ;  /* 0x00005410251b7816 */ /* 0x000fe40000000052 */
[----:B------:R-:W-:Y:S02]  /*3a660*/  LOP3.LUT R37, R2, 0xffff, RZ, 0xc0, !PT ;  /* 0x0000ffff02257812 */ /* 0x000fe400078ec0ff */
[----:B------:R-:W-:-:S02]  /*3a670*/  PRMT R2, R94, 0x3340, R1 ;  /* 0x000033405e027816 */ /* 0x000fc40000000001 */
[--C-:B------:R-:W-:Y:S02]  /*3a680*/  PRMT R80, R128, 0x3340, R1.reuse ;  /* 0x0000334080507816 */ /* 0x100fe40000000001 */
[----:B------:R-:W-:Y:S02]  /*3a690*/  PRMT R39, R35, 0x3340, R192 ;  /* 0x0000334023277816 */ /* 0x000fe400000000c0 */
[----:B------:R-:W-:Y:S02]  /*3a6a0*/  PRMT R43, R43, 0x5410, R2 ;  /* 0x000054102b2b7816 */ /* 0x000fe40000000002 */
[----:B------:R-:W-:Y:S02]  /*3a6b0*/  PRMT R2, R39, 0x5410, R80 ;  /* 0x0000541027027816 */ /* 0x000fe40000000050 */
[----:B------:R-:W-:Y:S02]  /*3a6c0*/  PRMT R80, R132, 0x3340, R1 ;  /* 0x0000334084507816 */ /* 0x000fe40000000001 */
[----:B------:R-:W-:-:S04]  /*3a6d0*/  PRMT R39, R69, 0x3340, R196 ;  /* 0x0000334045277816 */ /* 0x000fc800000000c4 */
[----:B------:R-:W-:Y:S02]  /*3a6e0*/  PRMT R6, R39, 0x5410, R80 ;  /* 0x0000541027067816 */ /* 0x000fe40000000050 */
[----:B------:R-:W-:-:S04]  /*3a6f0*/  PRMT R80, R100, 0x3340, R1 ;  /* 0x0000334064507816 */ /* 0x000fc80000000001 */
[----:B------:R-:W-:Y:S02]  /*3a700*/  PRMT R67, R67, 0x5410, R80 ;  /* 0x0000541043437816 */ /* 0x000fe40000000050 */
[----:B------:R-:W-:-:S04]  /*3a710*/  PRMT R80, R104, 0x3340, R1 ;  /* 0x0000334068507816 */ /* 0x000fc80000000001 */
[----:B------:R-:W-:Y:S02]  /*3a720*/  PRMT R73, R73, 0x5410, R80 ;  /* 0x0000541049497816 */ /* 0x000fe40000000050 */
[----:B------:R-:W-:-:S04]  /*3a730*/  PRMT R80, R108, 0x3340, R1 ;  /* 0x000033406c507816 */ /* 0x000fc80000000001 */
[----:B------:R-:W-:Y:S02]  /*3a740*/  PRMT R79, R79, 0x5410, R80 ;  /* 0x000054104f4f7816 */ /* 0x000fe40000000050 */
[----:B------:R-:W-:Y:S02]  /*3a750*/  PRMT R80, R112, 0x3340, R1 ;  /* 0x0000334070507816 */ /* 0x000fe40000000001 */
[----:B------:R-:W-:Y:S02]  /*3a760*/  PRMT R97, R244, 0x3340, R125 ;  /* 0x00003340f4617816 */ /* 0x000fe4000000007d */
[----:B------:R-:W-:Y:S02]  /*3a770*/  PRMT R95, R95, 0x5410, R80 ;  /* 0x000054105f5f7816 */ /* 0x000fe40000000050 */
[----:B------:R-:W-:Y:S02]  /*3a780*/  PRMT R80, R116, 0x3340, R1 ;  /* 0x0000334074507816 */ /* 0x000fe40000000001 */
[----:B------:R-:W-:-:S02]  /*3a790*/  F2FP.SATFINITE.E4M3.F32.PACK_AB_MERGE_C R224, R225, R224, RZ ;  /* 0x000000e0e1e0723e */ /* 0x000fc400048070ff */
[----:B------:R-:W-:Y:S02]  /*3a7a0*/  F2FP.SATFINITE.E4M3.F32.PACK_AB_MERGE_C R160, R161, R160, RZ ;  /* 0x000000a0a1a0723e */ /* 0x000fe400048070ff */
[----:B------:R-:W-:Y:S02]  /*3a7b0*/  LOP3.LUT R194, R194, 0xffff, RZ, 0xc0, !PT ;  /* 0x0000ffffc2c27812 */ /* 0x000fe400078ec0ff */
[----:B------:R-:W-:Y:S02]  /*3a7c0*/  LOP3.LUT R130, R130, 0xffff, RZ, 0xc0, !PT ;  /* 0x0000ffff82827812 */ /* 0x000fe400078ec0ff */
[----:B------:R-:W-:Y:S02]  /*3a7d0*/  SHF.R.U32.HI R9, RZ, 0x8, R9 ;  /* 0x00000008ff097819 */ /* 0x000fe40000011609 */
[----:B------:R-:W-:Y:S02]  /*3a7e0*/  SHF.R.U32.HI R218, RZ, 0x8, R218 ;  /* 0x00000008ffda7819 */ /* 0x000fe400000116da */
[----:B------:R-:W-:-:S02]  /*3a7f0*/  SHF.R.U32.HI R33, RZ, 0x8, R33 ;  /* 0x00000008ff217819 */ /* 0x000fc40000011621 */
[----:B------:R-:W-:Y:S02]  /*3a800*/  F2FP.SATFINITE.E4M3.F32.PACK_AB_MERGE_C R198, R199, R198, RZ ;  /* 0x000000c6c7c6723e */ /* 0x000fe400048070ff */
[----:B------:R-:W-:Y:S02]  /*3a810*/  F2FP.SATFINITE.E4M3.F32.PACK_AB_MERGE_C R134, R135, R134, RZ ;  /* 0x000000868786723e */ /* 0x000fe400048070ff */
[----:B------:R-:W-:Y:S02]  /*3a820*/  SHF.R.U32.HI R5, RZ, 0x8, R5 ;  /* 0x00000008ff057819 */ /* 0x000fe40000011605 */
[----:B------:R-:W-:Y:S02]  /*3a830*/  SHF.R.U32.HI R188, RZ, 0x8, R188 ;  /* 0x00000008ffbc7819 */ /* 0x000fe400000116bc */
[----:B------:R-:W-:Y:S02]  /*3a840*/  F2FP.SATFINITE.E4M3.F32.PACK_AB_MERGE_C R44, R45, R44, RZ ;  /* 0x0000002c2d2c723e */ /* 0x000fe400048070ff */
[----:B------:R-:W-:-:S02]  /*3a850*/  F2FP.SATFINITE.E4M3.F32.PACK_AB_MERGE_C R76, R77, R76, RZ ;  /* 0x0000004c4d4c723e */ /* 0x000fc400048070ff */
[----:B------:R-:W-:Y:S02]  /*3a860*/  F2FP.SATFINITE.E4M3.F32.PACK_AB_MERGE_C R40, R41, R40, RZ ;  /* 0x000000282928723e */ /* 0x000fe400048070ff */
[----:B------:R-:W-:Y:S02]  /*3a870*/  PRMT R0, R92, 0x3340, R1 ;  /* 0x000033405c007816 */ /* 0x000fe40000000001 */
[----:B------:R-:W-:Y:S02]  /*3a880*/  PRMT R45, R220, 0x3340, R47 ;  /* 0x00003340dc2d7816 */ /* 0x000fe4000000002f */
[----:B------:R-:W-:Y:S02]  /*3a890*/  PRMT R97, R97, 0x5410, R80 ;  /* 0x0000541061617816 */ /* 0x000fe40000000050 */
[----:B------:R-:W-:Y:S02]  /*3a8a0*/  PRMT R82, R130, 0x3340, R1 ;  /* 0x0000334082527816 */ /* 0x000fe40000000001 */
[----:B------:R-:W-:-:S02]  /*3a8b0*/  PRMT R41, R37, 0x3340, R194 ;  /* 0x0000334025297816 */ /* 0x000fc400000000c2 */
[----:B------:R-:W-:Y:S02]  /*3a8c0*/  LOP3.LUT R224, R224, 0xffff, RZ, 0xc0, !PT ;  /* 0x0000ffffe0e07812 */ /* 0x000fe400078ec0ff */
[----:B------:R-:W-:Y:S02]  /*3a8d0*/  LOP3.LUT R77, R160, 0xffff, RZ, 0xc0, !PT ;  /* 0x0000ffffa04d7812 */ /* 0x000fe400078ec0ff */
[----:B------:R-:W-:Y:S02]  /*3a8e0*/  LOP3.LUT R96, R96, 0xffff, RZ, 0xc0, !PT ;  /* 0x0000ffff60607812 */ /* 0x000fe400078ec0ff */
[----:B------:R-:W-:Y:S02]  /*3a8f0*/  LOP3.LUT R80, R9, 0xffff, RZ, 0xc0, !PT ;  /* 0x0000ffff09507812 */ /* 0x000fe400078ec0ff */
[----:B------:R-:W-:Y:S02]  /*3a900*/  LOP3.LUT R33, R33, 0xffff, RZ, 0xc0, !PT ;  /* 0x0000ffff21217812 */ /* 0x000fe400078ec0ff */
[----:B------:R-:W-:-:S02]  /*3a910*/  LOP3.LUT R218, R218, 0xffff, RZ, 0xc0, !PT ;  /* 0x0000ffffdada7812 */ /* 0x000fc400078ec0ff */
[----:B------:R-:W-:Y:S02]  /*3a920*/  LOP3.LUT R198, R198, 0xffff, RZ, 0xc0, !PT ;  /* 0x0000ffffc6c67812 */ /* 0x000fe400078ec0ff */
[----:B------:R-:W-:Y:S02]  /*3a930*/  LOP3.LUT R134, R134, 0xffff, RZ, 0xc0, !PT ;  /* 0x0000ffff86867812 */ /* 0x000fe400078ec0ff */
[----:B------:R-:W-:Y:S02]  /*3a940*/  LOP3.LUT R188, R188, 0xffff, RZ, 0xc0, !PT ;  /* 0x0000ffffbcbc7812 */ /* 0x000fe400078ec0ff */
[----:B------:R-:W-:Y:S02]  /*3a950*/  LOP3.LUT R9, R5, 0xffff, RZ, 0xc0, !PT ;  /* 0x0000ffff05097812 */ /* 0x000fe400078ec0ff */
        /* <DEDUP_REMOVED lines=17> */
[----:B------:R-:W-:Y:S02]  /*3aa70*/  LOP3.LUT R222, R222, 0xffff, RZ, 0xc0, !PT ;  /* 0x0000ffffdede7812 */ /* 0x000fe400078ec0ff */
[----:B------:R-:W-:Y:S02]  /*3aa80*/  LOP3.LUT R230, R230, 0xffff, RZ, 0xc0, !PT ;  /* 0x0000ffffe6e67812 */ /* 0x000fe400078ec0ff */
[----:B------:R-:W-:-:S02]  /*3aa90*/  LOP3.LUT R105, R166, 0xffff, RZ, 0xc0, !PT ;  /* 0x0000ffffa6697812 */ /* 0x000fc400078ec0ff */
[----:B------:R-:W-:Y:S02]  /*3aaa0*/  LOP3.LUT R102, R102, 0xffff, RZ, 0xc0, !PT ;  /* 0x0000ffff66667812 */ /* 0x000fe400078ec0ff */
[----:B------:R-:W-:Y:S02]  /*3aab0*/  LOP3.LUT R192, R192, 0xffff, RZ, 0xc0, !PT ;  /* 0x0000ffffc0c07812 */ /* 0x000fe400078ec0ff */
[----:B------:R-:W-:Y:S02]  /*3aac0*/  LOP3.LUT R9, R35, 0xffff, RZ, 0xc0, !PT ;  /* 0x0000ffff23097812 */ /* 0x000fe400078ec0ff */
[----:B------:R-:W-:Y:S02]  /*3aad0*/  SHF.R.U32.HI R226, RZ, 0x8, R226 ;  /* 0x00000008ffe27819 */ /* 0x000fe400000116e2 */
[----:B------:R-:W-:Y:S02]  /*3aae0*/  SHF.R.U32.HI R81, RZ, 0x8, R81 ;  /* 0x00000008ff517819 */ /* 0x000fe40000011651 */
[----:B------:R-:W-:-:S02]  /*3aaf0*/  F2FP.SATFINITE.E4M3.F32.PACK_AB_MERGE_C R234, R235, R234, RZ ;  /* 0x000000eaebea723e */ /* 0x000fc400048070ff */
[----:B------:R-:W-:Y:S02]  /*3ab00*/  F2FP.SATFINITE.E4M3.F32.PACK_AB_MERGE_C R170, R171, R170, RZ ;  /* 0x000000aaabaa723e */ /* 0x000fe400048070ff */
[----:B------:R-:W-:Y:S02]  /*3ab10*/  F2FP.SATFINITE.E4M3.F32.PACK_AB_MERGE_C R106, R107, R106, RZ ;  /* 0x0000006a6b6a723e */ /* 0x000fe400048070ff */
[----:B------:R-:W-:Y:S02]  /*3ab20*/  LOP3.LUT R8, R8, 0xffff, RZ, 0xc0, !PT ;  /* 0x0000ffff08087812 */ /* 0x000fe400078ec0ff */
[----:B------:R-:W-:Y:S02]  /*3ab30*/  LOP3.LUT R83, R200, 0xffff, RZ, 0xc0, !PT ;  /* 0x0000ffffc8537812 */ /* 0x000fe400078ec0ff */
[----:B------:R-:W-:Y:S02]  /*3ab40*/  SHF.R.U32.HI R69, RZ, 0x8, R69 ;  /* 0x00000008ff457819 */ /* 0x000fe40000011645 */
[----:B------:R-:W-:-:S02]  /*3ab50*/  SHF.R.U32.HI R196, RZ, 0x8, R196 ;  /* 0x00000008ffc47819 */ /* 0x000fc400000116c4 */
[----:B------:R-:W-:Y:S02]  /*3ab60*/  PRMT R49, R49, 0x5410, R4 ;  /* 0x0000541031317816 */ /* 0x000fe40000000004 */
[----:B------:R-:W-:Y:S02]  /*3ab70*/  F2FP.SATFINITE.E4M3.F32.PACK_AB_MERGE_C R60, R61, R60, RZ ;  /* 0x0000003c3d3c723e */ /* 0x000fe400048070ff */
[----:B------:R-:W-:Y:S02]  /*3ab80*/  PRMT R4, R41, 0x5410, R82 ;  /* 0x0000541029047816 */ /* 0x000fe40000000052 */
[----:B------:R-:W-:Y:S02]  /*3ab90*/  PRMT R35, R222, 0x3340, R59 ;  /* 0x00003340de237816 */ /* 0x000fe4000000003b */
[----:B------:R-:W-:Y:S02]  /*3aba0*/  F2FP.SATFINITE.E4M3.F32.PACK_AB_MERGE_C R110, R111, R110, RZ ;  /* 0x0000006e6f6e723e */ /* 0x000fe400048070ff */
[----:B------:R-:W-:-:S02]  /*3abb0*/  PRMT R82, R102, 0x3340, R1 ;  /* 0x0000334066527816 */ /* 0x000fc40000000001 */
[----:B------:R-:W-:Y:S02]  /*3abc0*/  PRMT R61, R230, 0x3340, R105 ;  /* 0x00003340e63d7816 */ /* 0x000fe40000000069 */
[----:B------:R-:W-:Y:S02]  /*3abd0*/  PRMT R59, R9, 0x3340, R192 ;  /* 0x00003340093b7816 */ /* 0x000fe400000000c0 */
[----:B------:R-:W-:Y:S02]  /*3abe0*/  LOP3.LUT R81, R81, 0xffff, RZ, 0xc0, !PT ;  /* 0x0000ffff51517812 */ /* 0x000fe400078ec0ff */
[----:B------:R-:W-:Y:S02]  /*3abf0*/  LOP3.LUT R226, R226, 0xffff, RZ, 0xc0, !PT ;  /* 0x0000ffffe2e27812 */ /* 0x000fe400078ec0ff */
[----:B------:R-:W-:Y:S02]  /*3ac00*/  PRMT R41, R8, 0x3340, R83 ;  /* 0x0000334008297816 */ /* 0x000fe40000000053 */
        /* <DEDUP_REMOVED lines=18> */
[----:B------:R-:W-:-:S02]  /*3ad30*/  LOP3.LUT R105, R105, 0xffff, RZ, 0xc0, !PT ;  /* 0x0000ffff69697812 */ /* 0x000fc400078ec0ff */
[----:B------:R-:W-:Y:S02]  /*3ad40*/  LOP3.LUT R230, R230, 0xffff, RZ, 0xc0, !PT ;  /* 0x0000ffffe6e67812 */ /* 0x000fe400078ec0ff */
[----:B------:R-:W-:Y:S02]  /*3ad50*/  LOP3.LUT R238, R238, 0xffff, RZ, 0xc0, !PT ;  /* 0x0000ffffeeee7812 */ /* 0x000fe400078ec0ff */
[----:B------:R-:W-:Y:S02]  /*3ad60*/  LOP3.LUT R117, R174, 0xffff, RZ, 0xc0, !PT ;  /* 0x0000ffffae757812 */ /* 0x000fe400078ec0ff */
[----:B------:R-:W-:Y:S02]  /*3ad70*/  LOP3.LUT R110, R110, 0xffff, RZ, 0xc0, !PT ;  /* 0x0000ffff6e6e7812 */ /* 0x000fe400078ec0ff */
[----:B------:R-:W-:Y:S02]  /*3ad80*/  LOP3.LUT R9, R83, 0xffff, RZ, 0xc0, !PT ;  /* 0x0000ffff53097812 */ /* 0x000fe400078ec0ff */
[----:B------:R-:W-:-:S02]  /*3ad90*/  LOP3.LUT R8, R8, 0xffff, RZ, 0xc0, !PT ;  /* 0x0000ffff08087812 */ /* 0x000fc400078ec0ff */
[----:B------:R-:W-:Y:S02]  /*3ada0*/  SHF.R.U32.HI R234, RZ, 0x8, R234 ;  /* 0x00000008ffea7819 */ /* 0x000fe400000116ea */
[----:B------:R-:W-:Y:S02]  /*3adb0*/  SHF.R.U32.HI R111, RZ, 0x8, R111 ;  /* 0x00000008ff6f7819 */ /* 0x000fe4000001166f */
[----:B------:R-:W-:Y:S02]  /*3adc0*/  F2FP.SATFINITE.E4M3.F32.PACK_AB_MERGE_C R242, R243, R242, RZ ;  /* 0x000000f2f3f2723e */ /* 0x000fe400048070ff */
[----:B------:R-:W-:Y:S02]  /*3add0*/  F2FP.SATFINITE.E4M3.F32.PACK_AB_MERGE_C R178, R179, R178, RZ ;  /* 0x000000b2b3b2723e */ /* 0x000fe400048070ff */
[----:B------:R-:W-:Y:S02]  /*3ade0*/  LOP3.LUT R12, R12, 0xffff, RZ, 0xc0, !PT ;  /* 0x0000ffff0c0c7812 */ /* 0x000fe400078ec0ff */
[----:B------:R-:W-:-:S02]  /*3adf0*/  LOP3.LUT R107, R206, 0xffff, RZ, 0xc0, !PT ;  /* 0x0000ffffce6b7812 */ /* 0x000fc400078ec0ff */
[----:B------:R-:W-:Y:S02]  /*3ae00*/  SHF.R.U32.HI R106, RZ, 0x8, R106 ;  /* 0x00000008ff6a7819 */ /* 0x000fe4000001166a */
[----:B------:R-:W-:Y:S02]  /*3ae10*/  F2FP.SATFINITE.E4M3.F32.PACK_AB_MERGE_C R202, R203, R202, RZ ;  /* 0x000000cacbca723e */ /* 0x000fe400048070ff */
[----:B------:R-:W-:Y:S02]  /*3ae20*/  F2FP.SATFINITE.E4M3.F32.PACK_AB_MERGE_C R210, R211, R210, RZ ;  /* 0x000000d2d3d2723e */ /* 0x000fe400048070ff */
[----:B------:R-:W-:Y:S02]  /*3ae30*/  F2FP.SATFINITE.E4M3.F32.PACK_AB_MERGE_C R208, R209, R208, RZ ;  /* 0x000000d0d1d0723e */ /* 0x000fe400048070ff */
[----:B------:R-:W-:Y:S02]  /*3ae40*/  F2FP.SATFINITE.E4M3.F32.PACK_AB_MERGE_C R212, R213, R212, RZ ;  /* 0x000000d4d5d4723e */ /* 0x000fe400048070ff */
[----:B------:R-:W-:-:S02]  /*3ae50*/  PRMT R75, R75, 0x5410, R82 ;  /* 0x000054104b4b7816 */ /* 0x000fc40000000052 */
[----:B------:R-:W-:Y:S02]  /*3ae60*/  PRMT R83, R230, 0x3340, R105 ;  /* 0x00003340e6537816 */ /* 0x000fe40000000069 */
[----:B------:R-:W-:Y:S02]  /*3ae70*/  F2FP.SATFINITE.E4M3.F32.PACK_AB_MERGE_C R50, R51, R50, RZ ;  /* 0x000000323332723e */ /* 0x000fe400048070ff */
[----:B------:R-:W-:Y:S02]  /*3ae80*/  PRMT R82, R110, 0x3340, R1 ;  /* 0x000033406e527816 */ /* 0x000fe40000000001 */
[----:B------:R-:W-:Y:S02]  /*3ae90*/  PRMT R91, R238, 0x3340, R117 ;  /* 0x00003340ee5b7816 */ /* 0x000fe40000000075 */
[----:B------:R-:W-:Y:S02]  /*3aea0*/  PRMT R105, R8, 0x3340, R9 ;  /* 0x0000334008697816 */ /* 0x000fe40000000009 */
[----:B------:R-:W-:-:S02]  /*3aeb0*/  LOP3.LUT R111, R111, 0xffff, RZ, 0xc0, !PT ;  /* 0x0000ffff6f6f7812 */ /* 0x000fc400078ec0ff */
[----:B------:R-:W-:Y:S02]  /*3aec0*/  LOP3.LUT R234, R234, 0xffff, RZ, 0xc0, !PT ;  /* 0x0000ffffeaea7812 */ /* 0x000fe400078ec0ff */
[----:B------:R-:W-:Y:S02]  /*3aed0*/  PRMT R51, R12, 0x3340, R107 ;  /* 0x000033400c337816 */ /* 0x000fe4000000006b */
[----:B------:R-:W-:Y:S02]  /*3aee0*/  LOP3.LUT R242, R242, 0xffff, RZ, 0xc0, !PT ;  /* 0x0000fffff2f27812 */ /* 0x000fe400078ec0ff */
[----:B------:R-:W-:Y:S02]  /*3aef0*/  LOP3.LUT R123, R178, 0xffff, RZ, 0xc0, !PT ;  /* 0x0000ffffb27b7812 */ /* 0x000fe400078ec0ff */
[----:B------:R-:W-:Y:S02]  /*3af00*/  LOP3.LUT R114, R114, 0xffff, RZ, 0xc0, !PT ;  /* 0x0000ffff72727812 */ /* 0x000fe400078ec0ff */
[----:B------:R-:W-:-:S02]  /*3af10*/  LOP3.LUT R8, R106, 0xffff, RZ, 0xc0, !PT ;  /* 0x0000ffff6a087812 */ /* 0x000fc400078ec0ff */
[----:B------:R-:W-:Y:S02]  /*3af20*/  F2FP.SATFINITE.E4M3.F32.PACK_AB_MERGE_C R246, R247, R246, RZ ;  /* 0x000000f6f7f6723e */ /* 0x000fe400048070ff */
[----:B------:R-:W-:Y:S02]  /*3af30*/  F2FP.SATFINITE.E4M3.F32.PACK_AB_MERGE_C R182, R183, R182, RZ ;  /* 0x000000b6b7b6723e */ /* 0x000fe400048070ff */
[----:B------:R-:W-:Y:S02]  /*3af40*/  F2FP.SATFINITE.E4M3.F32.PACK_AB_MERGE_C R118, R119, R118, RZ ;  /* 0x000000767776723e */ /* 0x000fe400048070ff */
[----:B------:R-:W-:Y:S02]  /*3af50*/  LOP3.LUT R10, R10, 0xffff, RZ, 0xc0, !PT ;  /* 0x0000ffff0a0a7812 */ /* 0x000fe400078ec0ff */
[----:B------:R-:W-:Y:S02]  /*3af60*/  LOP3.LUT R14, R14, 0xffff, RZ, 0xc0, !PT ;  /* 0x0000ffff0e0e7812 */ /* 0x000fe400078ec0ff */
[----:B------:R-:W-:-:S02]  /*3af70*/  F2FP.SATFINITE.E4M3.F32.PACK_AB_MERGE_C R204, R205, R204, RZ ;  /* 0x000000cccdcc723e */ /* 0x000fc400048070ff */
[----:B------:R-:W-:Y:S02]  /*3af80*/  LOP3.LUT R13, R13, 0xffff, RZ, 0xc0, !PT ;  /* 0x0000ffff0d0d7812 */ /* 0x000fe400078ec0ff */
[----:B------:R-:W-:Y:S02]  /*3af90*/  LOP3.LUT R15, R15, 0xffff, RZ, 0xc0, !PT ;  /* 0x0000ffff0f0f7812 */ /* 0x000fe400078ec0ff */
[----:B------:R-:W-:Y:S02]  /*3afa0*/  F2FP.SATFINITE.E4M3.F32.PACK_AB_MERGE_C R64, R65, R64, RZ ;  /* 0x000000404140723e */ /* 0x000fe400048070ff */
[----:B------:R-:W-:Y:S02]  /*3afb0*/  F2FP.SATFINITE.E4M3.F32.PACK_AB_MERGE_C R136, R137, R136, RZ ;  /* 0x000000888988723e */ /* 0x000fe400048070ff */
[----:B------:R-:W-:Y:S02]  /*3afc0*/  F2FP.SATFINITE.E4M3.F32.PACK_AB_MERGE_C R62, R63, R62, RZ ;  /* 0x0000003e3f3e723e */ /* 0x000fe400048070ff */
[----:B------:R-:W-:-:S02]  /*3afd0*/  F2FP.SATFINITE.E4M3.F32.PACK_AB_MERGE_C R86, R87, R86, RZ ;  /* 0x000000565756723e */ /* 0x000fc400048070ff */
[----:B------:R-:W-:Y:S02]  /*3afe0*/  LOP3.LUT R11, R11, 0xffff, RZ, 0xc0, !PT ;  /* 0x0000ffff0b0b7812 */ /* 0x000fe400078ec0ff */
[----:B------:R-:W-:Y:S02]  /*3aff0*/  SHF.R.U32.HI R240, RZ, 0x8, R240 ;  /* 0x00000008fff07819 */ /* 0x000fe400000116f0 */
[----:B------:R-:W-:Y:S01]  /*3b000*/  SHF.R.U32.HI R121, RZ, 0x8, R121 ;  /* 0x00000008ff797819 */ /* 0x000fe20000011679 */
[----:B------:R-:W-:Y:S01]  /*3b010*/  IMAD.SHL.U32 R18, R18, 0x8, RZ ;  /* 0x0000000812127824 */ /* 0x000fe200078e00ff */
[----:B------:R-:W-:Y:S01]  /*3b020*/  LOP3.LUT R101, R202, 0xffff, RZ, 0xc0, !PT ;  /* 0x0000ffffca657812 */ /* 0x000fe200078ec0ff */
[----:B------:R-:W2:Y:S01]  /*3b030*/  LDL.LU R247, [R1+0xa0] ;  /* 0x0000a00001f77983 */ /* 0x000ea20000300800 */
[----:B------:R-:W-:Y:S02]  /*3b040*/  LOP3.LUT R113, R210, 0xffff, RZ, 0xc0, !PT ;  /* 0x0000ffffd2717812 */ /* 0x000fe400078ec0ff */
[----:B------:R-:W-:Y:S01]  /*3b050*/  SHF.R.U32.HI R12, RZ, 0x8, R12 ;  /* 0x00000008ff0c7819 */ /* 0x000fe2000001160c */
[----:B------:R-:W4:Y:S01]  /*3b060*/  LDL.LU R245, [R1+0x54c] ;  /* 0x00054c0001f57983 */ /* 0x000f220000300800 */
[----:B------:R-:W-:-:S02]  /*3b070*/  SHF.R.U32.HI R107, RZ, 0x8, R107 ;  /* 0x00000008ff6b7819 */ /* 0x000fc4000001166b */
[----:B------:R-:W-:Y:S01]  /*3b080*/  LOP3.LUT R208, R208, 0xffff, RZ, 0xc0, !PT ;  /* 0x0000ffffd0d07812 */ /* 0x000fe200078ec0ff */
[----:B------:R-:W2:Y:S01]  /*3b090*/  LDL.LU R243, [R1+0x5b4] ;  /* 0x0005b40001f37983 */ /* 0x000ea20000300800 */
[----:B------:R-:W-:Y:S02]  /*3b0a0*/  LOP3.LUT R212, R212, 0xffff, RZ, 0xc0, !PT ;  /* 0x0000ffffd4d47812 */ /* 0x000fe400078ec0ff */
[----:B------:R-:W-:Y:S01]  /*3b0b0*/  PRMT R91, R91, 0x5410, R82 ;  /* 0x000054105b5b7816 */ /* 0x000fe20000000052 */
[----:B------:R-:W2:Y:S01]  /*3b0c0*/  LDL.LU R241, [R1+0x5b0] ;  /* 0x0005b00001f17983 */ /* 0x000ea20000300800 */
[----:B------:R-:W-:Y:S02]  /*3b0d0*/  PRMT R106, R234, 0x3340, R111 ;  /* 0x00003340ea6a7816 */ /* 0x000fe4000000006f */
[----:B------:R-:W-:Y:S01]  /*3b0e0*/  PRMT R82, R114, 0x3340, R1 ;  /* 0x0000334072527816 */ /* 0x000fe20000000001 */
[----:B------:R-:W2:Y:S01]  /*3b0f0*/  LDL.LU R239, [R1+0x5ac] ;  /* 0x0005ac0001ef7983 */ /* 0x000ea20000300800 */
[----:B------:R-:W-:Y:S01]  /*3b100*/  PRMT R93, R242, 0x3340, R123 ;  /* 0x00003340f25d7816 */ /* 0x000fe2000000007b */
[----:B------:R-:W1:Y:S01]  /*3b110*/  LDC R234, c[0x0][0x22c] ;  /* 0x00008b00ffea7b82 */ /* 0x000e620000000800 */
        /* <DEDUP_REMOVED lines=8> */
[----:B------:R-:W-:Y:S02]  /*3b1a0*/  SHF.R.U32.HI R110, RZ, 0x8, R110 ;  /* 0x00000008ff6e7819 */ /* 0x000fe4000001166e */
[----:B------:R-:W-:Y:S02]  /*3b1b0*/  LOP3.LUT R204, R204, 0xffff, RZ, 0xc0, !PT ;  /* 0x0000ffffcccc7812 */ /* 0x000fe400078ec0ff */
[----:B------:R-:W-:Y:S02]  /*3b1c0*/  PRMT R63, R13, 0x3340, R208 ;  /* 0x000033400d3f7816 */ /* 0x000fe400000000d0 */
[----:B------:R-:W-:Y:S02]  /*3b1d0*/  PRMT R87, R15, 0x3340, R212 ;  /* 0x000033400f577816 */ /* 0x000fe400000000d4 */
[----:B------:R-:W-:-:S02]  /*3b1e0*/  SHF.R.U32.HI R10, RZ, 0x8, R10 ;  /* 0x00000008ff0a7819 */ /* 0x000fc4000001160a */
[----:B------:R-:W-:Y:S02]  /*3b1f0*/  SHF.R.U32.HI R101, RZ, 0x8, R101 ;  /* 0x00000008ff657819 */ /* 0x000fe40000011665 */
[----:B------:R-:W-:Y:S02]  /*3b200*/  SHF.R.U32.HI R14, RZ, 0x8, R14 ;  /* 0x00000008ff0e7819 */ /* 0x000fe4000001160e */
[----:B------:R-:W-:Y:S02]  /*3b210*/  SHF.R.U32.HI R113, RZ, 0x8, R113 ;  /* 0x00000008ff717819 */ /* 0x000fe40000011671 */
[----:B------:R-:W-:Y:S02]  /*3b220*/  SHF.R.U32.HI R13, RZ, 0x8, R13 ;  /* 0x00000008ff0d7819 */ /* 0x000fe4000001160d */
[----:B------:R-:W-:Y:S02]  /*3b230*/  SHF.R.U32.HI R208, RZ, 0x8, R208 ;  /* 0x00000008ffd07819 */ /* 0x000fe400000116d0 */
[----:B------:R-:W-:-:S02]  /*3b240*/  SHF.R.U32.HI R15, RZ, 0x8, R15 ;  /* 0x00000008ff0f7819 */ /* 0x000fc4000001160f */
[----:B------:R-:W-:Y:S02]  /*3b250*/  SHF.R.U32.HI R212, RZ, 0x8, R212 ;  /* 0x00000008ffd47819 */ /* 0x000fe400000116d4 */
[----:B------:R-:W-:Y:S02]  /*3b260*/  PRMT R93, R93, 0x5410, R82 ;  /* 0x000054105d5d7816 */ /* 0x000fe40000000052 */
[----:B---3--:R-:W-:Y:S02]  /*3b270*/  F2FP.SATFINITE.E4M3.F32.PACK_AB_MERGE_C R54, R55, R54, RZ ;  /* 0x000000363736723e */ /* 0x008fe400048070ff */
[----:B------:R-:W-:Y:S02]  /*3b280*/  LOP3.LUT R136, R136, 0xffff, RZ, 0xc0, !PT ;  /* 0x0000ffff88887812 */ /* 0x000fe400078ec0ff */
[----:B------:R-:W-:Y:S02]  /*3b290*/  PRMT R82, R118, 0x3340, R1 ;  /* 0x0000334076527816 */ /* 0x000fe40000000001 */
[----:B------:R-:W-:-:S02]  /*3b2a0*/  PRMT R99, R246, 0x3340, R127 ;  /* 0x00003340f6637816 */ /* 0x000fc4000000007f */
[----:B------:R-:W-:Y:S02]  /*3b2b0*/  PRMT R107, R8, 0x3340, R107 ;  /* 0x00003340086b7816 */ /* 0x000fe4000000006b */
[----:B------:R-:W-:Y:S02]  /*3b2c0*/  LOP3.LUT R110, R110, 0xffff, RZ, 0xc0, !PT ;  /* 0x0000ffff6e6e7812 */ /* 0x000fe400078ec0ff */
[----:B------:R-:W-:Y:S02]  /*3b2d0*/  PRMT R55, R11, 0x3340, R204 ;  /* 0x000033400b377816 */ /* 0x000fe400000000cc */
[----:B------:R-:W-:Y:S02]  /*3b2e0*/  SHF.R.U32.HI R88, RZ, 0x8, R88 ;  /* 0x00000008ff587819 */ /* 0x000fe40000011658 */
        /* <DEDUP_REMOVED lines=8> */
[----:B------:R-:W-:Y:S02]  /*3b370*/  SHF.R.U32.HI R204, RZ, 0x8, R204 ;  /* 0x00000008ffcc7819 */ /* 0x000fe400000116cc */
[----:B------:R-:W-:Y:S02]  /*3b380*/  LOP3.LUT R208, R208, 0xffff, RZ, 0xc0, !PT ;  /* 0x0000ffffd0d07812 */ /* 0x000fe400078ec0ff */
[----:B------:R-:W-:Y:S02]  /*3b390*/  LOP3.LUT R13, R13, 0xffff, RZ, 0xc0, !PT ;  /* 0x0000ffff0d0d7812 */ /* 0x000fe400078ec0ff */
[----:B------:R-:W-:Y:S02]  /*3b3a0*/  LOP3.LUT R212, R212, 0xffff, RZ, 0xc0, !PT ;  /* 0x0000ffffd4d47812 */ /* 0x000fe400078ec0ff */
[----:B------:R-:W-:Y:S02]  /*3b3b0*/  LOP3.LUT R15, R15, 0xffff, RZ, 0xc0, !PT ;  /* 0x0000ffff0f0f7812 */ /* 0x000fe400078ec0ff */
[----:B------:R-:W-:-:S02]  /*3b3c0*/  SHF.R.U32.HI R244, RZ, 0x8, R244 ;  /* 0x00000008fff47819 */ /* 0x000fc400000116f4 */
[----:B------:R-:W-:Y:S02]  /*3b3d0*/  SHF.R.U32.HI R125, RZ, 0x8, R125 ;  /* 0x00000008ff7d7819 */ /* 0x000fe4000001167d */
[----:B------:R-:W-:Y:S02]  /*3b3e0*/  SHF.R.U32.HI R124, RZ, 0x8, R124 ;  /* 0x00000008ff7c7819 */ /* 0x000fe4000001167c */
[--C-:B------:R-:W-:Y:S02]  /*3b3f0*/  PRMT R152, R136, 0x3340, R1.reuse ;  /* 0x0000334088987816 */ /* 0x100fe40000000001 */
[----:B------:R-:W-:Y:S02]  /*3b400*/  PRMT R99, R99, 0x5410, R82 ;  /* 0x0000541063637816 */ /* 0x000fe40000000052 */
[----:B------:R-:W-:Y:S02]  /*3b410*/  SHF.R.U32.HI R130, RZ, 0x8, R130 ;  /* 0x00000008ff827819 */ /* 0x000fe40000011682 */
[----:B------:R-:W-:-:S02]  /*3b420*/  PRMT R131, R110, 0x3340, R1 ;  /* 0x000033406e837816 */ /* 0x000fc40000000001 */
[----:B------:R-:W-:Y:S02]  /*3b430*/  LOP3.LUT R82, R88, 0xffff, RZ, 0xc0, !PT ;  /* 0x0000ffff58527812 */ /* 0x000fe400078ec0ff */
[----:B------:R-:W-:Y:S02]  /*3b440*/  SHF.R.U32.HI R136, RZ, 0x8, R136 ;  /* 0x00000008ff887819 */ /* 0x000fe40000011688 */
[----:B------:R-:W-:Y:S02]  /*3b450*/  PRMT R101, R10, 0x3340, R101 ;  /* 0x000033400a657816 */ /* 0x000fe40000000065 */
[----:B------:R-:W-:Y:S02]  /*3b460*/  PRMT R110, R14, 0x3340, R113 ;  /* 0x000033400e6e7816 */ /* 0x000fe40000000071 */
[----:B------:R-:W-:Y:S02]  /*3b470*/  PRMT R135, R9, 0x3340, R8 ;  /* 0x0000334009877816 */ /* 0x000fe40000000008 */
[----:B------:R-:W-:-:S02]  /*3b480*/  LOP3.LUT R18, R18, 0x300, RZ, 0xc0, !PT ;  /* 0x0000030012127812 */ /* 0x000fc400078ec0ff */
[----:B------:R-:W-:Y:S02]  /*3b490*/  LOP3.LUT R88, R90, 0xffff, RZ, 0xc0, !PT ;  /* 0x0000ffff5a587812 */ /* 0x000fe400078ec0ff */
[----:B------:R-:W-:Y:S02]  /*3b4a0*/  LOP3.LUT R129, R204, 0xffff, RZ, 0xc0, !PT ;  /* 0x0000ffffcc817812 */ /* 0x000fe400078ec0ff */
[----:B------:R-:W-:Y:S02]  /*3b4b0*/  LOP3.LUT R10, R11, 0xffff, RZ, 0xc0, !PT ;  /* 0x0000ffff0b0a7812 */ /* 0x000fe400078ec0ff */
        /* <DEDUP_REMOVED lines=11> */
[----:B------:R-:W-:Y:S01]  /*3b570*/  F2FP.SATFINITE.E4M3.F32.PACK_AB_MERGE_C R84, R85, R84, RZ ;  /* 0x000000545554723e */ /* 0x000fe200048070ff */
[----:B------:R-:W-:Y:S01]  /*3b580*/  IMAD.IADD R85, R18, 0x1, R25 ;  /* 0x0000000112557824 */ /* 0x000fe200078e0219 */
[----:B------:R-:W-:Y:S02]  /*3b590*/  PRMT R129, R10, 0x3340, R129 ;  /* 0x000033400a817816 */ /* 0x000fe40000000081 */
[----:B------:R-:W-:Y:S02]  /*3b5a0*/  PRMT R136, R9, 0x3340, R8 ;  /* 0x0000334009887816 */ /* 0x000fe40000000008 */
[----:B------:R-:W-:-:S02]  /*3b5b0*/  PRMT R8, R23, 0x4210, R14 ;  /* 0x0000421017087816 */ /* 0x000fc4000000000e */
[----:B------:R-:W-:Y:S02]  /*3b5c0*/  PRMT R9, R22, 0x4210, R13 ;  /* 0x0000421016097816 */ /* 0x000fe4000000000d */
[----:B------:R-:W-:Y:S02]  /*3b5d0*/  PRMT R10, R34, 0x4210, R15 ;  /* 0x00004210220a7816 */ /* 0x000fe4000000000f */
[----:B------:R-:W-:Y:S01]  /*3b5e0*/  PRMT R11, R32, 0x4210, R17 ;  /* 0x00004210200b7816 */ /* 0x000fe20000000011 */
[----:B------:R-:W-:Y:S01]  /*3b5f0*/  BAR.SYNC.DEFER_BLOCKING 0x0 ;  /* 0x0000000000007b1d */ /* 0x000fe20000010000 */
[----:B------:R-:W-:Y:S02]  /*3b600*/  SHF.R.U32.HI R21, RZ, 0x8, R21 ;  /* 0x00000008ff157819 */ /* 0x000fe40000011615 */
[----:B------:R-:W-:Y:S02]  /*3b610*/  SHF.R.U32.HI R184, RZ, 0x8, R184 ;  /* 0x00000008ffb87819 */ /* 0x000fe400000116b8 */
[----:B------:R-:W-:-:S02]  /*3b620*/  LOP3.LUT R21, R21, 0xffff, RZ, 0xc0, !PT ;  /* 0x0000ffff15157812 */ /* 0x000fc400078ec0ff */
[----:B------:R-:W-:Y:S02]  /*3b630*/  LOP3.LUT R184, R184, 0xffff, RZ, 0xc0, !PT ;  /* 0x0000ffffb8b87812 */ /* 0x000fe400078ec0ff */
[----:B------:R-:W-:Y:S02]  /*3b640*/  SHF.R.U32.HI R186, RZ, 0x8, R186 ;  /* 0x00000008ffba7819 */ /* 0x000fe400000116ba */
[----:B------:R-:W-:Y:S01]  /*3b650*/  SHF.R.U32.HI R122, RZ, 0x8, R122 ;  /* 0x00000008ff7a7819 */ /* 0x000fe2000001167a */
[----:B------:R3:W-:Y:S01]  /*3b660*/  STSM.16.M88.4 [R85], R8 ;  /* 0x0000000855007844 */ /* 0x0007e20000000200 */
[----:B------:R-:W-:Y:S02]  /*3b670*/  SHF.R.U32.HI R94, RZ, 0x8, R94 ;  /* 0x00000008ff5e7819 */ /* 0x000fe4000001165e */
[----:B------:R-:W-:Y:S02]  /*3b680*/  PRMT R18, R21, 0x3340, R184 ;  /* 0x0000334015127816 */ /* 0x000fe400000000b8 */
[----:B------:R-:W-:-:S02]  /*3b690*/  LOP3.LUT R21, R186, 0xffff, RZ, 0xc0, !PT ;  /* 0x0000ffffba157812 */ /* 0x000fc400078ec0ff */
[----:B------:R-:W-:Y:S02]  /*3b6a0*/  LOP3.LUT R122, R122, 0xffff, RZ, 0xc0, !PT ;  /* 0x0000ffff7a7a7812 */ /* 0x000fe400078ec0ff */
[----:B------:R-:W-:Y:S02]  /*3b6b0*/  LOP3.LUT R94, R94, 0xffff, RZ, 0xc0, !PT ;  /* 0x0000ffff5e5e7812 */ /* 0x000fe400078ec0ff */
[----:B------:R-:W-:Y:S02]  /*3b6c0*/  PRMT R21, R80, 0x3340, R21 ;  /* 0x0000334050157816 */ /* 0x000fe40000000015 */
[--C-:B------:R-:W-:Y:S02]  /*3b6d0*/  PRMT R80, R122, 0x3340, R1.reuse ;  /* 0x000033407a507816 */ /* 0x100fe40000000001 */
[--C-:B------:R-:W-:Y:S02]  /*3b6e0*/  PRMT R88, R88, 0x3340, R1.reuse ;  /* 0x0000334058587816 */ /* 0x100fe40000000001 */
[----:B------:R-:W-:-:S02]  /*3b6f0*/  PRMT R90, R90, 0x3340, R1 ;  /* 0x000033405a5a7816 */ /* 0x000fc40000000001 */
[----:B------:R-:W-:Y:S02]  /*3b700*/  PRMT R94, R94, 0x3340, R1 ;  /* 0x000033405e5e7816 */ /* 0x000fe40000000001 */
[----:B------:R-:W-:Y:S02]  /*3b710*/  PRMT R80, R21, 0x5410, R80 ;  /* 0x0000541015507816 */ /* 0x000fe40000000050 */
[----:B------:R-:W-:Y:S02]  /*3b720*/  PRMT R88, R5, 0x5410, R88 ;  /* 0x0000541005587816 */ /* 0x000fe40000000058 */
[----:B------:R-:W-:Y:S02]  /*3b730*/  PRMT R5, R33, 0x5410, R90 ;  /* 0x0000541021057816 */ /* 0x000fe4000000005a */
[----:B------:R-:W-:Y:S01]  /*3b740*/  PRMT R21, R35, 0x5410, R94 ;  /* 0x0000541023157816 */ /* 0x000fe2000000005e */
[----:B------:R-:W-:Y:S01]  /*3b750*/  BAR.SYNC.DEFER_BLOCKING 0x0 ;  /* 0x0000000000007b1d */ /* 0x000fe20000010000 */
[----:B------:R-:W-:-:S02]  /*3b760*/  SHF.R.U32.HI R120, RZ, 0x8, R120 ;  /* 0x00000008ff787819 */ /* 0x000fc40000011678 */
[----:B------:R-:W-:Y:S02]  /*3b770*/  SHF.R.U32.HI R216, RZ, 0x8, R216 ;  /* 0x00000008ffd87819 */ /* 0x000fe400000116d8 */
[----:B------:R-:W-:Y:S02]  /*3b780*/  SHF.R.U32.HI R31, RZ, 0x8, R31 ;  /* 0x00000008ff1f7819 */ /* 0x000fe4000001161f */
[----:B------:R-:W-:Y:S02]  /*3b790*/  LOP3.LUT R120, R120, 0xffff, RZ, 0xc0, !PT ;  /* 0x0000ffff78787812 */ /* 0x000fe400078ec0ff */
[----:B------:R-:W-:Y:S02]  /*3b7a0*/  LOP3.LUT R31, R31, 0xffff, RZ, 0xc0, !PT ;  /* 0x0000ffff1f1f7812 */ /* 0x000fe400078ec0ff */
[----:B------:R-:W-:Y:S01]  /*3b7b0*/  LOP3.LUT R216, R216, 0xffff, RZ, 0xc0, !PT ;  /* 0x0000ffffd8d87812 */ /* 0x000fe200078ec0ff */
[----:B------:R-:W-:Y:S01]  /*3b7c0*/  LDS.128 R32, [R7] ;  /* 0x0000000007207984 */ /* 0x000fe20000000c00 */
[----:B------:R-:W-:-:S02]  /*3b7d0*/  F2FP.SATFINITE.E4M3.F32.PACK_AB_MERGE_C R138, R139, R138, RZ ;  /* 0x0000008a8b8a723e */ /* 0x000fc400048070ff */
[----:B------:R-:W-:Y:S02]  /*3b7e0*/  PRMT R25, R120, 0x3340, R1 ;  /* 0x0000334078197816 */ /* 0x000fe40000000001 */
[----:B------:R-:W-:Y:S02]  /*3b7f0*/  PRMT R31, R216, 0x3340, R31 ;  /* 0x00003340d81f7816 */ /* 0x000fe4000000001f */
[----:B------:R-:W-:Y:S02]  /*3b800*/  PRMT R82, R82, 0x3340, R1 ;  /* 0x0000334052527816 */ /* 0x000fe40000000001 */
[----:B------:R-:W-:Y:S02]  /*3b810*/  LOP3.LUT R138, R138, 0xffff, RZ, 0xc0, !PT ;  /* 0x0000ffff8a8a7812 */ /* 0x000fe400078ec0ff */
[----:B------:R-:W-:Y:S02]  /*3b820*/  PRMT R25, R18, 0x5410, R25 ;  /* 0x0000541012197816 */ /* 0x000fe40000000019 */
[----:B------:R-:W-:-:S02]  /*3b830*/  PRMT R82, R31, 0x5410, R82 ;  /* 0x000054101f527816 */ /* 0x000fc40000000052 */
[----:B------:R-:W-:Y:S02]  /*3b840*/  F2FP.SATFINITE.E4M3.F32.PACK_AB_MERGE_C R142, R143, R142, RZ ;  /* 0x0000008e8f8e723e */ /* 0x000fe400048070ff */
[----:B------:R-:W-:Y:S02]  /*3b850*/  PRMT R154, R138, 0x3340, R1 ;  /* 0x000033408a9a7816 */ /* 0x000fe40000000001 */
[----:B---3--:R-:W-:Y:S02]  /*3b860*/  PRMT R8, R25, 0x5210, R14 ;  /* 0x0000521019087816 */ /* 0x008fe4000000000e */
[----:B------:R-:W-:Y:S02]  /*3b870*/  PRMT R9, R80, 0x5210, R13 ;  /* 0x0000521050097816 */ /* 0x000fe4000000000d */
[----:B------:R-:W-:Y:S02]  /*3b880*/  PRMT R10, R82, 0x5210, R15 ;  /* 0x00005210520a7816 */ /* 0x000fe4000000000f */
[----:B------:R-:W-:Y:S01]  /*3b890*/  PRMT R11, R88, 0x5210, R17 ;  /* 0x00005210580b7816 */ /* 0x000fe20000000011 */
[----:B------:R-:W-:Y:S01]  /*3b8a0*/  BAR.SYNC.DEFER_BLOCKING 0x0 ;  /* 0x0000000000007b1d */ /* 0x000fe20000010000 */
[----:B------:R-:W-:-:S02]  /*3b8b0*/  LOP3.LUT R142, R142, 0xffff, RZ, 0xc0, !PT ;  /* 0x0000ffff8e8e7812 */ /* 0x000fc400078ec0ff */
[----:B------:R-:W-:Y:S02]  /*3b8c0*/  F2FP.SATFINITE.E4M3.F32.PACK_AB_MERGE_C R146, R147, R146, RZ ;  /* 0x000000929392723e */ /* 0x000fe400048070ff */
[----:B------:R-:W-:Y:S02]  /*3b8d0*/  PRMT R39, R39, 0x5410, R154 ;  /* 0x0000541027277816 */ /* 0x000fe4000000009a */
[----:B------:R-:W-:Y:S02]  /*3b8e0*/  PRMT R154, R142, 0x3340, R1 ;  /* 0x000033408e9a7816 */ /* 0x000fe40000000001 */
[----:B------:R-:W-:Y:S02]  /*3b8f0*/  LOP3.LUT R146, R146, 0xffff, RZ, 0xc0, !PT ;  /* 0x0000ffff92927812 */ /* 0x000fe400078ec0ff */
[----:B------:R-:W-:Y:S02]  /*3b900*/  F2FP.SATFINITE.E4M3.F32.PACK_AB_MERGE_C R214, R215, R214, RZ ;  /* 0x000000d6d7d6723e */ /* 0x000fe400048070ff */
[----:B------:R-:W-:-:S02]  /*3b910*/  F2FP.SATFINITE.E4M3.F32.PACK_AB_MERGE_C R140, R141, R140, RZ ;  /* 0x0000008c8d8c723e */ /* 0x000fc400048070ff */
[----:B------:R-:W-:Y:S02]  /*3b920*/  F2FP.SATFINITE.E4M3.F32.PACK_AB_MERGE_C R150, R151, R150, RZ ;  /* 0x000000969796723e */ /* 0x000fe400048070ff */
[----:B------:R-:W-:Y:S02]  /*3b930*/  PRMT R51, R51, 0x5410, R154 ;  /* 0x0000541033337816 */ /* 0x000fe4000000009a */
[----:B------:R-:W-:Y:S01]  /*3b940*/  PRMT R154, R146, 0x3340, R1 ;  /* 0x00003340929a7816 */ /* 0x000fe20000000001 */
[----:B------:R3:W-:Y:S01]  /*3b950*/  STSM.16.M88.4 [R85], R8 ;  /* 0x0000000855007844 */ /* 0x0007e20000000200 */
[----:B------:R-:W-:Y:S02]  /*3b960*/  LOP3.LUT R140, R140, 0xffff, RZ, 0xc0, !PT ;  /* 0x0000ffff8c8c7812 */ /* 0x000fe400078ec0ff */
[----:B------:R-:W-:Y:S02]  /*3b970*/  LOP3.LUT R16, R16, 0xffff, RZ, 0xc0, !PT ;  /* 0x0000ffff10107812 */ /* 0x000fe400078ec0ff */
[----:B------:R-:W-:-:S02]  /*3b980*/  LOP3.LUT R119, R214, 0xffff, RZ, 0xc0, !PT ;  /* 0x0000ffffd6777812 */ /* 0x000fc400078ec0ff */
[----:B------:R-:W-:Y:S02]  /*3b990*/  LOP3.LUT R150, R150, 0xffff, RZ, 0xc0, !PT ;  /* 0x0000ffff96967812 */ /* 0x000fe400078ec0ff */
[----:B------:R-:W-:Y:S02]  /*3b9a0*/  PRMT R41, R41, 0x5410, R152 ;  /* 0x0000541029297816 */ /* 0x000fe40000000098 */
[----:B------:R-:W-:Y:S02]  /*3b9b0*/  PRMT R65, R65, 0x5410, R154 ;  /* 0x0000541041417816 */ /* 0x000fe4000000009a */
[--C-:B------:R-:W-:Y:S02]  /*3b9c0*/  PRMT R152, R140, 0x3340, R1.reuse ;  /* 0x000033408c987816 */ /* 0x100fe40000000001 */
[----:B------:R-:W-:Y:S02]  /*3b9d0*/  PRMT R154, R150, 0x3340, R1 ;  /* 0x00003340969a7816 */ /* 0x000fe40000000001 */
[----:B------:R-:W-:-:S02]  /*3b9e0*/  PRMT R89, R16, 0x3340, R119 ;  /* 0x0000334010597816 */ /* 0x000fc40000000077 */
[----:B------:R-:W-:Y:S02]  /*3b9f0*/  SHF.R.U32.HI R140, RZ, 0x8, R140 ;  /* 0x00000008ff8c7819 */ /* 0x000fe4000001168c */
[----:B------:R-:W-:Y:S02]  /*3ba00*/  SHF.R.U32.HI R16, RZ, 0x8, R16 ;  /* 0x00000008ff107819 */ /* 0x000fe40000011610 */
[----:B------:R-:W-:Y:S02]  /*3ba10*/  SHF.R.U32.HI R119, RZ, 0x8, R119 ;  /* 0x00000008ff777819 */ /* 0x000fe40000011677 */
[----:B------:R-:W-:Y:S02]  /*3ba20*/  SHF.R.U32.HI R150, RZ, 0x8, R150 ;  /* 0x00000008ff967819 */ /* 0x000fe40000011696 */
[----:B------:R-:W-:Y:S02]  /*3ba30*/  LOP3.LUT R140, R140, 0xffff, RZ, 0xc0, !PT ;  /* 0x0000ffff8c8c7812 */ /* 0x000fe400078ec0ff */
[----:B------:R-:W-:-:S02]  /*3ba40*/  LOP3.LUT R119, R119, 0xffff, RZ, 0xc0, !PT ;  /* 0x0000ffff77777812 */ /* 0x000fc400078ec0ff */
[----:B------:R-:W-:Y:S02]  /*3ba50*/  LOP3.LUT R16, R16, 0xffff, RZ, 0xc0, !PT ;  /* 0x0000ffff10107812 */ /* 0x000fe400078ec0ff */
[----:B------:R-:W-:Y:S02]  /*3ba60*/  LOP3.LUT R150, R150, 0xffff, RZ, 0xc0, !PT ;  /* 0x0000ffff96967812 */ /* 0x000fe400078ec0ff */
[----:B------:R-:W-:Y:S02]  /*3ba70*/  PRMT R12, R140, 0x3340, R1 ;  /* 0x000033408c0c7816 */ /* 0x000fe40000000001 */
[----:B------:R-:W-:Y:S02]  /*3ba80*/  PRMT R16, R16, 0x3340, R119 ;  /* 0x0000334010107816 */ /* 0x000fe40000000077 */
[----:B------:R-:W-:Y:S02]  /*3ba90*/  PRMT R137, R150, 0x3340, R1 ;  /* 0x0000334096897816 */ /* 0x000fe40000000001 */
[----:B------:R-:W-:-:S02]  /*3baa0*/  LOP3.LUT R60, R60, 0xffff, RZ, 0xc0, !PT ;  /* 0x0000ffff3c3c7812 */ /* 0x000fc400078ec0ff */
[----:B------:R-:W-:Y:S02]  /*3bab0*/  PRMT R129, R129, 0x5410, R12 ;  /* 0x0000541081817816 */ /* 0x000fe4000000000c */
[----:B------:R-:W-:Y:S02]  /*3bac0*/  PRMT R137, R16, 0x5410, R137 ;  /* 0x0000541010897816 */ /* 0x000fe40000000089 */
[----:B------:R-:W-:Y:S02]  /*3bad0*/  LOP3.LUT R82, R28, 0xffff, RZ, 0xc0, !PT ;  /* 0x0000ffff1c527812 */ /* 0x000fe400078ec0ff */
[----:B------:R-:W-:Y:S02]  /*3bae0*/  LOP3.LUT R16, R30, 0xffff, RZ, 0xc0, !PT ;  /* 0x0000ffff1e107812 */ /* 0x000fe400078ec0ff */
[----:B------:R-:W-:Y:S01]  /*3baf0*/  PRMT R12, R29, 0x4210, R60 ;  /* 0x000042101d0c7816 */ /* 0x000fe2000000003c */
[----:B------:R-:W-:Y:S01]  /*3bb00*/  BAR.SYNC.DEFER_BLOCKING 0x0 ;  /* 0x0000000000007b1d */ /* 0x000fe20000010000 */
[----:B------:R-:W-:-:S02]  /*3bb10*/  LOP3.LUT R62, R62, 0xffff, RZ, 0xc0, !PT ;  /* 0x0000ffff3e3e7812 */ /* 0x000fc400078ec0ff */
[----:B------:R-:W-:-:S03]  /*3bb20*/  PRMT R14, R45, 0x4210, R82 ;  /* 0x000042102d0e7816 */ /* 0x000fc60000000052 */
[----:B------:R-:W0:Y:S01]  /*3bb30*/  LDS.128 R28, [R7] ;  /* 0x00000000071c7984 */ /* 0x000e220000000c00 */
[----:B------:R-:W-:Y:S01]  /*3bb40*/  PRMT R13, R27, 0x4210, R62 ;  /* 0x000042101b0d7816 */ /* 0x000fe2000000003e */
[----:B------:R-:W-:Y:S01]  /*3bb50*/  BAR.SYNC.DEFER_BLOCKING 0x0 ;  /* 0x0000000000007b1d */ /* 0x000fe20000010000 */
[----:B------:R-:W-:-:S05]  /*3bb60*/  PRMT R15, R43, 0x4210, R16 ;  /* 0x000042102b0f7816 */ /* 0x000fca0000000010 */
[----:B------:R-:W-:Y:S02]  /*3bb70*/  STSM.16.M88.4 [R85], R12 ;  /* 0x0000000c55007844 */ /* 0x000fe40000000200 */
[----:B------:R-:W-:Y:S01]  /*3bb80*/  BAR.SYNC.DEFER_BLOCKING 0x0 ;  /* 0x0000000000007b1d */ /* 0x000fe20000010000 */
[----:B------:R-:W-:Y:S02]  /*3bb90*/  SHF.R.U32.HI R3, RZ, 0x8, R3 ;  /* 0x00000008ff037819 */ /* 0x000fe40000011603 */
[----:B------:R-:W-:Y:S02]  /*3bba0*/  SHF.R.U32.HI R190, RZ, 0x8, R190 ;  /* 0x00000008ffbe7819 */ /* 0x000fe400000116be */
[----:B------:R-:W-:Y:S02]  /*3bbb0*/  SHF.R.U32.HI R126, RZ, 0x8, R126 ;  /* 0x00000008ff7e7819 */ /* 0x000fe4000001167e */
[----:B------:R-:W-:Y:S02]  /*3bbc0*/  SHF.R.U32.HI R220, RZ, 0x8, R220 ;  /* 0x00000008ffdc7819 */ /* 0x000fe400000116dc */
[----:B------:R-:W-:-:S02]  /*3bbd0*/  SHF.R.U32.HI R47, RZ, 0x8, R47 ;  /* 0x00000008ff2f7819 */ /* 0x000fc4000001162f */
[----:B------:R-:W-:Y:S02]  /*3bbe0*/  SHF.R.U32.HI R92, RZ, 0x8, R92 ;  /* 0x00000008ff5c7819 */ /* 0x000fe4000001165c */
[----:B------:R-:W-:Y:S02]  /*3bbf0*/  SHF.R.U32.HI R128, RZ, 0x8, R128 ;  /* 0x00000008ff807819 */ /* 0x000fe40000011680 */
[----:B------:R-:W-:Y:S02]  /*3bc00*/  SHF.R.U32.HI R132, RZ, 0x8, R132 ;  /* 0x00000008ff847819 */ /* 0x000fe40000011684 */
[----:B------:R-:W-:Y:S01]  /*3bc10*/  SHF.R.U32.HI R102, RZ, 0x8, R102 ;  /* 0x00000008ff667819 */ /* 0x000fe20000011666 */
[----:B------:R-:W1:Y:S01]  /*3bc20*/  LDS.128 R24, [R7] ;  /* 0x0000000007187984 */ /* 0x000e620000000c00 */
[----:B------:R-:W-:Y:S02]  /*3bc30*/  LOP3.LUT R190, R190, 0xffff, RZ, 0xc0, !PT ;  /* 0x0000ffffbebe7812 */ /* 0x000fe400078ec0ff */
        /* <DEDUP_REMOVED lines=8> */
[----:B------:R-:W-:Y:S02]  /*3bcc0*/  PRMT R3, R3, 0x3340, R190 ;  /* 0x0000334003037816 */ /* 0x000fe400000000be */
[----:B------:R-:W-:Y:S02]  /*3bcd0*/  PRMT R120, R120, 0x3340, R1 ;  /* 0x0000334078787816 */ /* 0x000fe40000000001 */
[----:B------:R-:W-:Y:S02]  /*3bce0*/  PRMT R47, R220, 0x3340, R47 ;  /* 0x00003340dc2f7816 */ /* 0x000fe4000000002f */
[--C-:B------:R-:W-:Y:S02]  /*3bcf0*/  PRMT R92, R92, 0x3340, R1.reuse ;  /* 0x000033405c5c7816 */ /* 0x100fe40000000001 */
[----:B------:R-:W-:-:S02]  /*3bd00*/  PRMT R122, R122, 0x3340, R1 ;  /* 0x000033407a7a7816 */ /* 0x000fc40000000001 */
[--C-:B------:R-:W-:Y:S02]  /*3bd10*/  PRMT R126, R126, 0x3340, R1.reuse ;  /* 0x000033407e7e7816 */ /* 0x100fe40000000001 */
[----:B------:R-:W-:Y:S02]  /*3bd20*/  PRMT R102, R102, 0x3340, R1 ;  /* 0x0000334066667816 */ /* 0x000fe40000000001 */
[----:B------:R-:W-:Y:S02]  /*3bd30*/  PRMT R3, R3, 0x5410, R120 ;  /* 0x0000541003037816 */ /* 0x000fe40000000078 */
[----:B------:R-:W-:Y:S02]  /*3bd40*/  PRMT R47, R47, 0x5410, R92 ;  /* 0x000054102f2f7816 */ /* 0x000fe4000000005c */
[----:B------:R-:W-:Y:S02]  /*3bd50*/  PRMT R122, R59, 0x5410, R122 ;  /* 0x000054103b7a7816 */ /* 0x000fe4000000007a */
[----:B------:R-:W-:-:S02]  /*3bd60*/  PRMT R126, R81, 0x5410, R126 ;  /* 0x00005410517e7816 */ /* 0x000fc4000000007e */
[----:B------:R-:W-:Y:S02]  /*3bd70*/  PRMT R59, R83, 0x5410, R102 ;  /* 0x00005410533b7816 */ /* 0x000fe40000000066 */
[----:B------:R-:W-:Y:S02]  /*3bd80*/  PRMT R80, R5, 0x5210, R60 ;  /* 0x0000521005507816 */ /* 0x000fe4000000003c */
[----:B------:R-:W-:Y:S02]  /*3bd90*/  PRMT R81, R3, 0x5210, R62 ;  /* 0x0000521003517816 */ /* 0x000fe4000000003e */
[----:B------:R-:W-:Y:S02]  /*3bda0*/  PRMT R82, R47, 0x5210, R82 ;  /* 0x000052102f527816 */ /* 0x000fe40000000052 */
[----:B------:R-:W-:Y:S01]  /*3bdb0*/  PRMT R83, R21, 0x5210, R16 ;  /* 0x0000521015537816 */ /* 0x000fe20000000010 */
[----:B------:R-:W-:Y:S06]  /*3bdc0*/  BAR.SYNC.DEFER_BLOCKING 0x0 ;  /* 0x0000000000007b1d */ /* 0x000fec0000010000 */
[----:B------:R-:W-:Y:S02]  /*3bdd0*/  STSM.16.M88.4 [R85], R80 ;  /* 0x0000005055007844 */ /* 0x000fe40000000200 */
[----:B------:R-:W-:Y:S01]  /*3bde0*/  BAR.SYNC.DEFER_BLOCKING 0x0 ;  /* 0x0000000000007b1d */ /* 0x000fe20000010000 */
[----:B------:R-:W-:-:S02]  /*3bdf0*/  SHF.R.U32.HI R138, RZ, 0x8, R138 ;  /* 0x00000008ff8a7819 */ /* 0x000fc4000001168a */
[----:B------:R-:W-:Y:S02]  /*3be00*/  SHF.R.U32.HI R238, RZ, 0x8, R238 ;  /* 0x00000008ffee7819 */ /* 0x000fe400000116ee */
[----:B------:R-:W-:Y:S02]  /*3be10*/  SHF.R.U32.HI R117, RZ, 0x8, R117 ;  /* 0x00000008ff757819 */ /* 0x000fe40000011675 */
[----:B------:R-:W-:Y:S02]  /*3be20*/  LOP3.LUT R132, R138, 0xffff, RZ, 0xc0, !PT ;  /* 0x0000ffff8a847812 */ /* 0x000fe400078ec0ff */
[----:B------:R-:W-:Y:S02]  /*3be30*/  LOP3.LUT R117, R117, 0xffff, RZ, 0xc0, !PT ;  /* 0x0000ffff75757812 */ /* 0x000fe400078ec0ff */
[----:B------:R-:W-:Y:S02]  /*3be40*/  LOP3.LUT R238, R238, 0xffff, RZ, 0xc0, !PT ;  /* 0x0000ffffeeee7812 */ /* 0x000fe400078ec0ff */
[----:B------:R-:W-:Y:S01]  /*3be50*/  PRMT R132, R132, 0x3340, R1 ;  /* 0x0000334084847816 */ /* 0x000fe20000000001 */
[----:B------:R-:W4:Y:S01]  /*3be60*/  LDS.128 R12, [R7] ;  /* 0x00000000070c7984 */ /* 0x000f220000000c00 */
[----:B------:R-:W-:-:S02]  /*3be70*/  PRMT R238, R238, 0x3340, R117 ;  /* 0x00003340eeee7816 */ /* 0x000fc40000000075 */
[----:B------:R-:W-:Y:S02]  /*3be80*/  PRMT R117, R101, 0x5410, R132 ;  /* 0x0000541065757816 */ /* 0x000fe40000000084 */
[----:B------:R-:W-:Y:S02]  /*3be90*/  LOP3.LUT R3, R64, 0xffff, RZ, 0xc0, !PT ;  /* 0x0000ffff40037812 */ /* 0x000fe400078ec0ff */
[----:B------:R-:W-:Y:S02]  /*3bea0*/  LOP3.LUT R101, R66, 0xffff, RZ, 0xc0, !PT ;  /* 0x0000ffff42657812 */ /* 0x000fe400078ec0ff */
[----:B------:R-:W-:Y:S01]  /*3beb0*/  LOP3.LUT R102, R19, 0xffff, RZ, 0xc0, !PT ;  /* 0x0000ffff13667812 */ /* 0x000fe200078ec0ff */
[----:B------:R-:W-:Y:S01]  /*3bec0*/  BAR.SYNC.DEFER_BLOCKING 0x0 ;  /* 0x0000000000007b1d */ /* 0x000fe20000010000 */
[----:B------:R-:W-:Y:S02]  /*3bed0*/  LOP3.LUT R20, R20, 0xffff, RZ, 0xc0, !PT ;  /* 0x0000ffff14147812 */ /* 0x000fe400078ec0ff */
[----:B---3--:R-:W-:-:S02]  /*3bee0*/  PRMT R8, R2, 0x4210, R3 ;  /* 0x0000421002087816 */ /* 0x008fc40000000003 */
[----:B------:R-:W-:Y:S02]  /*3bef0*/  PRMT R9, R0, 0x4210, R101 ;  /* 0x0000421000097816 */ /* 0x000fe40000000065 */
[----:B------:R-:W-:Y:S02]  /*3bf00*/  PRMT R10, R49, 0x4210, R102 ;  /* 0x00004210310a7816 */ /* 0x000fe40000000066 */
[----:B------:R-:W-:-:S05]  /*3bf10*/  PRMT R11, R53, 0x4210, R20 ;  /* 0x00004210350b7816 */ /* 0x000fca0000000014 */
[----:B------:R-:W-:Y:S01]  /*3bf20*/  STSM.16.M88.4 [R85], R8 ;  /* 0x0000000855007844 */ /* 0x000fe20000000200 */
        /* <DEDUP_REMOVED lines=10> */
[----:B------:R-:W-:Y:S01]  /*3bfd0*/  LDS.128 R16, [R7] ;  /* 0x0000000007107984 */ /* 0x000fe20000000c00 */
        /* <DEDUP_REMOVED lines=23> */
[----:B------:R-:W-:Y:S01]  /*3c150*/  PRMT R103, R69, 0x5210, R20 ;  /* 0x0000521045677816 */ /* 0x000fe20000000014 */
[----:B------:R-:W-:Y:S01]  /*3c160*/  BAR.SYNC.DEFER_BLOCKING 0x0 ;  /* 0x0000000000007b1d */ /* 0x000fe20000010000 */
[----:B------:R-:W-:Y:S02]  /*3c170*/  SHF.R.U32.HI R116, RZ, 0x8, R116 ;  /* 0x00000008ff747819 */ /* 0x000fe40000011674 */
[----:B------:R-:W-:-:S02]  /*3c180*/  SHF.R.U32.HI R127, RZ, 0x8, R127 ;  /* 0x00000008ff7f7819 */ /* 0x000fc4000001167f */
[----:B------:R-:W-:Y:S02]  /*3c190*/  SHF.R.U32.HI R246, RZ, 0x8, R246 ;  /* 0x00000008fff67819 */ /* 0x000fe400000116f6 */
[----:B------:R-:W-:Y:S01]  /*3c1a0*/  LOP3.LUT R116, R116, 0xffff, RZ, 0xc0, !PT ;  /* 0x0000ffff74747812 */ /* 0x000fe200078ec0ff */
[----:B------:R-:W-:Y:S01]  /*3c1b0*/  STSM.16.M88.4 [R85], R100 ;  /* 0x0000006455007844 */ /* 0x000fe20000000200 */
[----:B------:R-:W-:Y:S02]  /*3c1c0*/  LOP3.LUT R127, R127, 0xffff, RZ, 0xc0, !PT ;  /* 0x0000ffff7f7f7812 */ /* 0x000fe400078ec0ff */
[----:B------:R-:W-:Y:S02]  /*3c1d0*/  LOP3.LUT R246, R246, 0xffff, RZ, 0xc0, !PT ;  /* 0x0000fffff6f67812 */ /* 0x000fe400078ec0ff */
[----:B------:R-:W-:Y:S02]  /*3c1e0*/  PRMT R23, R116, 0x3340, R1 ;  /* 0x0000334074177816 */ /* 0x000fe40000000001 */
[----:B------:R-:W-:-:S02]  /*3c1f0*/  PRMT R246, R246, 0x3340, R127 ;  /* 0x00003340f6f67816 */ /* 0x000fc4000000007f */
[----:B------:R-:W-:Y:S01]  /*3c200*/  PRMT R127, R136, 0x5410, R23 ;  /* 0x00005410887f7816 */ /* 0x000fe20000000017 */
[----:B------:R-:W-:Y:S01]  /*3c210*/  BAR.SYNC.DEFER_BLOCKING 0x0 ;  /* 0x0000000000007b1d */ /* 0x000fe20000010000 */
[----:B------:R-:W-:Y:S02]  /*3c220*/  SHF.R.U32.HI R71, RZ, 0x8, R71 ;  /* 0x00000008ff477819 */ /* 0x000fe40000011647 */
[----:B------:R-:W-:Y:S02]  /*3c230*/  SHF.R.U32.HI R198, RZ, 0x8, R198 ;  /* 0x00000008ffc67819 */ /* 0x000fe400000116c6 */
[----:B------:R-:W-:-:S03]  /*3c240*/  SHF.R.U32.HI R134, RZ, 0x8, R134 ;  /* 0x00000008ff867819 */ /* 0x000fc60000011686 */
[----:B------:R-:W2:Y:S01]  /*3c250*/  LDC R136, c[0x0][0x248] ;  /* 0x00009200ff887b82 */ /* 0x000ea20000000800 */
[----:B------:R-:W-:Y:S02]  /*3c260*/  LOP3.LUT R198, R198, 0xffff, RZ, 0xc0, !PT ;  /* 0x0000ffffc6c67812 */ /* 0x000fe400078ec0ff */
[----:B------:R-:W-:Y:S02]  /*3c270*/  LOP3.LUT R71, R71, 0xffff, RZ, 0xc0, !PT ;  /* 0x0000ffff47477812 */ /* 0x000fe400078ec0ff */
[----:B------:R-:W-:Y:S02]  /*3c280*/  LOP3.LUT R128, R134, 0xffff, RZ, 0xc0, !PT ;  /* 0x0000ffff86807812 */ /* 0x000fe400078ec0ff */
[--C-:B------:R-:W-:Y:S01]  /*3c290*/  PRMT R130, R130, 0x3340, R1.reuse ;  /* 0x0000334082827816 */ /* 0x100fe20000000001 */
[----:B------:R-:W3:Y:S01]  /*3c2a0*/  LDS.128 R20, [R7] ;  /* 0x0000000007147984 */ /* 0x000ee20000000c00 */
[----:B------:R-:W-:Y:S02]  /*3c2b0*/  PRMT R71, R71, 0x3340, R198 ;  /* 0x0000334047477816 */ /* 0x000fe400000000c6 */
[----:B------:R-:W-:-:S02]  /*3c2c0*/  PRMT R128, R128, 0x3340, R1 ;  /* 0x0000334080807816 */ /* 0x000fc40000000001 */
[----:B------:R-:W-:Y:S02]  /*3c2d0*/  PRMT R113, R105, 0x5410, R130 ;  /* 0x0000541069717816 */ /* 0x000fe40000000082 */
[----:B------:R-:W-:Y:S02]  /*3c2e0*/  LOP3.LUT R3, R68, 0xffff, RZ, 0xc0, !PT ;  /* 0x0000ffff44037812 */ /* 0x000fe400078ec0ff */
[----:B------:R-:W-:Y:S02]  /*3c2f0*/  LOP3.LUT R105, R70, 0xffff, RZ, 0xc0, !PT ;  /* 0x0000ffff46697812 */ /* 0x000fe400078ec0ff */
[----:B------:R-:W-:Y:S02]  /*3c300*/  LOP3.LUT R36, R36, 0xffff, RZ, 0xc0, !PT ;  /* 0x0000ffff24247812 */ /* 0x000fe400078ec0ff */
[----:B------:R-:W-:Y:S02]  /*3c310*/  LOP3.LUT R38, R38, 0xffff, RZ, 0xc0, !PT ;  /* 0x0000ffff26267812 */ /* 0x000fe400078ec0ff */
[----:B------:R-:W-:-:S02]  /*3c320*/  PRMT R128, R71, 0x5410, R128 ;  /* 0x0000541047807816 */ /* 0x000fc40000000080 */
[----:B------:R-:W-:Y:S02]  /*3c330*/  PRMT R68, R6, 0x4210, R3 ;  /* 0x0000421006447816 */ /* 0x000fe40000000003 */
[----:B------:R-:W-:Y:S02]  /*3c340*/  PRMT R69, R4, 0x4210, R105 ;  /* 0x0000421004457816 */ /* 0x000fe40000000069 */
[----:B------:R-:W-:Y:S02]  /*3c350*/  PRMT R70, R67, 0x4210, R36 ;  /* 0x0000421043467816 */ /* 0x000fe40000000024 */
[----:B------:R-:W-:Y:S01]  /*3c360*/  PRMT R71, R61, 0x4210, R38 ;  /* 0x000042103d477816 */ /* 0x000fe20000000026 */
[----:B------:R-:W-:Y:S06]  /*3c370*/  BAR.SYNC.DEFER_BLOCKING 0x0 ;  /* 0x0000000000007b1d */ /* 0x000fec0000010000 */
[----:B------:R0:W-:Y:S02]  /*3c380*/  STSM.16.M88.4 [R85], R68 ;  /* 0x0000004455007844 */ /* 0x0001e40000000200 */
[----:B------:R-:W-:Y:S01]  /*3c390*/  BAR.SYNC.DEFER_BLOCKING 0x0 ;  /* 0x0000000000007b1d */ /* 0x000fe20000010000 */
[----:B------:R-:W-:-:S02]  /*3c3a0*/  SHF.R.U32.HI R232, RZ, 0x8, R232 ;  /* 0x00000008ffe87819 */ /* 0x000fc400000116e8 */
[----:B------:R-:W-:Y:S02]  /*3c3b0*/  SHF.R.U32.HI R109, RZ, 0x8, R109 ;  /* 0x00000008ff6d7819 */ /* 0x000fe4000001166d */
[----:B------:R-:W-:Y:S02]  /*3c3c0*/  SHF.R.U32.HI R104, RZ, 0x8, R104 ;  /* 0x00000008ff687819 */ /* 0x000fe40000011668 */
[----:B------:R-:W-:Y:S02]  /*3c3d0*/  SHF.R.U32.HI R142, RZ, 0x8, R142 ;  /* 0x00000008ff8e7819 */ /* 0x000fe4000001168e */
[----:B------:R-:W-:Y:S02]  /*3c3e0*/  LOP3.LUT R109, R109, 0xffff, RZ, 0xc0, !PT ;  /* 0x0000ffff6d6d7812 */ /* 0x000fe400078ec0ff */
[----:B------:R-:W-:Y:S02]  /*3c3f0*/  LOP3.LUT R232, R232, 0xffff, RZ, 0xc0, !PT ;  /* 0x0000ffffe8e87812 */ /* 0x000fe400078ec0ff */
[----:B------:R-:W-:Y:S01]  /*3c400*/  LOP3.LUT R104, R104, 0xffff, RZ, 0xc0, !PT ;  /* 0x0000ffff68687812 */ /* 0x000fe200078ec0ff */
[----:B------:R-:W2:Y:S01]  /*3c410*/  LDS.128 R8, [R7] ;  /* 0x0000000007087984 */ /* 0x000ea20000000c00 */
[----:B------:R-:W-:-:S02]  /*3c420*/  LOP3.LUT R134, R142, 0xffff, RZ, 0xc0, !PT ;  /* 0x0000ffff8e867812 */ /* 0x000fc400078ec0ff */
[----:B------:R-:W-:Y:S02]  /*3c430*/  PRMT R109, R232, 0x3340, R109 ;  /* 0x00003340e86d7816 */ /* 0x000fe4000000006d */
[--C-:B------:R-:W-:Y:S02]  /*3c440*/  PRMT R104, R104, 0x3340, R1.reuse ;  /* 0x0000334068687816 */ /* 0x100fe40000000001 */
        /* <DEDUP_REMOVED lines=8> */
[----:B------:R-:W-:Y:S06]  /*3c4d0*/  BAR.SYNC.DEFER_BLOCKING 0x0 ;  /* 0x0000000000007b1d */ /* 0x000fec0000010000 */
[----:B------:R-:W-:Y:S02]  /*3c4e0*/  STSM.16.M88.4 [R85], R104 ;  /* 0x0000006855007844 */ /* 0x000fe40000000200 */
[----:B------:R-:W-:Y:S01]  /*3c4f0*/  BAR.SYNC.DEFER_BLOCKING 0x0 ;  /* 0x0000000000007b1d */ /* 0x000fe20000010000 */
[----:B------:R-:W-:-:S02]  /*3c500*/  LOP3.LUT R74, R74, 0xffff, RZ, 0xc0, !PT ;  /* 0x0000ffff4a4a7812 */ /* 0x000fc400078ec0ff */
[----:B------:R-:W-:Y:S02]  /*3c510*/  LOP3.LUT R72, R72, 0xffff, RZ, 0xc0, !PT ;  /* 0x0000ffff48487812 */ /* 0x000fe400078ec0ff */
[----:B------:R-:W-:Y:S02]  /*3c520*/  LOP3.LUT R0, R40, 0xffff, RZ, 0xc0, !PT ;  /* 0x0000ffff28007812 */ /* 0x000fe400078ec0ff */
[----:B------:R-:W-:Y:S01]  /*3c530*/  LOP3.LUT R2, R42, 0xffff, RZ, 0xc0, !PT ;  /* 0x0000ffff2a027812 */ /* 0x000fe200078ec0ff */
[----:B------:R-:W2:Y:S01]  /*3c540*/  LDS.128 R80, [R7] ;  /* 0x0000000007507984 */ /* 0x000ea20000000c00 */
[----:B------:R-:W-:Y:S02]  /*3c550*/  PRMT R37, R39, 0x4210, R74 ;  /* 0x0000421027257816 */ /* 0x000fe4000000004a */
[----:B------:R-:W-:Y:S02]  /*3c560*/  PRMT R36, R41, 0x4210, R72 ;  /* 0x0000421029247816 */ /* 0x000fe40000000048 */
[----:B------:R-:W-:-:S02]  /*3c570*/  PRMT R38, R73, 0x4210, R0 ;  /* 0x0000421049267816 */ /* 0x000fc40000000000 */
[----:B------:R-:W-:Y:S01]  /*3c580*/  PRMT R39, R75, 0x4210, R2 ;  /* 0x000042104b277816 */ /* 0x000fe20000000002 */
[----:B------:R-:W-:Y:S01]  /*3c590*/  BAR.SYNC.DEFER_BLOCKING 0x0 ;  /* 0x0000000000007b1d */ /* 0x000fe20000010000 */
[----:B------:R-:W-:-:S05]  /*3c5a0*/  LOP3.LUT R44, R44, 0xffff, RZ, 0xc0, !PT ;  /* 0x0000ffff2c2c7812 */ /* 0x000fca00078ec0ff */
[----:B------:R1:W-:Y:S01]  /*3c5b0*/  STSM.16.M88.4 [R85], R36 ;  /* 0x0000002455007844 */ /* 0x0003e20000000200 */
[----:B------:R-:W-:Y:S02]  /*3c5c0*/  PRMT R42, R109, 0x5210, R0 ;  /* 0x000052106d2a7816 */ /* 0x000fe40000000000 */
[----:B------:R-:W-:Y:S02]  /*3c5d0*/  PRMT R43, R111, 0x5210, R2 ;  /* 0x000052106f2b7816 */ /* 0x000fe40000000002 */
[----:B------:R-:W-:Y:S02]  /*3c5e0*/  LOP3.LUT R0, R76, 0xffff, RZ, 0xc0, !PT ;  /* 0x0000ffff4c007812 */ /* 0x000fe400078ec0ff */
[----:B------:R-:W-:Y:S02]  /*3c5f0*/  LOP3.LUT R2, R78, 0xffff, RZ, 0xc0, !PT ;  /* 0x0000ffff4e027812 */ /* 0x000fe400078ec0ff */
[----:B0-----:R-:W-:Y:S01]  /*3c600*/  PRMT R70, R79, 0x4210, R44 ;  /* 0x000042104f467816 */ /* 0x001fe2000000002c */
[----:B------:R-:W-:Y:S01]  /*3c610*/  BAR.SYNC.DEFER_BLOCKING 0x0 ;  /* 0x0000000000007b1d */ /* 0x000fe20000010000 */
[----:B------:R-:W-:-:S02]  /*3c620*/  PRMT R40, R113, 0x5210, R72 ;  /* 0x0000521071287816 */ /* 0x000fc40000000048 */
[----:B------:R-:W-:Y:S02]  /*3c630*/  PRMT R41, R117, 0x5210, R74 ;  /* 0x0000521075297816 */ /* 0x000fe4000000004a */
[----:B------:R-:W-:-:S03]  /*3c640*/  PRMT R55, R55, 0x5410, R152 ;  /* 0x0000541037377816 */ /* 0x000fc60000000098 */
[----:B------:R-:W0:Y:S01]  /*3c650*/  LDC.64 R116, c[0x0][0x228] ;  /* 0x00008a00ff747b82 */ /* 0x000e220000000a00 */
[----:B------:R-:W-:Y:S07]  /*3c660*/  LDS.128 R76, [R7] ;  /* 0x00000000074c7984 */ /* 0x000fee0000000c00 */
[----:B------:R-:W-:Y:S06]  /*3c670*/  BAR.SYNC.DEFER_BLOCKING 0x0 ;  /* 0x0000000000007b1d */ /* 0x000fec0000010000 */
[----:B------:R4:W-:Y:S02]  /*3c680*/  STSM.16.M88.4 [R85], R40 ;  /* 0x0000002855007844 */ /* 0x0009e40000000200 */
[----:B------:R-:W-:Y:S01]  /*3c690*/  BAR.SYNC.DEFER_BLOCKING 0x0 ;  /* 0x0000000000007b1d */ /* 0x000fe20000010000 */
[----:B------:R-:W-:-:S02]  /*3c6a0*/  LOP3.LUT R46, R46, 0xffff, RZ, 0xc0, !PT ;  /* 0x0000ffff2e2e7812 */ /* 0x000fc400078ec0ff */
[----:B------:R-:W-:-:S03]  /*3c6b0*/  PRMT R68, R55, 0x4210, R0 ;  /* 0x0000421037447816 */ /* 0x000fc60000000000 */
[----:B------:R-:W0:Y:S01]  /*3c6c0*/  LDS.128 R72, [R7] ;  /* 0x0000000007487984 */ /* 0x000e220000000c00 */
[----:B------:R-:W-:Y:S02]  /*3c6d0*/  PRMT R69, R51, 0x4210, R2 ;  /* 0x0000421033457816 */ /* 0x000fe40000000002 */
[----:B------:R-:W-:Y:S01]  /*3c6e0*/  PRMT R71, R91, 0x4210, R46 ;  /* 0x000042105b477816 */ /* 0x000fe2000000002e */
[----:B------:R-:W-:Y:S01]  /*3c6f0*/  BAR.SYNC.DEFER_BLOCKING 0x0 ;  /* 0x0000000000007b1d */ /* 0x000fe20000010000 */
[----:B-1----:R-:W-:Y:S02]  /*3c700*/  PRMT R36, R129, 0x5210, R0 ;  /* 0x0000521081247816 */ /* 0x002fe40000000000 */
[----:B------:R-:W-:Y:S02]  /*3c710*/  LOP3.LUT R0, R57, 0xffff, RZ, 0xc0, !PT ;  /* 0x0000ffff39007812 */ /* 0x000fe400078ec0ff */
[----:B------:R-:W-:-:S03]  /*3c720*/  SHF.R.U32.HI R236, RZ, 0x8, R236 ;  /* 0x00000008ffec7819 */ /* 0x000fc600000116ec */
[----:B------:R-:W1:Y:S01]  /*3c730*/  LDC.64 R128, c[0x0][0x228] ;  /* 0x00008a00ff807b82 */ /* 0x000e620000000a00 */
[----:B------:R-:W-:Y:S07]  /*3c740*/  STSM.16.M88.4 [R85], R68 ;  /* 0x0000004455007844 */ /* 0x000fee0000000200 */
[----:B------:R-:W-:Y:S01]  /*3c750*/  BAR.SYNC.DEFER_BLOCKING 0x0 ;  /* 0x0000000000007b1d */ /* 0x000fe20000010000 */
[----:B----4-:R-:W-:Y:S02]  /*3c760*/  PRMT R41, R65, 0x4210, R0 ;  /* 0x0000421041297816 */ /* 0x010fe40000000000 */
[----:B------:R-:W-:-:S02]  /*3c770*/  SHF.R.U32.HI R115, RZ, 0x8, R115 ;  /* 0x00000008ff737819 */ /* 0x000fc40000011673 */
[----:B------:R-:W-:Y:S02]  /*3c780*/  SHF.R.U32.HI R108, RZ, 0x8, R108 ;  /* 0x00000008ff6c7819 */ /* 0x000fe4000001166c */
[----:B------:R-:W-:Y:S02]  /*3c790*/  LOP3.LUT R115, R115, 0xffff, RZ, 0xc0, !PT ;  /* 0x0000ffff73737812 */ /* 0x000fe400078ec0ff */
[----:B------:R-:W-:Y:S02]  /*3c7a0*/  LOP3.LUT R236, R236, 0xffff, RZ, 0xc0, !PT ;  /* 0x0000ffffecec7812 */ /* 0x000fe400078ec0ff */
[----:B------:R-:W-:Y:S01]  /*3c7b0*/  LOP3.LUT R108, R108, 0xffff, RZ, 0xc0, !PT ;  /* 0x0000ffff6c6c7812 */ /* 0x000fe200078ec0ff */
[----:B------:R-:W4:Y:S01]  /*3c7c0*/  LDS.128 R64, [R7] ;  /* 0x0000000007407984 */ /* 0x000f220000000c00 */
        /* <DEDUP_REMOVED lines=8> */
[----:B------:R3:W-:Y:S02]  /*3c850*/  STSM.16.M88.4 [R85], R36 ;  /* 0x0000002455007844 */ /* 0x0007e40000000200 */
[----:B------:R-:W-:Y:S01]  /*3c860*/  BAR.SYNC.DEFER_BLOCKING 0x0 ;  /* 0x0000000000007b1d */ /* 0x000fe20000010000 */
[----:B------:R-:W-:-:S04]  /*3c870*/  F2FP.SATFINITE.E4M3.F32.PACK_AB_MERGE_C R144, R145, R144, RZ ;  /* 0x000000909190723e */ /* 0x000fc800048070ff */
[----:B------:R-:W-:-:S04]  /*3c880*/  LOP3.LUT R144, R144, 0xffff, RZ, 0xc0, !PT ;  /* 0x0000ffff90907812 */ /* 0x000fc800078ec0ff */
[----:B------:R-:W-:Y:S01]  /*3c890*/  PRMT R152, R144, 0x3340, R1 ;  /* 0x0000334090987816 */ /* 0x000fe20000000001 */
[----:B------:R-:W1:Y:S03]  /*3c8a0*/  LDS.128 R68, [R7] ;  /* 0x0000000007447984 */ /* 0x000e660000000c00 */
[----:B------:R-:W-:Y:S02]  /*3c8b0*/  PRMT R63, R63, 0x5410, R152 ;  /* 0x000054103f3f7816 */ /* 0x000fe40000000098 */
[----:B------:R-:W-:Y:S02]  /*3c8c0*/  LOP3.LUT R56, R56, 0xffff, RZ, 0xc0, !PT ;  /* 0x0000ffff38387812 */ /* 0x000fe400078ec0ff */
[----:B------:R-:W-:Y:S02]  /*3c8d0*/  LOP3.LUT R48, R48, 0xffff, RZ, 0xc0, !PT ;  /* 0x0000ffff30307812 */ /* 0x000fe400078ec0ff */
[----:B------:R-:W-:-:S02]  /*3c8e0*/  LOP3.LUT R50, R50, 0xffff, RZ, 0xc0, !PT ;  /* 0x0000ffff32327812 */ /* 0x000fc400078ec0ff */
[----:B------:R-:W-:Y:S01]  /*3c8f0*/  PRMT R40, R63, 0x4210, R56 ;  /* 0x000042103f287816 */ /* 0x000fe20000000038 */
[----:B------:R-:W-:Y:S01]  /*3c900*/  BAR.SYNC.DEFER_BLOCKING 0x0 ;  /* 0x0000000000007b1d */ /* 0x000fe20000010000 */
        /* <DEDUP_REMOVED lines=10> */
[----:B------:R-:W-:Y:S02]  /*3c9b0*/  LOP3.LUT R144, R144, 0xffff, RZ, 0xc0, !PT ;  /* 0x0000ffff90907812 */ /* 0x000fe400078ec0ff */
[----:B------:R-:W-:Y:S01]  /*3c9c0*/  LOP3.LUT R146, R146, 0xffff, RZ, 0xc0, !PT ;  /* 0x0000ffff92927812 */ /* 0x000fe200078ec0ff */
[----:B------:R-:W1:Y:S01]  /*3c9d0*/  LDS.128 R60, [R7] ;  /* 0x00000000073c7984 */ /* 0x000e620000000c00 */
[----:B------:R-:W-:Y:S02]  /*3c9e0*/  LOP3.LUT R112, R112, 0xffff, RZ, 0xc0, !PT ;  /* 0x0000ffff70707812 */ /* 0x000fe400078ec0ff */
[----:B------:R-:W-:Y:S02]  /*3c9f0*/  LOP3.LUT R123, R123, 0xffff, RZ, 0xc0, !PT ;  /* 0x0000ffff7b7b7812 */ /* 0x000fe400078ec0ff */
[----:B------:R-:W-:-:S02]  /*3ca00*/  LOP3.LUT R242, R242, 0xffff, RZ, 0xc0, !PT ;  /* 0x0000fffff2f27812 */ /* 0x000fc400078ec0ff */
[----:B------:R-:W-:Y:S02]  /*3ca10*/  LOP3.LUT R114, R114, 0xffff, RZ, 0xc0, !PT ;  /* 0x0000ffff72727812 */ /* 0x000fe400078ec0ff */
[--C-:B------:R-:W-:Y:S02]  /*3ca20*/  PRMT R121, R144, 0x3340, R1.reuse ;  /* 0x0000334090797816 */ /* 0x100fe40000000001 */
[--C-:B------:R-:W-:Y:S02]  /*3ca30*/  PRMT R133, R146, 0x3340, R1.reuse ;  /* 0x0000334092857816 */ /* 0x100fe40000000001 */
        /* <DEDUP_REMOVED lines=8> */
[----:B------:R-:W-:Y:S01]  /*3cac0*/  BAR.SYNC.DEFER_BLOCKING 0x0 ;  /* 0x0000000000007b1d */ /* 0x000fe20000010000 */
[----:B------:R-:W-:-:S02]  /*3cad0*/  PRMT R45, R133, 0x5210, R0 ;  /* 0x00005210852d7816 */ /* 0x000fc40000000000 */
[----:B------:R-:W-:Y:S02]  /*3cae0*/  PRMT R46, R135, 0x5210, R48 ;  /* 0x00005210872e7816 */ /* 0x000fe40000000030 */
[----:B------:R-:W-:-:S03]  /*3caf0*/  PRMT R47, R123, 0x5210, R50 ;  /* 0x000052107b2f7816 */ /* 0x000fc60000000032 */
[----:B------:R-:W1:Y:S01]  /*3cb00*/  LDC R133, c[0x0][0x244] ;  /* 0x00009100ff857b82 */ /* 0x000e620000000800 */
[----:B------:R-:W-:Y:S02]  /*3cb10*/  F2FP.SATFINITE.E4M3.F32.PACK_AB_MERGE_C R148, R149, R148, RZ ;  /* 0x000000949594723e */ /* 0x000fe400048070ff */
[----:B------:R-:W-:Y:S02]  /*3cb20*/  PRMT R89, R89, 0x5410, R154 ;  /* 0x0000541059597816 */ /* 0x000fe4000000009a */
[----:B------:R-:W-:Y:S02]  /*3cb30*/  LOP3.LUT R84, R84, 0xffff, RZ, 0xc0, !PT ;  /* 0x0000ffff54547812 */ /* 0x000fe400078ec0ff */
[----:B------:R-:W-:Y:S01]  /*3cb40*/  LOP3.LUT R86, R86, 0xffff, RZ, 0xc0, !PT ;  /* 0x0000ffff56567812 */ /* 0x000fe200078ec0ff */
[----:B------:R-:W1:Y:S01]  /*3cb50*/  LDC.64 R122, c[0x0][0x220] ;  /* 0x00008800ff7a7b82 */ /* 0x000e620000000a00 */
[----:B------:R-:W-:Y:S02]  /*3cb60*/  LOP3.LUT R52, R52, 0xffff, RZ, 0xc0, !PT ;  /* 0x0000ffff34347812 */ /* 0x000fe400078ec0ff */
[----:B------:R-:W-:-:S02]  /*3cb70*/  LOP3.LUT R54, R54, 0xffff, RZ, 0xc0, !PT ;  /* 0x0000ffff36367812 */ /* 0x000fc400078ec0ff */
[----:B------:R-:W-:-:S03]  /*3cb80*/  SHF.R.U32.HI R118, RZ, 0x8, R118 ;  /* 0x00000008ff767819 */ /* 0x000fc60000011676 */
[----:B------:R-:W1:Y:S01]  /*3cb90*/  LDC.64 R120, c[0x0][0x228] ;  /* 0x00008a00ff787b82 */ /* 0x000e620000000a00 */
[----:B------:R-:W-:Y:S07]  /*3cba0*/  STSM.16.M88.4 [R85], R44 ;  /* 0x0000002c55007844 */ /* 0x000fee0000000200 */
[----:B------:R-:W-:Y:S01]  /*3cbb0*/  BAR.SYNC.DEFER_BLOCKING 0x0 ;  /* 0x0000000000007b1d */ /* 0x000fe20000010000 */
[----:B------:R-:W-:-:S04]  /*3cbc0*/  LOP3.LUT R148, R148, 0xffff, RZ, 0xc0, !PT ;  /* 0x0000ffff94947812 */ /* 0x000fc800078ec0ff */
[----:B------:R-:W-:Y:S01]  /*3cbd0*/  PRMT R152, R148, 0x3340, R1 ;  /* 0x0000334094987816 */ /* 0x000fe20000000001 */
[----:B------:R-:W1:Y:S03]  /*3cbe0*/  LDS.128 R56, [R7] ;  /* 0x0000000007387984 */ /* 0x000e660000000c00 */
[----:B------:R-:W-:Y:S02]  /*3cbf0*/  PRMT R87, R87, 0x5410, R152 ;  /* 0x0000541057577816 */ /* 0x000fe40000000098 */
[----:B------:R-:W-:Y:S02]  /*3cc00*/  PRMT R89, R89, 0x4210, R86 ;  /* 0x0000421059597816 */ /* 0x000fe40000000056 */
[----:B------:R-:W-:Y:S02]  /*3cc10*/  PRMT R88, R87, 0x4210, R84 ;  /* 0x0000421057587816 */ /* 0x000fe40000000054 */
[----:B------:R-:W-:-:S02]  /*3cc20*/  PRMT R90, R97, 0x4210, R52 ;  /* 0x00004210615a7816 */ /* 0x000fc40000000034 */
[----:B------:R-:W-:Y:S01]  /*3cc30*/  PRMT R91, R99, 0x4210, R54 ;  /* 0x00004210635b7816 */ /* 0x000fe20000000036 */
[----:B------:R-:W-:Y:S01]  /*3cc40*/  BAR.SYNC.DEFER_BLOCKING 0x0 ;  /* 0x0000000000007b1d */ /* 0x000fe20000010000 */
[----:B------:R-:W-:-:S04]  /*3cc50*/  LOP3.LUT R118, R118, 0xffff, RZ, 0xc0, !PT ;  /* 0x0000ffff76767812 */ /* 0x000fc800078ec0ff */
[----:B------:R-:W-:Y:S02]  /*3cc60*/  PRMT R139, R118, 0x3340, R1 ;  /* 0x00003340768b7816 */ /* 0x000fe40000000001 */
[----:B------:R-:W-:Y:S01]  /*3cc70*/  SHF.R.U32.HI R148, RZ, 0x8, R148 ;  /* 0x00000008ff947819 */ /* 0x000fe20000011694 */
[----:B------:R-:W1:Y:S01]  /*3cc80*/  LDC.64 R118, c[0x0][0x228] ;  /* 0x00008a00ff767b82 */ /* 0x000e620000000a00 */
[----:B------:R-:W-:Y:S01]  /*3cc90*/  STSM.16.M88.4 [R85], R88 ;  /* 0x0000005855007844 */ /* 0x000fe20000000200 */
[----:B------:R-:W-:Y:S02]  /*3cca0*/  PRMT R139, R246, 0x5410, R139 ;  /* 0x00005410f68b7816 */ /* 0x000fe4000000008b */
[----:B---3--:R-:W-:Y:S02]  /*3ccb0*/  PRMT R38, R127, 0x5210, R52 ;  /* 0x000052107f267816 */ /* 0x008fe40000000034 */
[----:B------:R-:W-:Y:S02]  /*3ccc0*/  PRMT R39, R139, 0x5210, R54 ;  /* 0x000052108b277816 */ /* 0x000fe40000000036 */
[----:B------:R-:W-:Y:S01]  /*3ccd0*/  BAR.SYNC.DEFER_BLOCKING 0x0 ;  /* 0x0000000000007b1d */ /* 0x000fe20000010000 */
[----:B------:R-:W-:-:S04]  /*3cce0*/  LOP3.LUT R148, R148, 0xffff, RZ, 0xc0, !PT ;  /* 0x0000ffff94947812 */ /* 0x000fc800078ec0ff */
[----:B------:R-:W-:-:S03]  /*3ccf0*/  PRMT R125, R148, 0x3340, R1 ;  /* 0x00003340947d7816 */ /* 0x000fc60000000001 */
[----:B------:R-:W3:Y:S08]  /*3cd00*/  LDC R139, c[0x0][0x244] ;  /* 0x00009100ff8b7b82 */ /* 0x000ef00000000800 */
[----:B------:R-:W4:Y:S01]  /*3cd10*/  LDC R148, c[0x0][0x244] ;  /* 0x00009100ff947b82 */ /* 0x000f220000000800 */
[----:B------:R-:W-:Y:S02]  /*3cd20*/  PRMT R37, R137, 0x5210, R86 ;  /* 0x0000521089257816 */ /* 0x000fe40000000056 */
[----:B------:R-:W-:-:S05]  /*3cd30*/  PRMT R185, R28, 0x7773, RZ ;  /* 0x000077731cb97816 */ /* 0x000fca00000000ff */
[----:B------:R-:W3:Y:S01]  /*3cd40*/  LDC.64 R126, c[0x0][0x220] ;  /* 0x00008800ff7e7b82 */ /* 0x000ee20000000a00 */
[----:B------:R-:W3:Y:S01]  /*3cd50*/  LDS.128 R52, [R7] ;  /* 0x0000000007347984 */ /* 0x000ee20000000c00 */
[----:B------:R-:W-:-:S04]  /*3cd60*/  PRMT R125, R212, 0x5410, R125 ;  /* 0x00005410d47d7816 */ /* 0x000fc8000000007d */
[----:B------:R-:W-:Y:S02]  /*3cd70*/  PRMT R36, R125, 0x5210, R84 ;  /* 0x000052107d247816 */ /* 0x000fe40000000054 */
[----:B------:R-:W-:Y:S01]  /*3cd80*/  BAR.SYNC.DEFER_BLOCKING 0x0 ;  /* 0x0000000000007b1d */ /* 0x000fe20000010000 */
[C---:B------:R-:W-:Y:S02]  /*3cd90*/  PRMT R187, R28.reuse, 0x7772, RZ ;  /* 0x000077721cbb7816 */ /* 0x040fe400000000ff */
[C---:B------:R-:W-:Y:S02]  /*3cda0*/  PRMT R141, R28.reuse, 0x7771, RZ ;  /* 0x000077711c8d7816 */ /* 0x040fe400000000ff */
[----:B------:R-:W-:-:S03]  /*3cdb0*/  PRMT R140, R28, 0x7770, RZ ;  /* 0x000077701c8c7816 */ /* 0x000fc600000000ff */
[----:B------:R-:W3:Y:S01]  /*3cdc0*/  LDC.64 R124, c[0x0][0x220] ;  /* 0x00008800ff7c7b82 */ /* 0x000ee20000000a00 */
[C---:B------:R-:W-:Y:S02]  /*3cdd0*/  PRMT R50, R24.reuse, 0x7773, RZ ;  /* 0x0000777318327816 */ /* 0x040fe400000000ff */
[C---:B------:R-:W-:Y:S02]  /*3cde0*/  PRMT R153, R24.reuse, 0x7772, RZ ;  /* 0x0000777218997816 */ /* 0x040fe400000000ff */
[C---:B------:R-:W-:Y:S02]  /*3cdf0*/  PRMT R151, R24.reuse, 0x7771, RZ ;  /* 0x0000777118977816 */ /* 0x040fe400000000ff */
[----:B------:R-:W-:Y:S02]  /*3ce00*/  PRMT R152, R24, 0x7770, RZ ;  /* 0x0000777018987816 */ /* 0x000fe400000000ff */
[C---:B------:R-:W-:Y:S02]  /*3ce10*/  PRMT R166, R26.reuse, 0x7773, RZ ;  /* 0x000077731aa67816 */ /* 0x040fe400000000ff */
[----:B------:R-:W-:-:S02]  /*3ce20*/  PRMT R164, R26, 0x7772, RZ ;  /* 0x000077721aa47816 */ /* 0x000fc400000000ff */
[----:B------:R-:W-:Y:S02]  /*3ce30*/  PRMT R156, R26, 0x7771, RZ ;  /* 0x000077711a9c7816 */ /* 0x000fe400000000ff */
[C---:B------:R-:W-:Y:S02]  /*3ce40*/  PRMT R197, R15.reuse, 0x7773, RZ ;  /* 0x000077730fc57816 */ /* 0x040fe400000000ff */
[C---:B------:R-:W-:Y:S01]  /*3ce50*/  PRMT R195, R15.reuse, 0x7772, RZ ;  /* 0x000077720fc37816 */ /* 0x040fe200000000ff */
[----:B------:R0:W-:Y:S01]  /*3ce60*/  STSM.16.M88.4 [R85], R36 ;  /* 0x0000002455007844 */ /* 0x0001e20000000200 */
[C---:B------:R-:W-:Y:S02]  /*3ce70*/  PRMT R194, R15.reuse, 0x7771, RZ ;  /* 0x000077710fc27816 */ /* 0x040fe400000000ff */
[----:B------:R-:W-:Y:S02]  /*3ce80*/  PRMT R193, R15, 0x7770, RZ ;  /* 0x000077700fc17816 */ /* 0x000fe400000000ff */
[----:B------:R-:W-:-:S02]  /*3ce90*/  PRMT R228, R23, 0x7773, RZ ;  /* 0x0000777317e47816 */ /* 0x000fc400000000ff */
[C---:B------:R-:W-:Y:S02]  /*3cea0*/  PRMT R227, R23.reuse, 0x7772, RZ ;  /* 0x0000777217e37816 */ /* 0x040fe400000000ff */
[C---:B------:R-:W-:Y:S02]  /*3ceb0*/  PRMT R226, R23.reuse, 0x7771, RZ ;  /* 0x0000777117e27816 */ /* 0x040fe400000000ff */
[----:B------:R-:W-:Y:S02]  /*3cec0*/  PRMT R225, R23, 0x7770, RZ ;  /* 0x0000777017e17816 */ /* 0x000fe400000000ff */
[C---:B--2---:R-:W-:Y:S02]  /*3ced0*/  PRMT R233, R9.reuse, 0x7773, RZ ;  /* 0x0000777309e97816 */ /* 0x044fe400000000ff */
[----:B------:R-:W-:Y:S02]  /*3cee0*/  PRMT R229, R9, 0x7772, RZ ;  /* 0x0000777209e57816 */ /* 0x000fe400000000ff */
[----:B0-----:R-:W-:-:S02]  /*3cef0*/  PRMT R37, R26, 0x7770, RZ ;  /* 0x000077701a257816 */ /* 0x001fc400000000ff */
[C---:B------:R-:W-:Y:S02]  /*3cf00*/  PRMT R24, R9.reuse, 0x7771, RZ ;  /* 0x0000777109187816 */ /* 0x040fe400000000ff */
[----:B------:R-:W-:Y:S02]  /*3cf10*/  PRMT R28, R9, 0x7770, RZ ;  /* 0x00007770091c7816 */ /* 0x000fe400000000ff */
[C---:B------:R-:W-:Y:S02]  /*3cf20*/  PRMT R45, R12.reuse, 0x7773, RZ ;  /* 0x000077730c2d7816 */ /* 0x040fe400000000ff */
[C---:B------:R-:W-:Y:S02]  /*3cf30*/  PRMT R48, R12.reuse, 0x7772, RZ ;  /* 0x000077720c307816 */ /* 0x040fe400000000ff */
[C---:B------:R-:W-:Y:S02]  /*3cf40*/  PRMT R49, R12.reuse, 0x7771, RZ ;  /* 0x000077710c317816 */ /* 0x040fe400000000ff */
[----:B------:R-:W-:-:S02]  /*3cf50*/  PRMT R47, R12, 0x7770, RZ ;  /* 0x000077700c2f7816 */ /* 0x000fc400000000ff */
[C---:B------:R-:W-:Y:S02]  /*3cf60*/  PRMT R188, R14.reuse, 0x7773, RZ ;  /* 0x000077730ebc7816 */ /* 0x040fe400000000ff */
[C---:B------:R-:W-:Y:S02]  /*3cf70*/  PRMT R186, R14.reuse, 0x7772, RZ ;  /* 0x000077720eba7816 */ /* 0x040fe400000000ff */
[C---:B------:R-:W-:Y:S02]  /*3cf80*/  PRMT R184, R14.reuse, 0x7771, RZ ;  /* 0x000077710eb87816 */ /* 0x040fe400000000ff */
[----:B------:R-:W-:Y:S02]  /*3cf90*/  PRMT R167, R14, 0x7770, RZ ;  /* 0x000077700ea77816 */ /* 0x000fe400000000ff */
[C---:B------:R-:W-:Y:S02]  /*3cfa0*/  PRMT R26, R10.reuse, 0x7773, RZ ;  /* 0x000077730a1a7816 */ /* 0x040fe400000000ff */
[----:B------:R-:W-:-:S02]  /*3cfb0*/  PRMT R15, R10, 0x7772, RZ ;  /* 0x000077720a0f7816 */ /* 0x000fc400000000ff */
        /* <DEDUP_REMOVED lines=13> */
[----:B------:R-:W-:Y:S01]  /*3d090*/  PRMT R91, R73, 0x7770, RZ ;  /* 0x00007770495b7816 */ /* 0x000fe200000000ff */
[----:B----4-:R-:W-:Y:S01]  /*3d0a0*/  IMAD R148, R245, R148, RZ ;  /* 0x00000094f5947224 */ /* 0x010fe200078e02ff */
        /* <DEDUP_REMOVED lines=24> */
[----:B-1----:R-:W-:Y:S01]  /*3d230*/  IMAD R150, R133, 0x80, R148 ;  /* 0x0000008085967824 */ /* 0x002fe200078e0294 */
[----:B------:R-:W-:Y:S02]  /*3d240*/  IADD3 R67, P0, R148, R122, RZ ;  /* 0x0000007a94437210 */ /* 0x000fe40007f1e0ff */
[----:B------:R-:W-:Y:S01]  /*3d250*/  ISETP.GE.AND P1, PT, R245, R128, PT ;  /* 0x00000080f500720c */ /* 0x000fe20003f26270 */
[----:B------:R-:W-:Y:S01]  /*3d260*/  IMAD R136, R247, R136, RZ ;  /* 0x00000088f7887224 */ /* 0x000fe200078e02ff */
[C---:B------:R-:W-:Y:S02]  /*3d270*/  PRMT R110, R68.reuse, 0x7773, RZ ;  /* 0x00007773446e7816 */ /* 0x040fe400000000ff */
[----:B------:R-:W-:-:S02]  /*3d280*/  PRMT R109, R68, 0x7772, RZ ;  /* 0x00007772446d7816 */ /* 0x000fc400000000ff */
[C---:B------:R-:W-:Y:S02]  /*3d290*/  PRMT R108, R68.reuse, 0x7771, RZ ;  /* 0x00007771446c7816 */ /* 0x040fe400000000ff */
[----:B------:R-:W-:Y:S02]  /*3d2a0*/  PRMT R113, R68, 0x7770, RZ ;  /* 0x0000777044717816 */ /* 0x000fe400000000ff */
[C---:B------:R-:W-:Y:S02]  /*3d2b0*/  PRMT R112, R69.reuse, 0x7773, RZ ;  /* 0x0000777345707816 */ /* 0x040fe400000000ff */
[C---:B------:R-:W-:Y:S02]  /*3d2c0*/  PRMT R68, R69.reuse, 0x7772, RZ ;  /* 0x0000777245447816 */ /* 0x040fe400000000ff */
[C---:B------:R-:W-:Y:S02]  /*3d2d0*/  PRMT R111, R69.reuse, 0x7771, RZ ;  /* 0x00007771456f7816 */ /* 0x040fe400000000ff */
[----:B------:R-:W-:Y:S01]  /*3d2e0*/  PRMT R142, R69, 0x7770, RZ ;  /* 0x00007770458e7816 */ /* 0x000fe200000000ff */
[----:B---3--:R-:W-:Y:S01]  /*3d2f0*/  IMAD R138, R139, 0x80, R150 ;  /* 0x000000808b8a7824 */ /* 0x008fe200078e0296 */
[C---:B------:R-:W-:Y:S01]  /*3d300*/  PRMT R69, R70.reuse, 0x7773, RZ ;  /* 0x0000777346457816 */ /* 0x040fe200000000ff */
[----:B------:R-:W0:Y:S01]  /*3d310*/  LDC R139, c[0x0][0x248] ;  /* 0x00009200ff8b7b82 */ /* 0x000e220000000800 */
[----:B------:R-:W-:-:S02]  /*3d320*/  PRMT R114, R70, 0x7772, RZ ;  /* 0x0000777246727816 */ /* 0x000fc400000000ff */
[C---:B------:R-:W-:Y:S02]  /*3d330*/  PRMT R115, R70.reuse, 0x7771, RZ ;  /* 0x0000777146737816 */ /* 0x040fe400000000ff */
[----:B------:R-:W-:Y:S02]  /*3d340*/  PRMT R146, R70, 0x7770, RZ ;  /* 0x0000777046927816 */ /* 0x000fe400000000ff */
[C---:B------:R-:W-:Y:S02]  /*3d350*/  PRMT R145, R71.reuse, 0x7773, RZ ;  /* 0x0000777347917816 */ /* 0x040fe400000000ff */
[C---:B------:R-:W-:Y:S02]  /*3d360*/  PRMT R143, R71.reuse, 0x7772, RZ ;  /* 0x00007772478f7816 */ /* 0x040fe400000000ff */
[C---:B------:R-:W-:Y:S02]  /*3d370*/  PRMT R144, R71.reuse, 0x7771, RZ ;  /* 0x0000777147907816 */ /* 0x040fe400000000ff */
[----:B------:R-:W-:-:S02]  /*3d380*/  PRMT R147, R71, 0x7770, RZ ;  /* 0x0000777047937816 */ /* 0x000fc400000000ff */
[----:B------:R-:W-:Y:S01]  /*3d390*/  LEA.HI.X.SX32 R148, R148, R123, 0x1, P0 ;  /* 0x0000007b94947211 */ /* 0x000fe200000f0eff */
[----:B------:R-:W1:Y:S01]  /*3d3a0*/  LDC.64 R70, c[0x0][0x228] ;  /* 0x00008a00ff467b82 */ /* 0x000e620000000a00 */
[C---:B------:R-:W-:Y:S02]  /*3d3b0*/  ISETP.LT.AND P1, PT, R247.reuse, R121, !P1 ;  /* 0x00000079f700720c */ /* 0x040fe40004f21270 */
[----:B------:R-:W-:Y:S02]  /*3d3c0*/  ISETP.GE.AND P0, PT, R247, R129, PT ;  /* 0x00000081f700720c */ /* 0x000fe40003f06270 */
[----:B------:R-:W-:Y:S02]  /*3d3d0*/  SHF.R.S32.HI R121, RZ, 0x1f, R136 ;  /* 0x0000001fff797819 */ /* 0x000fe40000011488 */
[----:B------:R-:W-:Y:S01]  /*3d3e0*/  IADD3 R132, P4, R136, R67, RZ ;  /* 0x0000004388847210 */ /* 0x000fe20007f9e0ff */
[----:B------:R-:W2:Y:S01]  /*3d3f0*/  LDC.64 R128, c[0x0][0x220] ;  /* 0x00008800ff807b82 */ /* 0x000ea20000000a00 */
[----:B------:R-:W-:-:S02]  /*3d400*/  IADD3 R149, P2, R150, R126, RZ ;  /* 0x0000007e96957210 */ /* 0x000fc40007f5e0ff */
[----:B------:R-:W-:-:S05]  /*3d410*/  PRMT R131, R32, 0x7770, RZ ;  /* 0x0000777020837816 */ /* 0x000fca00000000ff */
[----:B------:R-:W3:Y:S01]  /*3d420*/  LDC.64 R122, c[0x0][0x228] ;  /* 0x00008a00ff7a7b82 */ /* 0x000ee20000000a00 */
[----:B------:R-:W-:Y:S01]  /*3d430*/  LEA.HI.X.SX32 R150, R150, R127, 0x1, P2 ;  /* 0x0000007f96967211 */ /* 0x000fe200010f0eff */
[----:B------:R-:W-:-:S06]  /*3d440*/  IMAD.X R133, R121, 0x1, R148, P4 ;  /* 0x0000000179857824 */ /* 0x000fcc00020e0694 */
[----:B------:R-:W-:Y:S01]  /*3d450*/  BAR.SYNC.DEFER_BLOCKING 0x0 ;  /* 0x0000000000007b1d */ /* 0x000fe20000010000 */
[----:B------:R-:W-:Y:S02]  /*3d460*/  ISETP.LT.AND P2, PT, R241, R116, !P0 ;  /* 0x00000074f100720c */ /* 0x000fe40004741270 */
[----:B------:R-:W-:Y:S02]  /*3d470*/  ISETP.LT.AND P3, PT, R243, R118, !P0 ;  /* 0x00000076f300720c */ /* 0x000fe40004761270 */
[----:B------:R-:W-:-:S03]  /*3d480*/  IADD3 R116, P4, R138, R124, RZ ;  /* 0x0000007c8a747210 */ /* 0x000fc60007f9e0ff */
[----:B------:R-:W4:Y:S01]  /*3d490*/  LDC.64 R126, c[0x0][0x228] ;  /* 0x00008a00ff7e7b82 */ /* 0x000f220000000a00 */
[----:B------:R-:W-:Y:S02]  /*3d4a0*/  IADD3 R130, P5, R136, R149, RZ ;  /* 0x0000009588827210 */ /* 0x000fe40007fbe0ff */
[----:B------:R-:W-:Y:S01]  /*3d4b0*/  LEA.HI.X.SX32 R118, R138, R125, 0x1, P4 ;  /* 0x0000007d8a767211 */ /* 0x000fe200020f0eff */
[----:B------:R-:W-:Y:S01]  /*3d4c0*/  IMAD R138, R155, 0x80, R138 ;  /* 0x000000809b8a7824 */ /* 0x000fe200078e028a */
[C---:B------:R-:W-:Y:S01]  /*3d4d0*/  PRMT R135, R32.reuse, 0x7771, RZ ;  /* 0x0000777120877816 */ /* 0x040fe200000000ff */
[----:B------:R-:W-:Y:S01]  /*3d4e0*/  VIADD R155, R247, 0x1 ;  /* 0x00000001f79b7836 */ /* 0x000fe20000000000 */
[----:B------:R-:W-:Y:S01]  /*3d4f0*/  PRMT R134, R32, 0x7772, RZ ;  /* 0x0000777220867816 */ /* 0x000fe200000000ff */
[----:B------:R-:W4:Y:S01]  /*3d500*/  LDC.64 R124, c[0x0][0x228] ;  /* 0x00008a00ff7c7b82 */ /* 0x000f220000000a00 */
[----:B------:R0:W-:Y:S01]  /*3d510*/  @P1 STG.E.U8 desc[UR60][R132.64], R131 ;  /* 0x0000008384001986 */ /* 0x0001e2000c10113c */
[----:B-1----:R-:W-:-:S02]  /*3d520*/  ISETP.LT.AND P0, PT, R239, R70, !P0 ;  /* 0x00000046ef00720c */ /* 0x002fc40004701270 */
[----:B0-----:R-:W-:Y:S01]  /*3d530*/  IADD3 R132, P1, R136, R116, RZ ;  /* 0x0000007488847210 */ /* 0x001fe20007f3e0ff */
[----:B------:R-:W-:-:S04]  /*3d540*/  IMAD.X R131, R121, 0x1, R150, P5 ;  /* 0x0000000179837824 */ /* 0x000fc800028e0696 */
[----:B------:R-:W-:Y:S01]  /*3d550*/  IMAD.X R133, R121, 0x1, R118, P1 ;  /* 0x0000000179857824 */ /* 0x000fe200008e0676 */
[----:B------:R-:W-:Y:S01]  /*3d560*/  @P3 STG.E.U8 desc[UR60][R130.64], R135 ;  /* 0x0000008782003986 */ /* 0x000fe2000c10113c */
[----:B------:R-:W-:Y:S01]  /*3d570*/  ISETP.GE.AND P1, PT, R155, R234, PT ;  /* 0x000000ea9b00720c */ /* 0x000fe20003f26270 */
[----:B------:R-:W-:Y:S02]  /*3d580*/  IMAD.IADD R70, R136, 0x1, R139 ;  /* 0x0000000188467824 */ /* 0x000fe400078e028b */
[----:B------:R0:W-:Y:S01]  /*3d590*/  @P2 STG.E.U8 desc[UR60][R132.64], R134 ;  /* 0x0000008684002986 */ /* 0x0001e2000c10113c */
[C---:B--2---:R-:W-:Y:S02]  /*3d5a0*/  IADD3 R154, P3, R138.reuse, R128, RZ ;  /* 0x000000808a9a7210 */ /* 0x044fe40007f7e0ff */
[----:B---3--:R-:W-:Y:S02]  /*3d5b0*/  ISETP.LT.AND P2, PT, R243, R122, !P1 ;  /* 0x0000007af300720c */ /* 0x008fe40004f41270 */
[----:B------:R-:W1:Y:S01]  /*3d5c0*/  LDC R122, c[0x0][0x22c] ;  /* 0x00008b00ff7a7b82 */ /* 0x000e620000000800 */
[----:B------:R-:W-:-:S07]  /*3d5d0*/  LEA.HI.X.SX32 R155, R138, R129, 0x1, P3 ;  /* 0x000000818a9b7211 */ /* 0x000fce00018f0eff */
[----:B0-----:R-:W0:Y:S01]  /*3d5e0*/  LDC.64 R134, c[0x0][0x228] ;  /* 0x00008a00ff867b82 */ /* 0x001e220000000a00 */
[----:B------:R-:W-:Y:S02]  /*3d5f0*/  IADD3 R130, P4, R136, R154, RZ ;  /* 0x0000009a88827210 */ /* 0x000fe40007f9e0ff */
[----:B------:R-:W-:Y:S02]  /*3d600*/  SHF.R.S32.HI R235, RZ, 0x1f, R70 ;  /* 0x0000001fffeb7819 */ /* 0x000fe40000011446 */
[----:B------:R-:W-:Y:S02]  /*3d610*/  IADD3 R138, P5, R70, R67, RZ ;  /* 0x00000043468a7210 */ /* 0x000fe40007fbe0ff */
[----:B----4-:R-:W-:Y:S01]  /*3d620*/  ISETP.LT.AND P3, PT, R245, R126, !P1 ;  /* 0x0000007ef500720c */ /* 0x010fe20004f61270 */
[----:B------:R-:W2:Y:S01]  /*3d630*/  LDC.64 R128, c[0x0][0x228] ;  /* 0x00008a00ff807b82 */ /* 0x000ea20000000a00 */
[----:B------:R-:W-:Y:S01]  /*3d640*/  PRMT R137, R32, 0x7773, RZ ;  /* 0x0000777320897816 */ /* 0x000fe200000000ff */
[----:B------:R-:W-:-:S02]  /*3d650*/  IMAD.X R131, R121, 0x1, R155, P4 ;  /* 0x0000000179837824 */ /* 0x000fc400020e069b */
[----:B------:R-:W-:Y:S01]  /*3d660*/  IMAD.X R139, R235, 0x1, R148, P5 ;  /* 0x00000001eb8b7824 */ /* 0x000fe200028e0694 */
[----:B------:R-:W-:-:S03]  /*3d670*/  IADD3 R136, P5, R70, R149, RZ ;  /* 0x0000009546887210 */ /* 0x000fc60007fbe0ff */
[----:B------:R-:W3:Y:S01]  /*3d680*/  LDC.64 R132, c[0x0][0x228] ;  /* 0x00008a00ff847b82 */ /* 0x000ee20000000a00 */
[----:B------:R4:W-:Y:S01]  /*3d690*/  @P0 STG.E.U8 desc[UR60][R130.64], R137 ;  /* 0x0000008982000986 */ /* 0x0009e2000c10113c */
[----:B------:R-:W-:Y:S01]  /*3d6a0*/  ISETP.LT.AND P4, PT, R241, R124, !P1 ;  /* 0x0000007cf100720c */ /* 0x000fe20004f81270 */
[----:B------:R-:W-:Y:S02]  /*3d6b0*/  VIADD R121, R247, 0x2 ;  /* 0x00000002f7797836 */ /* 0x000fe40000000000 */
[----:B------:R0:W-:Y:S03]  /*3d6c0*/  @P3 STG.E.U8 desc[UR60][R138.64], R140 ;  /* 0x0000008c8a003986 */ /* 0x0001e6000c10113c */
[----:B------:R-:W3:Y:S01]  /*3d6d0*/  LDC R124, c[0x0][0x22c] ;  /* 0x00008b00ff7c7b82 */ /* 0x000ee20000000800 */
[----:B----4-:R-:W-:Y:S01]  /*3d6e0*/  IMAD.X R137, R235, 0x1, R150, P5 ;  /* 0x00000001eb897824 */ /* 0x010fe200028e0696 */
[----:B0-----:R-:W-:-:S06]  /*3d6f0*/  ISETP.LT.AND P0, PT, R239, R134, !P1 ;  /* 0x00000086ef00720c */ /* 0x001fcc0004f01270 */
[----:B------:R-:W0:Y:S01]  /*3d700*/  LDC.64 R130, c[0x0][0x228] ;  /* 0x00008a00ff827b82 */ /* 0x000e220000000a00 */
[C---:B------:R-:W-:Y:S01]  /*3d710*/  IADD3 R140, P3, R70.reuse, R116, RZ ;  /* 0x00000074468c7210 */ /* 0x040fe20007f7e0ff */
[----:B------:R4:W-:Y:S01]  /*3d720*/  @P2 STG.E.U8 desc[UR60][R136.64], R141 ;  /* 0x0000008d88002986 */ /* 0x0009e2000c10113c */
[----:B-1----:R-:W-:Y:S02]  /*3d730*/  ISETP.GE.AND P1, PT, R121, R122, PT ;  /* 0x0000007a7900720c */ /* 0x002fe40003f26270 */
[----:B------:R-:W-:-:S03]  /*3d740*/  IADD3 R138, P2, R70, R154, RZ ;  /* 0x0000009a468a7210 */ /* 0x000fc60007f5e0ff */
[----:B------:R-:W1:Y:S08]  /*3d750*/  LDC R121, c[0x0][0x248] ;  /* 0x00009200ff797b82 */ /* 0x000e700000000800 */
[----:B----4-:R-:W4:Y:S01]  /*3d760*/  LDC.64 R136, c[0x0][0x228] ;  /* 0x00008a00ff887b82 */ /* 0x010f220000000a00 */
[----:B------:R-:W-:Y:S02]  /*3d770*/  IMAD.X R141, R235, 0x1, R118, P3 ;  /* 0x00000001eb8d7824 */ /* 0x000fe400018e0676 */
[----:B------:R-:W-:-:S02]  /*3d780*/  IMAD.IADD R70, R70, 0x1, R237 ;  /* 0x0000000146467824 */ /* 0x000fc400078e02ed */
[----:B------:R-:W-:Y:S01]  /*3d790*/  IMAD.X R139, R235, 0x1, R155, P2 ;  /* 0x00000001eb8b7824 */ /* 0x000fe200010e069b */
[----:B------:R3:W-:Y:S01]  /*3d7a0*/  @P4 STG.E.U8 desc[UR60][R140.64], R187 ;  /* 0x000000bb8c004986 */ /* 0x0007e2000c10113c */
[----:B--2---:R-:W-:Y:S01]  /*3d7b0*/  ISETP.LT.AND P4, PT, R245, R128, !P1 ;  /* 0x00000080f500720c */ /* 0x004fe20004f81270 */
[----:B------:R-:W2:Y:S01]  /*3d7c0*/  LDC R126, c[0x0][0x228] ;  /* 0x00008a00ff7e7b82 */ /* 0x000ea20000000800 */
[----:B---3--:R-:W-:Y:S01]  /*3d7d0*/  ISETP.LT.AND P3, PT, R243, R132, !P1 ;  /* 0x00000084f300720c */ /* 0x008fe20004f61270 */
[----:B------:R3:W-:Y:S01]  /*3d7e0*/  @P0 STG.E.U8 desc[UR60][R138.64], R185 ;  /* 0x000000b98a000986 */ /* 0x0007e2000c10113c */
[----:B------:R-:W-:Y:S02]  /*3d7f0*/  SHF.R.S32.HI R235, RZ, 0x1f, R70 ;  /* 0x0000001fffeb7819 */ /* 0x000fe40000011446 */
[----:B------:R-:W-:-:S03]  /*3d800*/  PRMT R182, R33, 0x7770, RZ ;  /* 0x0000777021b67816 */ /* 0x000fc600000000ff */
[----:B------:R-:W2:Y:S01]  /*3d810*/  LDC R128, c[0x0][0x228] ;  /* 0x00008a00ff807b82 */ /* 0x000ea20000000800 */
[C---:B------:R-:W-:Y:S01]  /*3d820*/  IADD3 R140, P2, R70.reuse, R67, RZ ;  /* 0x00000043468c7210 */ /* 0x040fe20007f5e0ff */
[----:B------:R-:W-:Y:S01]  /*3d830*/  VIADD R187, R247, 0x3 ;  /* 0x00000003f7bb7836 */ /* 0x000fe20000000000 */
[----:B---3--:R-:W-:-:S03]  /*3d840*/  IADD3 R138, P0, R70, R149, RZ ;  /* 0x00000095468a7210 */ /* 0x008fc60007f1e0ff */
[----:B------:R-:W-:Y:S01]  /*3d850*/  IMAD.X R141, R235, 0x1, R148, P2 ;  /* 0x00000001eb8d7824 */ /* 0x000fe200010e0694 */
[----:B------:R-:W-:Y:S01]  /*3d860*/  PRMT R183, R33, 0x7771, RZ ;  /* 0x0000777121b77816 */ /* 0x000fe200000000ff */
[C---:B-1----:R-:W-:Y:S01]  /*3d870*/  IMAD.IADD R122, R70.reuse, 0x1, R121 ;  /* 0x00000001467a7824 */ /* 0x042fe200078e0279 */
[----:B------:R-:W1:Y:S01]  /*3d880*/  LDC R185, c[0x0][0x248] ;  /* 0x00009200ffb97b82 */ /* 0x000e620000000800 */
[----:B------:R-:W-:Y:S01]  /*3d890*/  IMAD.X R139, R235, 0x1, R150, P0 ;  /* 0x00000001eb8b7824 */ /* 0x000fe200000e0696 */
[----:B------:R-:W-:Y:S01]  /*3d8a0*/  ISETP.GE.AND P0, PT, R187, R124, PT ;  /* 0x0000007cbb00720c */ /* 0x000fe20003f06270 */
[----:B------:R-:W-:Y:S01]  /*3d8b0*/  @P4 STG.E.U8 desc[UR60][R140.64], R182 ;  /* 0x000000b68c004986 */ /* 0x000fe2000c10113c */
[----:B0-----:R-:W-:Y:S02]  /*3d8c0*/  ISETP.LT.AND P2, PT, R239, R130, !P1 ;  /* 0x00000082ef00720c */ /* 0x001fe40004f41270 */
[----:B----4-:R-:W-:Y:S01]  /*3d8d0*/  ISETP.LT.AND P1, PT, R241, R136, !P1 ;  /* 0x00000088f100720c */ /* 0x010fe20004f21270 */
[----:B------:R0:W-:Y:S01]  /*3d8e0*/  @P3 STG.E.U8 desc[UR60][R138.64], R183 ;  /* 0x000000b78a003986 */ /* 0x0001e2000c10113c */
[----:B------:R-:W-:Y:S01]  /*3d8f0*/  ISETP.LT.AND P3, PT, R245, R120, !P0 ;  /* 0x00000078f500720c */ /* 0x000fe20004761270 */
[----:B------:R-:W3:Y:S01]  /*3d900*/  LDC R124, c[0x0][0x22c] ;  /* 0x00008b00ff7c7b82 */ /* 0x000ee20000000800 */
[----:B------:R-:W-:-:S02]  /*3d910*/  IADD3 R120, P4, R70, R116, RZ ;  /* 0x0000007446787210 */ /* 0x000fc40007f9e0ff */
[----:B------:R-:W-:-:S05]  /*3d920*/  PRMT R181, R33, 0x7772, RZ ;  /* 0x0000777221b57816 */ /* 0x000fca00000000ff */
[----:B------:R-:W4:Y:S01]  /*3d930*/  LDC R130, c[0x0][0x228] ;  /* 0x00008a00ff827b82 */ /* 0x000f220000000800 */
[----:B0-----:R-:W-:Y:S01]  /*3d940*/  IADD3 R138, P5, R70, R154, RZ ;  /* 0x0000009a468a7210 */ /* 0x001fe20007fbe0ff */
[----:B------:R-:W-:Y:S01]  /*3d950*/  IMAD.X R121, R235, 0x1, R118, P4 ;  /* 0x00000001eb797824 */ /* 0x000fe200020e0676 */
[----:B------:R-:W-:Y:S02]  /*3d960*/  SHF.R.S32.HI R183, RZ, 0x1f, R122 ;  /* 0x0000001fffb77819 */ /* 0x000fe4000001147a */
[----:B------:R-:W-:-:S03]  /*3d970*/  IADD3 R140, P4, R122, R67, RZ ;  /* 0x000000437a8c7210 */ /* 0x000fc60007f9e0ff */
[----:B------:R-:W0:Y:S01]  /*3d980*/  LDC R132, c[0x0][0x228] ;  /* 0x00008a00ff847b82 */ /* 0x000e220000000800 */
[----:B------:R-:W-:Y:S01]  /*3d990*/  PRMT R180, R33, 0x7773, RZ ;  /* 0x0000777321b47816 */ /* 0x000fe200000000ff */
[----:B------:R-:W-:Y:S01]  /*3d9a0*/  IMAD.X R139, R235, 0x1, R155, P5 ;  /* 0x00000001eb8b7824 */ /* 0x000fe200028e069b */
[----:B------:R1:W-:Y:S01]  /*3d9b0*/  @P1 STG.E.U8 desc[UR60][R120.64], R181 ;  /* 0x000000b578001986 */ /* 0x0003e2000c10113c */
[----:B--2---:R-:W-:Y:S01]  /*3d9c0*/  ISETP.LT.AND P1, PT, R243, R126, !P0 ;  /* 0x0000007ef300720c */ /* 0x004fe20004721270 */
[----:B------:R-:W-:Y:S01]  /*3d9d0*/  IMAD.X R141, R183, 0x1, R148, P4 ;  /* 0x00000001b78d7824 */ /* 0x000fe200020e0694 */
[----:B------:R-:W-:Y:S01]  /*3d9e0*/  PRMT R179, R29, 0x7770, RZ ;  /* 0x000077701db37816 */ /* 0x000fe200000000ff */
[----:B------:R2:W-:Y:S01]  /*3d9f0*/  @P2 STG.E.U8 desc[UR60][R138.64], R180 ;  /* 0x000000b48a002986 */ /* 0x0005e2000c10113c */
[----:B------:R-:W0:Y:S01]  /*3da00*/  LDC R134, c[0x0][0x228] ;  /* 0x00008a00ff867b82 */ /* 0x000e220000000800 */
[----:B------:R-:W-:Y:S02]  /*3da10*/  ISETP.LT.AND P4, PT, R241, R128, !P0 ;  /* 0x00000080f100720c */ /* 0x000fe40004781270 */
[----:B------:R0:W-:Y:S01]  /*3da20*/  @P3 STG.E.U8 desc[UR60][R140.64], R179 ;  /* 0x000000b38c003986 */ /* 0x0001e2000c10113c */
[----:B-1----:R-:W-:-:S04]  /*3da30*/  IADD3 R120, P2, R122, R149, RZ ;  /* 0x000000957a787210 */ /* 0x002fc80007f5e0ff */
[----:B------:R-:W1:Y:S01]  /*3da40*/  LDC R126, c[0x0][0x228] ;  /* 0x00008a00ff7e7b82 */ /* 0x000e620000000800 */
[----:B------:R-:W-:Y:S02]  /*3da50*/  PRMT R178, R29, 0x7771, RZ ;  /* 0x000077711db27816 */ /* 0x000fe400000000ff */
[C---:B--2---:R-:W-:Y:S01]  /*3da60*/  IADD3 R138, P3, R122.reuse, R116, RZ ;  /* 0x000000747a8a7210 */ /* 0x044fe20007f7e0ff */
[----:B------:R-:W-:Y:S02]  /*3da70*/  IMAD.X R121, R183, 0x1, R150, P2 ;  /* 0x00000001b7797824 */ /* 0x000fe400010e0696 */
[----:B------:R-:W-:Y:S02]  /*3da80*/  VIADD R187, R247, 0x4 ;  /* 0x00000004f7bb7836 */ /* 0x000fe40000000000 */
[----:B------:R-:W2:Y:S01]  /*3da90*/  LDC R128, c[0x0][0x228] ;  /* 0x00008a00ff807b82 */ /* 0x000ea20000000800 */
[----:B------:R-:W-:Y:S01]  /*3daa0*/  PRMT R177, R29, 0x7772, RZ ;  /* 0x000077721db17816 */ /* 0x000fe200000000ff */
[----:B------:R-:W-:Y:S01]  /*3dab0*/  IMAD.X R139, R183, 0x1, R118, P3 ;  /* 0x00000001b78b7824 */ /* 0x000fe200018e0676 */
[----:B------:R0:W-:Y:S01]  /*3dac0*/  @P1 STG.E.U8 desc[UR60][R120.64], R178 ;  /* 0x000000b278001986 */ /* 0x0001e2000c10113c */
[----:B---3--:R-:W-:Y:S01]  /*3dad0*/  ISETP.GE.AND P1, PT, R187, R124, PT ;  /* 0x0000007cbb00720c */ /* 0x008fe20003f26270 */
[----:B------:R-:W-:Y:S01]  /*3dae0*/  IMAD.IADD R70, R122, 0x1, R185 ;  /* 0x000000017a467824 */ /* 0x000fe200078e02b9 */
[----:B----4-:R-:W-:Y:S01]  /*3daf0*/  ISETP.LT.AND P0, PT, R239, R130, !P0 ;  /* 0x00000082ef00720c */ /* 0x010fe20004701270 */
[----:B------:R3:W-:Y:S01]  /*3db00*/  @P4 STG.E.U8 desc[UR60][R138.64], R177 ;  /* 0x000000b18a004986 */ /* 0x0007e2000c10113c */
[----:B0-----:R-:W-:Y:S01]  /*3db10*/  ISETP.LT.AND P3, PT, R245, R132, !P1 ;  /* 0x00000084f500720c */ /* 0x001fe20004f61270 */
[----:B------:R-:W0:Y:S01]  /*3db20*/  LDC R179, c[0x0][0x248] ;  /* 0x00009200ffb37b82 */ /* 0x000e220000000800 */
[----:B------:R-:W-:-:S02]  /*3db30*/  SHF.R.S32.HI R141, RZ, 0x1f, R70 ;  /* 0x0000001fff8d7819 */ /* 0x000fc40000011446 */
[----:B------:R-:W-:-:S05]  /*3db40*/  IADD3 R120, P4, R122, R154, RZ ;  /* 0x0000009a7a787210 */ /* 0x000fca0007f9e0ff */
[----:B------:R-:W4:Y:S01]  /*3db50*/  LDC R122, c[0x0][0x22c] ;  /* 0x00008b00ff7a7b82 */ /* 0x000f220000000800 */
[----:B---3--:R-:W-:Y:S01]  /*3db60*/  IADD3 R138, P5, R70, R67, RZ ;  /* 0x00000043468a7210 */ /* 0x008fe20007fbe0ff */
[----:B------:R-:W-:Y:S01]  /*3db70*/  IMAD.X R121, R183, 0x1, R155, P4 ;  /* 0x00000001b7797824 */ /* 0x000fe200020e069b */
[----:B------:R-:W-:Y:S02]  /*3db80*/  PRMT R176, R29, 0x7773, RZ ;  /* 0x000077731db07816 */ /* 0x000fe400000000ff */
[----:B------:R-:W-:-:S03]  /*3db90*/  PRMT R175, R34, 0x7770, RZ ;  /* 0x0000777022af7816 */ /* 0x000fc600000000ff */
[----:B------:R-:W3:Y:S01]  /*3dba0*/  LDC R124, c[0x0][0x228] ;  /* 0x00008a00ff7c7b82 */ /* 0x000ee20000000800 */
[----:B------:R-:W-:Y:S01]  /*3dbb0*/  IMAD.X R139, R141, 0x1, R148, P5 ;  /* 0x000000018d8b7824 */ /* 0x000fe200028e0694 */
[----:B------:R-:W-:Y:S01]  /*3dbc0*/  ISETP.LT.AND P2, PT, R243, R134, !P1 ;  /* 0x00000086f300720c */ /* 0x000fe20004f41270 */
[----:B------:R2:W-:Y:S01]  /*3dbd0*/  @P0 STG.E.U8 desc[UR60][R120.64], R176 ;  /* 0x000000b078000986 */ /* 0x0005e2000c10113c */
[----:B-1----:R-:W-:-:S03]  /*3dbe0*/  ISETP.LT.AND P0, PT, R241, R126, !P1 ;  /* 0x0000007ef100720c */ /* 0x002fc60004f01270 */
[----:B------:R1:W-:Y:S01]  /*3dbf0*/  @P3 STG.E.U8 desc[UR60][R138.64], R175 ;  /* 0x000000af8a003986 */ /* 0x0003e2000c10113c */
[----:B------:R-:W3:Y:S01]  /*3dc00*/  LDC R130, c[0x0][0x228] ;  /* 0x00008a00ff827b82 */ /* 0x000ee20000000800 */
[----:B--2---:R-:W-:Y:S02]  /*3dc10*/  ISETP.LT.AND P1, PT, R239, R128, !P1 ;  /* 0x00000080ef00720c */ /* 0x004fe40004f21270 */
[----:B------:R-:W-:-:S05]  /*3dc20*/  IADD3 R120, P4, R70, R149, RZ ;  /* 0x0000009546787210 */ /* 0x000fca0007f9e0ff */
[----:B------:R-:W2:Y:S01]  /*3dc30*/  LDC R126, c[0x0][0x228] ;  /* 0x00008a00ff7e7b82 */ /* 0x000ea20000000800 */
[----:B-1----:R-:W-:Y:S01]  /*3dc40*/  IADD3 R138, P3, R70, R116, RZ ;  /* 0x00000074468a7210 */ /* 0x002fe20007f7e0ff */
[----:B------:R-:W-:Y:S01]  /*3dc50*/  IMAD.X R121, R141, 0x1, R150, P4 ;  /* 0x000000018d797824 */ /* 0x000fe200020e0696 */
[----:B------:R-:W-:-:S05]  /*3dc60*/  PRMT R173, R34, 0x7771, RZ ;  /* 0x0000777122ad7816 */ /* 0x000fca00000000ff */
[----:B------:R-:W1:Y:S01]  /*3dc70*/  LDC R128, c[0x0][0x228] ;  /* 0x00008a00ff807b82 */ /* 0x000e620000000800 */
[----:B------:R-:W-:Y:S01]  /*3dc80*/  PRMT R174, R34, 0x7772, RZ ;  /* 0x0000777222ae7816 */ /* 0x000fe200000000ff */
[----:B------:R-:W-:Y:S01]  /*3dc90*/  IMAD.X R139, R141, 0x1, R118, P3 ;  /* 0x000000018d8b7824 */ /* 0x000fe200018e0676 */
[----:B------:R-:W-:Y:S01]  /*3dca0*/  IADD3 R140, P4, R70, R154, RZ ;  /* 0x0000009a468c7210 */ /* 0x000fe20007f9e0ff */
[----:B------:R-:W-:Y:S01]  /*3dcb0*/  VIADD R177, R247, 0x5 ;  /* 0x00000005f7b17836 */ /* 0x000fe20000000000 */
[----:B------:R3:W-:Y:S01]  /*3dcc0*/  @P2 STG.E.U8 desc[UR60][R120.64], R173 ;  /* 0x000000ad78002986 */ /* 0x0007e2000c10113c */
[----:B------:R-:W-:Y:S01]  /*3dcd0*/  PRMT R172, R34, 0x7773, RZ ;  /* 0x0000777322ac7816 */ /* 0x000fe200000000ff */
[----:B0-----:R-:W-:Y:S01]  /*3dce0*/  IMAD.IADD R70, R70, 0x1, R179 ;  /* 0x0000000146467824 */ /* 0x001fe200078e02b3 */
[----:B------:R-:W0:Y:S01]  /*3dcf0*/  LDC R175, c[0x0][0x248] ;  /* 0x00009200ffaf7b82 */ /* 0x000e220000000800 */
[----:B------:R-:W-:Y:S01]  /*3dd00*/  IMAD.X R141, R141, 0x1, R155, P4 ;  /* 0x000000018d8d7824 */ /* 0x000fe200020e069b */
[----:B------:R-:W-:Y:S01]  /*3dd10*/  @P0 STG.E.U8 desc[UR60][R138.64], R174 ;  /* 0x000000ae8a000986 */ /* 0x000fe2000c10113c */
[----:B----4-:R-:W-:-:S05]  /*3dd20*/  ISETP.GE.AND P0, PT, R177, R122, PT ;  /* 0x0000007ab100720c */ /* 0x010fca0003f06270 */
[----:B------:R-:W4:Y:S01]  /*3dd30*/  LDC R122, c[0x0][0x22c] ;  /* 0x00008b00ff7a7b82 */ /* 0x000f220000000800 */
[----:B------:R2:W-:Y:S01]  /*3dd40*/  @P1 STG.E.U8 desc[UR60][R140.64], R172 ;  /* 0x000000ac8c001986 */ /* 0x0005e2000c10113c */
[----:B---3--:R-:W-:Y:S02]  /*3dd50*/  ISETP.LT.AND P2, PT, R245, R124, !P0 ;  /* 0x0000007cf500720c */ /* 0x008fe40004741270 */
[----:B------:R-:W-:-:S04]  /*3dd60*/  SHF.R.S32.HI R173, RZ, 0x1f, R70 ;  /* 0x0000001fffad7819 */ /* 0x000fc80000011446 */
[----:B------:R-:W3:Y:S01]  /*3dd70*/  LDC R124, c[0x0][0x228] ;  /* 0x00008a00ff7c7b82 */ /* 0x000ee20000000800 */
[----:B--2---:R-:W-:Y:S02]  /*3dd80*/  IADD3 R140, P4, R70, R67, RZ ;  /* 0x00000043468c7210 */ /* 0x004fe40007f9e0ff */
[----:B------:R-:W-:-:S05]  /*3dd90*/  ISETP.LT.AND P1, PT, R243, R130, !P0 ;  /* 0x00000082f300720c */ /* 0x000fca0004721270 */
[----:B------:R-:W2:Y:S01]  /*3dda0*/  LDC R132, c[0x0][0x228] ;  /* 0x00008a00ff847b82 */ /* 0x000ea20000000800 */
[----:B------:R-:W-:Y:S01]  /*3ddb0*/  IMAD.X R141, R173, 0x1, R148, P4 ;  /* 0x00000001ad8d7824 */ /* 0x000fe200020e0694 */
[----:B------:R-:W-:Y:S02]  /*3ddc0*/  ISETP.LT.AND P4, PT, R241, R126, !P0 ;  /* 0x0000007ef100720c */ /* 0x000fe40004781270 */
[----:B------:R-:W-:-:S04]  /*3ddd0*/  PRMT R171, R30, 0x7770, RZ ;  /* 0x000077701eab7816 */ /* 0x000fc800000000ff */
[----:B------:R-:W2:Y:S01]  /*3dde0*/  LDC R126, c[0x0][0x228] ;  /* 0x00008a00ff7e7b82 */ /* 0x000ea20000000800 */
[C---:B------:R-:W-:Y:S02]  /*3ddf0*/  IADD3 R138, P3, R70.reuse, R149, RZ ;  /* 0x00000095468a7210 */ /* 0x040fe40007f7e0ff */
[----:B-1----:R-:W-:Y:S01]  /*3de00*/  ISETP.LT.AND P0, PT, R239, R128, !P0 ;  /* 0x00000080ef00720c */ /* 0x002fe20004701270 */
[----:B------:R1:W-:Y:S01]  /*3de10*/  @P2 STG.E.U8 desc[UR60][R140.64], R171 ;  /* 0x000000ab8c002986 */ /* 0x0003e2000c10113c */
[----:B------:R-:W-:-:S03]  /*3de20*/  IADD3 R120, P5, R70, R116, RZ ;  /* 0x0000007446787210 */ /* 0x000fc60007fbe0ff */
[----:B------:R-:W2:Y:S01]  /*3de30*/  LDC R130, c[0x0][0x228] ;  /* 0x00008a00ff827b82 */ /* 0x000ea20000000800 */
[----:B------:R-:W-:Y:S01]  /*3de40*/  PRMT R170, R30, 0x7771, RZ ;  /* 0x000077711eaa7816 */ /* 0x000fe200000000ff */
[----:B------:R-:W-:Y:S02]  /*3de50*/  IMAD.X R139, R173, 0x1, R150, P3 ;  /* 0x00000001ad8b7824 */ /* 0x000fe400018e0696 */
[----:B------:R-:W-:Y:S01]  /*3de60*/  VIADD R177, R247, 0x6 ;  /* 0x00000006f7b17836 */ /* 0x000fe20000000000 */
[----:B-1----:R-:W-:Y:S01]  /*3de70*/  IADD3 R140, P2, R70, R154, RZ ;  /* 0x0000009a468c7210 */ /* 0x002fe20007f5e0ff */
[C---:B------:R-:W-:Y:S01]  /*3de80*/  IMAD.X R121, R173.reuse, 0x1, R118, P5 ;  /* 0x00000001ad797824 */ /* 0x040fe200028e0676 */
[C---:B------:R-:W-:Y:S01]  /*3de90*/  PRMT R169, R30.reuse, 0x7772, RZ ;  /* 0x000077721ea97816 */ /* 0x040fe200000000ff */
[----:B------:R-:W-:Y:S01]  /*3dea0*/  @P1 STG.E.U8 desc[UR60][R138.64], R170 ;  /* 0x000000aa8a001986 */ /* 0x000fe2000c10113c */
[----:B------:R-:W-:Y:S01]  /*3deb0*/  PRMT R168, R30, 0x7773, RZ ;  /* 0x000077731ea87816 */ /* 0x000fe200000000ff */
[----:B------:R-:W-:Y:S01]  /*3dec0*/  IMAD.X R141, R173, 0x1, R155, P2 ;  /* 0x00000001ad8d7824 */ /* 0x000fe200010e069b */
[----:B----4-:R-:W-:Y:S01]  /*3ded0*/  ISETP.GE.AND P1, PT, R177, R122, PT ;  /* 0x0000007ab100720c */ /* 0x010fe20003f26270 */
[----:B0-----:R-:W-:Y:S01]  /*3dee0*/  IMAD.IADD R70, R70, 0x1, R175 ;  /* 0x0000000146467824 */ /* 0x001fe200078e02af */
[----:B------:R-:W0:Y:S01]  /*3def0*/  LDC R122, c[0x0][0x22c] ;  /* 0x00008b00ff7a7b82 */ /* 0x000e220000000800 */
[----:B------:R-:W-:Y:S01]  /*3df00*/  @P4 STG.E.U8 desc[UR60][R120.64], R169 ;  /* 0x000000a978004986 */ /* 0x000fe2000c10113c */
[----:B---3--:R-:W-:-:S02]  /*3df10*/  ISETP.LT.AND P4, PT, R245, R124, !P1 ;  /* 0x0000007cf500720c */ /* 0x008fc40004f81270 */
[----:B------:R-:W-:Y:S01]  /*3df20*/  SHF.R.S32.HI R171, RZ, 0x1f, R70 ;  /* 0x0000001fffab7819 */ /* 0x000fe20000011446 */
[----:B------:R1:W-:Y:S03]  /*3df30*/  @P0 STG.E.U8 desc[UR60][R140.64], R168 ;  /* 0x000000a88c000986 */ /* 0x0003e6000c10113c */
[----:B------:R-:W3:Y:S08]  /*3df40*/  LDC R173, c[0x0][0x248] ;  /* 0x00009200ffad7b82 */ /* 0x000ef00000000800 */
[----:B------:R-:W4:Y:S01]  /*3df50*/  LDC R124, c[0x0][0x228] ;  /* 0x00008a00ff7c7b82 */ /* 0x000f220000000800 */
[----:B-1----:R-:W-:-:S05]  /*3df60*/  IADD3 R140, P0, R70, R67, RZ ;  /* 0x00000043468c7210 */ /* 0x002fca0007f1e0ff */
[----:B------:R-:W-:Y:S01]  /*3df70*/  IMAD.X R141, R171, 0x1, R148, P0 ;  /* 0x00000001ab8d7824 */ /* 0x000fe200000e0694 */
[----:B--2---:R-:W-:Y:S01]  /*3df80*/  ISETP.LT.AND P0, PT, R239, R126, !P1 ;  /* 0x0000007eef00720c */ /* 0x004fe20004f01270 */
[----:B------:R-:W1:Y:S01]  /*3df90*/  LDC R128, c[0x0][0x228] ;  /* 0x00008a00ff807b82 */ /* 0x000e620000000800 */
[----:B------:R-:W-:Y:S02]  /*3dfa0*/  PRMT R165, R35, 0x7770, RZ ;  /* 0x0000777023a57816 */ /* 0x000fe400000000ff */
[----:B------:R-:W-:-:S05]  /*3dfb0*/  ISETP.LT.AND P3, PT, R243, R130, !P1 ;  /* 0x00000082f300720c */ /* 0x000fca0004f61270 */
[----:B------:R-:W2:Y:S01]  /*3dfc0*/  LDC R126, c[0x0][0x228] ;  /* 0x00008a00ff7e7b82 */ /* 0x000ea20000000800 */
[----:B------:R-:W-:Y:S01]  /*3dfd0*/  ISETP.LT.AND P2, PT, R241, R132, !P1 ;  /* 0x00000084f100720c */ /* 0x000fe20004f41270 */
[----:B------:R0:W-:Y:S01]  /*3dfe0*/  @P4 STG.E.U8 desc[UR60][R140.64], R165 ;  /* 0x000000a58c004986 */ /* 0x0001e2000c10113c */
[C---:B------:R-:W-:Y:S01]  /*3dff0*/  IADD3 R138, P5, R70.reuse, R149, RZ ;  /* 0x00000095468a7210 */ /* 0x040fe20007fbe0ff */
[----:B------:R-:W-:Y:S01]  /*3e000*/  VIADD R169, R247, 0x7 ;  /* 0x00000007f7a97836 */ /* 0x000fe20000000000 */
[----:B------:R-:W-:-:S03]  /*3e010*/  IADD3 R120, P1, R70, R116, RZ ;  /* 0x0000007446787210 */ /* 0x000fc60007f3e0ff */
[----:B------:R-:W1:Y:S01]  /*3e020*/  LDC R130, c[0x0][0x228] ;  /* 0x00008a00ff827b82 */ /* 0x000e620000000800 */
[----:B------:R-:W-:Y:S01]  /*3e030*/  PRMT R162, R35, 0x7771, RZ ;  /* 0x0000777123a27816 */ /* 0x000fe200000000ff */
[C---:B------:R-:W-:Y:S01]  /*3e040*/  IMAD.X R139, R171.reuse, 0x1, R150, P5 ;  /* 0x00000001ab8b7824 */ /* 0x040fe200028e0696 */
[C---:B0-----:R-:W-:Y:S01]  /*3e050*/  IADD3 R140, P4, R70.reuse, R154, RZ ;  /* 0x0000009a468c7210 */ /* 0x041fe20007f9e0ff */
[----:B------:R-:W-:Y:S01]  /*3e060*/  IMAD.X R121, R171, 0x1, R118, P1 ;  /* 0x00000001ab797824 */ /* 0x000fe200008e0676 */
[C---:B------:R-:W-:Y:S01]  /*3e070*/  PRMT R163, R35.reuse, 0x7772, RZ ;  /* 0x0000777223a37816 */ /* 0x040fe200000000ff */
[----:B---3--:R-:W-:Y:S01]  /*3e080*/  IMAD.IADD R70, R70, 0x1, R173 ;  /* 0x0000000146467824 */ /* 0x008fe200078e02ad */
[----:B------:R-:W-:Y:S01]  /*3e090*/  PRMT R161, R35, 0x7773, RZ ;  /* 0x0000777323a17816 */ /* 0x000fe200000000ff */
[----:B------:R-:W-:Y:S01]  /*3e0a0*/  IMAD.X R141, R171, 0x1, R155, P4 ;  /* 0x00000001ab8d7824 */ /* 0x000fe200020e069b */
[----:B------:R-:W-:Y:S01]  /*3e0b0*/  ISETP.GE.AND P1, PT, R169, R122, PT ;  /* 0x0000007aa900720c */ /* 0x000fe20003f26270 */
[----:B------:R-:W0:Y:S01]  /*3e0c0*/  LDC R132, c[0x0][0x228] ;  /* 0x00008a00ff847b82 */ /* 0x000e220000000800 */
[----:B------:R-:W-:Y:S01]  /*3e0d0*/  @P3 STG.E.U8 desc[UR60][R138.64], R162 ;  /* 0x000000a28a003986 */ /* 0x000fe2000c10113c */
[----:B------:R-:W-:-:S02]  /*3e0e0*/  SHF.R.S32.HI R165, RZ, 0x1f, R70 ;  /* 0x0000001fffa57819 */ /* 0x000fc40000011446 */
[----:B----4-:R-:W-:Y:S01]  /*3e0f0*/  ISETP.LT.AND P5, PT, R245, R124, !P1 ;  /* 0x0000007cf500720c */ /* 0x010fe20004fa1270 */
[----:B------:R3:W-:Y:S03]  /*3e100*/  @P2 STG.E.U8 desc[UR60][R120.64], R163 ;  /* 0x000000a378002986 */ /* 0x0007e6000c10113c */
[----:B------:R-:W4:Y:S01]  /*3e110*/  LDC R122, c[0x0][0x22c] ;  /* 0x00008b00ff7a7b82 */ /* 0x000f220000000800 */
[----:B------:R3:W-:Y:S01]  /*3e120*/  @P0 STG.E.U8 desc[UR60][R140.64], R161 ;  /* 0x000000a18c000986 */ /* 0x0007e2000c10113c */
[----:B--2---:R-:W-:Y:S02]  /*3e130*/  ISETP.LT.AND P2, PT, R241, R126, !P1 ;  /* 0x0000007ef100720c */ /* 0x004fe40004f41270 */
[----:B-1----:R-:W-:-:S04]  /*3e140*/  ISETP.LT.AND P3, PT, R243, R128, !P1 ;  /* 0x00000080f300720c */ /* 0x002fc80004f61270 */
[----:B------:R-:W1:Y:S01]  /*3e150*/  LDC R169, c[0x0][0x248] ;  /* 0x00009200ffa97b82 */ /* 0x000e620000000800 */
[----:B---3--:R-:W-:Y:S02]  /*3e160*/  IADD3 R120, P0, R70, R67, RZ ;  /* 0x0000004346787210 */ /* 0x008fe40007f1e0ff */
[----:B------:R-:W-:-:S03]  /*3e170*/  PRMT R160, R31, 0x7770, RZ ;  /* 0x000077701fa07816 */ /* 0x000fc600000000ff */
[----:B------:R-:W-:Y:S01]  /*3e180*/  IMAD.X R121, R165, 0x1, R148, P0 ;  /* 0x00000001a5797824 */ /* 0x000fe200000e0694 */
[----:B------:R-:W-:Y:S01]  /*3e190*/  IADD3 R140, P0, R70, R116, RZ ;  /* 0x00000074468c7210 */ /* 0x000fe20007f1e0ff */
[----:B------:R-:W2:Y:S01]  /*3e1a0*/  LDC R126, c[0x0][0x228] ;  /* 0x00008a00ff7e7b82 */ /* 0x000ea20000000800 */
[----:B------:R-:W-:Y:S02]  /*3e1b0*/  VIADD R161, R247, 0x8 ;  /* 0x00000008f7a17836 */ /* 0x000fe40000000000 */
[----:B------:R3:W-:Y:S01]  /*3e1c0*/  @P5 STG.E.U8 desc[UR60][R120.64], R160 ;  /* 0x000000a078005986 */ /* 0x0007e2000c10113c */
[----:B------:R-:W-:-:S04]  /*3e1d0*/  IMAD.X R141, R165, 0x1, R118, P0 ;  /* 0x00000001a58d7824 */ /* 0x000fc800000e0676 */
[----:B------:R-:W0:Y:S01]  /*3e1e0*/  LDC R128, c[0x0][0x228] ;  /* 0x00008a00ff807b82 */ /* 0x000e220000000800 */
[----:B------:R-:W-:Y:S02]  /*3e1f0*/  ISETP.LT.AND P0, PT, R239, R130, !P1 ;  /* 0x00000082ef00720c */ /* 0x000fe40004f01270 */
[----:B---3--:R-:W-:-:S05]  /*3e200*/  IADD3 R120, P1, R70, R154, RZ ;  /* 0x0000009a46787210 */ /* 0x008fca0007f3e0ff */
[----:B------:R-:W3:Y:S01]  /*3e210*/  LDC R124, c[0x0][0x22c] ;  /* 0x00008b00ff7c7b82 */ /* 0x000ee20000000800 */
[----:B------:R-:W-:Y:S01]  /*3e220*/  IADD3 R138, P4, R70, R149, RZ ;  /* 0x00000095468a7210 */ /* 0x000fe20007f9e0ff */
[----:B------:R-:W-:Y:S01]  /*3e230*/  IMAD.X R121, R165, 0x1, R155, P1 ;  /* 0x00000001a5797824 */ /* 0x000fe200008e069b */
[----:B----4-:R-:W-:-:S05]  /*3e240*/  ISETP.GE.AND P1, PT, R161, R122, PT ;  /* 0x0000007aa100720c */ /* 0x010fca0003f26270 */
[----:B------:R-:W4:Y:S01]  /*3e250*/  LDC R122, c[0x0][0x228] ;  /* 0x00008a00ff7a7b82 */ /* 0x000f220000000800 */
[----:B------:R-:W-:Y:S01]  /*3e260*/  PRMT R159, R31, 0x7771, RZ ;  /* 0x000077711f9f7816 */ /* 0x000fe200000000ff */
[----:B------:R-:W-:Y:S01]  /*3e270*/  IMAD.X R139, R165, 0x1, R150, P4 ;  /* 0x00000001a58b7824 */ /* 0x000fe200020e0696 */
[----:B------:R-:W-:-:S05]  /*3e280*/  PRMT R158, R31, 0x7772, RZ ;  /* 0x000077721f9e7816 */ /* 0x000fca00000000ff */
[----:B------:R-:W3:Y:S01]  /*3e290*/  LDC R161, c[0x0][0x248] ;  /* 0x00009200ffa17b82 */ /* 0x000ee20000000800 */
[----:B------:R-:W-:Y:S01]  /*3e2a0*/  PRMT R157, R31, 0x7773, RZ ;  /* 0x000077731f9d7816 */ /* 0x000fe200000000ff */
[----:B-1----:R-:W-:Y:S01]  /*3e2b0*/  IMAD.IADD R70, R70, 0x1, R169 ;  /* 0x0000000146467824 */ /* 0x002fe200078e02a9 */
[----:B------:R1:W-:Y:S05]  /*3e2c0*/  @P3 STG.E.U8 desc[UR60][R138.64], R159 ;  /* 0x0000009f8a003986 */ /* 0x0003ea000c10113c */
[----:B------:R-:W3:Y:S01]  /*3e2d0*/  LDC R130, c[0x0][0x228] ;  /* 0x00008a00ff827b82 */ /* 0x000ee20000000800 */
[----:B--2---:R-:W-:Y:S01]  /*3e2e0*/  ISETP.LT.AND P5, PT, R245, R126, !P1 ;  /* 0x0000007ef500720c */ /* 0x004fe20004fa1270 */
[----:B------:R-:W-:Y:S01]  /*3e2f0*/  @P2 STG.E.U8 desc[UR60][R140.64], R158 ;  /* 0x0000009e8c002986 */ /* 0x000fe2000c10113c */
[----:B0-----:R-:W-:-:S03]  /*3e300*/  ISETP.LT.AND P6, PT, R243, R128, !P1 ;  /* 0x00000080f300720c */ /* 0x001fc60004fc1270 */
[----:B------:R0:W-:Y:S01]  /*3e310*/  @P0 STG.E.U8 desc[UR60][R120.64], R157 ;  /* 0x0000009d78000986 */ /* 0x0001e2000c10113c */
[----:B-1----:R-:W-:Y:S01]  /*3e320*/  SHF.R.S32.HI R159, RZ, 0x1f, R70 ;  /* 0x0000001fff9f7819 */ /* 0x002fe20000011446 */
[----:B------:R-:W1:Y:S01]  /*3e330*/  LDC R126, c[0x0][0x228] ;  /* 0x00008a00ff7e7b82 */ /* 0x000e620000000800 */
[----:B------:R-:W-:Y:S02]  /*3e340*/  IADD3 R138, P3, R70, R149, RZ ;  /* 0x00000095468a7210 */ /* 0x000fe40007f7e0ff */
[----:B------:R-:W-:-:S05]  /*3e350*/  ISETP.LT.AND P2, PT, R241, R132, !P1 ;  /* 0x00000084f100720c */ /* 0x000fca0004f41270 */
[----:B------:R-:W2:Y:S01]  /*3e360*/  LDC R128, c[0x0][0x228] ;  /* 0x00008a00ff807b82 */ /* 0x000ea20000000800 */
[C---:B0-----:R-:W-:Y:S01]  /*3e370*/  IADD3 R120, P0, R70.reuse, R67, RZ ;  /* 0x0000004346787210 */ /* 0x041fe20007f1e0ff */
[----:B------:R-:W-:Y:S01]  /*3e380*/  IMAD.X R139, R159, 0x1, R150, P3 ;  /* 0x000000019f8b7824 */ /* 0x000fe200018e0696 */
[C---:B------:R-:W-:Y:S01]  /*3e390*/  IADD3 R140, P4, R70.reuse, R116, RZ ;  /* 0x00000074468c7210 */ /* 0x040fe20007f9e0ff */
[----:B------:R-:W-:Y:S02]  /*3e3a0*/  VIADD R157, R247, 0x9 ;  /* 0x00000009f79d7836 */ /* 0x000fe40000000000 */
[----:B------:R-:W-:Y:S01]  /*3e3b0*/  IMAD.X R121, R159, 0x1, R148, P0 ;  /* 0x000000019f797824 */ /* 0x000fe200000e0694 */
[----:B----4-:R-:W-:Y:S01]  /*3e3c0*/  ISETP.LT.AND P1, PT, R239, R122, !P1 ;  /* 0x0000007aef00720c */ /* 0x010fe20004f21270 */
[----:B------:R-:W-:Y:S01]  /*3e3d0*/  IMAD.X R141, R159, 0x1, R118, P4 ;  /* 0x000000019f8d7824 */ /* 0x000fe200020e0676 */
[----:B---3--:R-:W-:Y:S01]  /*3e3e0*/  ISETP.GE.AND P0, PT, R157, R124, PT ;  /* 0x0000007c9d00720c */ /* 0x008fe20003f06270 */
[----:B------:R-:W0:Y:S01]  /*3e3f0*/  LDC R132, c[0x0][0x228] ;  /* 0x00008a00ff847b82 */ /* 0x000e220000000800 */
[----:B------:R-:W-:Y:S01]  /*3e400*/  @P5 STG.E.U8 desc[UR60][R120.64], R152 ;  /* 0x0000009878005986 */ /* 0x000fe2000c10113c */
[----:B------:R-:W-:-:S03]  /*3e410*/  IMAD.IADD R122, R70, 0x1, R161 ;  /* 0x00000001467a7824 */ /* 0x000fc600078e02a1 */
[----:B------:R3:W-:Y:S03]  /*3e420*/  @P6 STG.E.U8 desc[UR60][R138.64], R151 ;  /* 0x000000978a006986 */ /* 0x0007e6000c10113c */
[----:B------:R-:W4:Y:S01]  /*3e430*/  LDC R124, c[0x0][0x228] ;  /* 0x00008a00ff7c7b82 */ /* 0x000f220000000800 */
[----:B------:R2:W-:Y:S01]  /*3e440*/  @P2 STG.E.U8 desc[UR60][R140.64], R153 ;  /* 0x000000998c002986 */ /* 0x0005e2000c10113c */
[----:B------:R-:W-:-:S06]  /*3e450*/  ISETP.LT.AND P2, PT, R245, R130, !P0 ;  /* 0x00000082f500720c */ /* 0x000fcc0004741270 */
[----:B------:R-:W0:Y:S01]  /*3e460*/  LDC R157, c[0x0][0x248] ;  /* 0x00009200ff9d7b82 */ /* 0x000e220000000800 */
[----:B---3--:R-:W-:-:S07]  /*3e470*/  IADD3 R138, P3, R70, R154, RZ ;  /* 0x0000009a468a7210 */ /* 0x008fce0007f7e0ff */
[----:B------:R-:W3:Y:S01]  /*3e480*/  LDC R70, c[0x0][0x22c] ;  /* 0x00008b00ff467b82 */ /* 0x000ee20000000800 */
[----:B------:R-:W-:Y:S01]  /*3e490*/  IMAD.X R139, R159, 0x1, R155, P3 ;  /* 0x000000019f8b7824 */ /* 0x000fe200018e069b */
[----:B------:R-:W-:Y:S02]  /*3e4a0*/  SHF.R.S32.HI R151, RZ, 0x1f, R122 ;  /* 0x0000001fff977819 */ /* 0x000fe4000001147a */
[----:B------:R-:W-:-:S04]  /*3e4b0*/  IADD3 R120, P5, R122, R67, RZ ;  /* 0x000000437a787210 */ /* 0x000fc80007fbe0ff */
[----:B------:R-:W0:Y:S01]  /*3e4c0*/  LDC R130, c[0x0][0x228] ;  /* 0x00008a00ff827b82 */ /* 0x000e220000000800 */
[----:B-1----:R-:W-:Y:S01]  /*3e4d0*/  ISETP.LT.AND P4, PT, R243, R126, !P0 ;  /* 0x0000007ef300720c */ /* 0x002fe20004781270 */
[----:B------:R1:W-:Y:S01]  /*3e4e0*/  @P1 STG.E.U8 desc[UR60][R138.64], R50 ;  /* 0x000000328a001986 */ /* 0x0003e2000c10113c */
[----:B--2---:R-:W-:Y:S01]  /*3e4f0*/  ISETP.LT.AND P3, PT, R241, R128, !P0 ;  /* 0x00000080f100720c */ /* 0x004fe20004761270 */
[----:B------:R-:W-:Y:S01]  /*3e500*/  IMAD.X R121, R151, 0x1, R148, P5 ;  /* 0x0000000197797824 */ /* 0x000fe200028e0694 */
[----:B------:R-:W-:-:S03]  /*3e510*/  IADD3 R140, P5, R122, R116, RZ ;  /* 0x000000747a8c7210 */ /* 0x000fc60007fbe0ff */
[----:B------:R-:W2:Y:S01]  /*3e520*/  LDC R126, c[0x0][0x228] ;  /* 0x00008a00ff7e7b82 */ /* 0x000ea20000000800 */
[----:B-1----:R-:W-:Y:S01]  /*3e530*/  IADD3 R138, P1, R122, R149, RZ ;  /* 0x000000957a8a7210 */ /* 0x002fe20007f3e0ff */
[----:B------:R-:W-:-:S06]  /*3e540*/  IMAD.X R141, R151, 0x1, R118, P5 ;  /* 0x00000001978d7824 */ /* 0x000fcc00028e0676 */
[----:B------:R-:W1:Y:S01]  /*3e550*/  LDC R128, c[0x0][0x228] ;  /* 0x00008a00ff807b82 */ /* 0x000e620000000800 */
[----:B------:R-:W-:Y:S02]  /*3e560*/  VIADD R153, R247, 0xa ;  /* 0x0000000af7997836 */ /* 0x000fe40000000000 */
[----:B------:R-:W-:Y:S01]  /*3e570*/  IMAD.X R139, R151, 0x1, R150, P1 ;  /* 0x00000001978b7824 */ /* 0x000fe200008e0696 */
[----:B------:R0:W-:Y:S01]  /*3e580*/  @P2 STG.E.U8 desc[UR60][R120.64], R47 ;  /* 0x0000002f78002986 */ /* 0x0001e2000c10113c */
[----:B----4-:R-:W-:Y:S02]  /*3e590*/  ISETP.LT.AND P0, PT, R239, R124, !P0 ;  /* 0x0000007cef00720c */ /* 0x010fe40004701270 */
[----:B---3--:R-:W-:Y:S01]  /*3e5a0*/  ISETP.GE.AND P1, PT, R153, R70, PT ;  /* 0x000000469900720c */ /* 0x008fe20003f26270 */
[----:B------:R-:W-:Y:S01]  /*3e5b0*/  @P4 STG.E.U8 desc[UR60][R138.64], R49 ;  /* 0x000000318a004986 */ /* 0x000fe2000c10113c */
[----:B0-----:R-:W-:Y:S01]  /*3e5c0*/  IMAD.IADD R50, R122, 0x1, R157 ;  /* 0x000000017a327824 */ /* 0x001fe200078e029d */
[----:B------:R-:W0:Y:S02]  /*3e5d0*/  LDC R70, c[0x0][0x22c] ;  /* 0x00008b00ff467b82 */ /* 0x000e240000000800 */
[----:B------:R3:W-:Y:S01]  /*3e5e0*/  @P3 STG.E.U8 desc[UR60][R140.64], R48 ;  /* 0x000000308c003986 */ /* 0x0007e2000c10113c */
[----:B------:R-:W-:-:S02]  /*3e5f0*/  ISETP.LT.AND P3, PT, R245, R130, !P1 ;  /* 0x00000082f500720c */ /* 0x000fc40004f61270 */
[----:B------:R-:W-:Y:S02]  /*3e600*/  SHF.R.S32.HI R47, RZ, 0x1f, R50 ;  /* 0x0000001fff2f7819 */ /* 0x000fe40000011432 */
[----:B------:R-:W-:Y:S01]  /*3e610*/  PRMT R44, R25, 0x7770, RZ ;  /* 0x00007770192c7816 */ /* 0x000fe200000000ff */
[----:B------:R-:W4:Y:S01]  /*3e620*/  LDC R124, c[0x0][0x228] ;  /* 0x00008a00ff7c7b82 */ /* 0x000f220000000800 */
[----:B---3--:R-:W-:-:S07]  /*3e630*/  IADD3 R48, P4, R122, R154, RZ ;  /* 0x0000009a7a307210 */ /* 0x008fce0007f9e0ff */
[----:B------:R-:W3:Y:S01]  /*3e640*/  LDC R139, c[0x0][0x248] ;  /* 0x00009200ff8b7b82 */ /* 0x000ee20000000800 */
[----:B------:R-:W-:Y:S01]  /*3e650*/  IMAD.X R49, R151, 0x1, R155, P4 ;  /* 0x0000000197317824 */ /* 0x000fe200020e069b */
[----:B------:R-:W-:Y:S02]  /*3e660*/  IADD3 R120, P4, R50, R67, RZ ;  /* 0x0000004332787210 */ /* 0x000fe40007f9e0ff */
[----:B------:R-:W-:-:S04]  /*3e670*/  ISETP.LT.AND P2, PT, R243, R132, !P1 ;  /* 0x00000084f300720c */ /* 0x000fc80004f41270 */
[----:B------:R-:W4:Y:S01]  /*3e680*/  LDC R122, c[0x0][0x228] ;  /* 0x00008a00ff7a7b82 */ /* 0x000f220000000800 */
[----:B------:R-:W-:Y:S01]  /*3e690*/  IMAD.X R121, R47, 0x1, R148, P4 ;  /* 0x000000012f797824 */ /* 0x000fe200020e0694 */
[----:B------:R1:W-:Y:S01]  /*3e6a0*/  @P0 STG.E.U8 desc[UR60][R48.64], R45 ;  /* 0x0000002d30000986 */ /* 0x0003e2000c10113c */
[----:B--2---:R-:W-:-:S03]  /*3e6b0*/  ISETP.LT.AND P0, PT, R241, R126, !P1 ;  /* 0x0000007ef100720c */ /* 0x004fc60004f01270 */
[----:B------:R2:W-:Y:S02]  /*3e6c0*/  @P3 STG.E.U8 desc[UR60][R120.64], R44 ;  /* 0x0000002c78003986 */ /* 0x0005e4000c10113c */
[----:B------:R-:W4:Y:S01]  /*3e6d0*/  LDC R126, c[0x0][0x228] ;  /* 0x00008a00ff7e7b82 */ /* 0x000f220000000800 */
[----:B------:R-:W-:Y:S02]  /*3e6e0*/  PRMT R36, R25, 0x7771, RZ ;  /* 0x0000777119247816 */ /* 0x000fe400000000ff */
[C---:B-1----:R-:W-:Y:S02]  /*3e6f0*/  IADD3 R48, P4, R50.reuse, R149, RZ ;  /* 0x0000009532307210 */ /* 0x042fe40007f9e0ff */
[----:B--2---:R-:W-:-:S03]  /*3e700*/  IADD3 R44, P3, R50, R116, RZ ;  /* 0x00000074322c7210 */ /* 0x004fc60007f7e0ff */
[----:B------:R-:W-:Y:S01]  /*3e710*/  IMAD.X R49, R47, 0x1, R150, P4 ;  /* 0x000000012f317824 */ /* 0x000fe200020e0696 */
[----:B------:R-:W-:Y:S01]  /*3e720*/  ISETP.LT.AND P1, PT, R239, R128, !P1 ;  /* 0x00000080ef00720c */ /* 0x000fe20004f21270 */
[----:B------:R-:W-:Y:S01]  /*3e730*/  VIADD R141, R247, 0xb ;  /* 0x0000000bf78d7836 */ /* 0x000fe20000000000 */
[----:B------:R-:W-:Y:S01]  /*3e740*/  PRMT R38, R25, 0x7772, RZ ;  /* 0x0000777219267816 */ /* 0x000fe200000000ff */
[----:B------:R-:W1:Y:S01]  /*3e750*/  LDC R128, c[0x0][0x228] ;  /* 0x00008a00ff807b82 */ /* 0x000e620000000800 */
[----:B------:R-:W-:Y:S01]  /*3e760*/  IMAD.X R45, R47, 0x1, R118, P3 ;  /* 0x000000012f2d7824 */ /* 0x000fe200018e0676 */
[----:B------:R-:W-:Y:S01]  /*3e770*/  @P2 STG.E.U8 desc[UR60][R48.64], R36 ;  /* 0x0000002430002986 */ /* 0x000fe2000c10113c */
[----:B------:R-:W-:-:S03]  /*3e780*/  IADD3 R120, P4, R50, R154, RZ ;  /* 0x0000009a32787210 */ /* 0x000fc60007f9e0ff */
[----:B------:R2:W-:Y:S01]  /*3e790*/  @P0 STG.E.U8 desc[UR60][R44.64], R38 ;  /* 0x000000262c000986 */ /* 0x0005e2000c10113c */
[----:B0-----:R-:W-:Y:S01]  /*3e7a0*/  ISETP.GE.AND P0, PT, R141, R70, PT ;  /* 0x000000468d00720c */ /* 0x001fe20003f06270 */
[----:B---3--:R-:W-:Y:S01]  /*3e7b0*/  IMAD.IADD R50, R50, 0x1, R139 ;  /* 0x0000000132327824 */ /* 0x008fe200078e028b */
[----:B------:R-:W0:Y:S01]  /*3e7c0*/  LDC R70, c[0x0][0x22c] ;  /* 0x00008b00ff467b82 */ /* 0x000e220000000800 */
[----:B------:R-:W-:Y:S01]  /*3e7d0*/  PRMT R43, R25, 0x7773, RZ ;  /* 0x00007773192b7816 */ /* 0x000fe200000000ff */
[----:B------:R-:W-:Y:S01]  /*3e7e0*/  IMAD.X R121, R47, 0x1, R155, P4 ;  /* 0x000000012f797824 */ /* 0x000fe200020e069b */
[----:B----4-:R-:W-:-:S05]  /*3e7f0*/  ISETP.LT.AND P2, PT, R245, R122, !P0 ;  /* 0x0000007af500720c */ /* 0x010fca0004741270 */
[----:B------:R-:W3:Y:S01]  /*3e800*/  LDC R139, c[0x0][0x248] ;  /* 0x00009200ff8b7b82 */ /* 0x000ee20000000800 */
[----:B------:R-:W-:Y:S01]  /*3e810*/  SHF.R.S32.HI R47, RZ, 0x1f, R50 ;  /* 0x0000001fff2f7819 */ /* 0x000fe20000011432 */
[----:B------:R4:W-:Y:S01]  /*3e820*/  @P1 STG.E.U8 desc[UR60][R120.64], R43 ;  /* 0x0000002b78001986 */ /* 0x0009e2000c10113c */
[----:B--2---:R-:W-:-:S05]  /*3e830*/  IADD3 R44, P4, R50, R67, RZ ;  /* 0x00000043322c7210 */ /* 0x004fca0007f9e0ff */
[----:B------:R-:W2:Y:S01]  /*3e840*/  LDC R36, c[0x0][0x228] ;  /* 0x00008a00ff247b82 */ /* 0x000ea20000000800 */
[----:B------:R-:W-:Y:S01]  /*3e850*/  ISETP.LT.AND P1, PT, R243, R124, !P0 ;  /* 0x0000007cf300720c */ /* 0x000fe20004721270 */
[----:B------:R-:W-:Y:S01]  /*3e860*/  IMAD.X R45, R47, 0x1, R148, P4 ;  /* 0x000000012f2d7824 */ /* 0x000fe200020e0694 */
[C---:B------:R-:W-:Y:S02]  /*3e870*/  IADD3 R48, P3, R50.reuse, R149, RZ ;  /* 0x0000009532307210 */ /* 0x040fe40007f7e0ff */
[----:B------:R-:W-:Y:S02]  /*3e880*/  PRMT R40, R13, 0x7770, RZ ;  /* 0x000077700d287816 */ /* 0x000fe400000000ff */
[----:B------:R-:W-:Y:S01]  /*3e890*/  ISETP.LT.AND P4, PT, R241, R126, !P0 ;  /* 0x0000007ef100720c */ /* 0x000fe20004781270 */
[----:B------:R-:W2:Y:S01]  /*3e8a0*/  LDC R122, c[0x0][0x228] ;  /* 0x00008a00ff7a7b82 */ /* 0x000ea20000000800 */
[----:B-1----:R-:W-:Y:S01]  /*3e8b0*/  ISETP.LT.AND P0, PT, R239, R128, !P0 ;  /* 0x00000080ef00720c */ /* 0x002fe20004701270 */
[----:B------:R-:W-:Y:S01]  /*3e8c0*/  IMAD.X R49, R47, 0x1, R150, P3 ;  /* 0x000000012f317824 */ /* 0x000fe200018e0696 */
[----:B----4-:R-:W-:-:S05]  /*3e8d0*/  IADD3 R120, P5, R50, R116, RZ ;  /* 0x0000007432787210 */ /* 0x010fca0007fbe0ff */
[----:B------:R-:W1:Y:S01]  /*3e8e0*/  LDC R124, c[0x0][0x228] ;  /* 0x00008a00ff7c7b82 */ /* 0x000e620000000800 */
[----:B------:R-:W-:Y:S01]  /*3e8f0*/  PRMT R39, R13, 0x7771, RZ ;  /* 0x000077710d277816 */ /* 0x000fe200000000ff */
[----:B------:R4:W-:Y:S01]  /*3e900*/  @P2 STG.E.U8 desc[UR60][R44.64], R40 ;  /* 0x000000282c002986 */ /* 0x0009e2000c10113c */
[----:B------:R-:W-:-:S05]  /*3e910*/  VIADD R43, R247, 0xc ;  /* 0x0000000cf72b7836 */ /* 0x000fca0000000000 */
[----:B------:R-:W1:Y:S01]  /*3e920*/  LDC R126, c[0x0][0x228] ;  /* 0x00008a00ff7e7b82 */ /* 0x000e620000000800 */
[C---:B------:R-:W-:Y:S01]  /*3e930*/  IADD3 R38, P2, R50.reuse, R154, RZ ;  /* 0x0000009a32267210 */ /* 0x040fe20007f5e0ff */
[----:B------:R-:W-:Y:S01]  /*3e940*/  IMAD.X R121, R47, 0x1, R118, P5 ;  /* 0x000000012f797824 */ /* 0x000fe200028e0676 */
[----:B------:R-:W-:Y:S01]  /*3e950*/  PRMT R41, R13, 0x7772, RZ ;  /* 0x000077720d297816 */ /* 0x000fe200000000ff */
[----:B------:R2:W-:Y:S01]  /*3e960*/  @P1 STG.E.U8 desc[UR60][R48.64], R39 ;  /* 0x0000002730001986 */ /* 0x0005e2000c10113c */
[----:B0-----:R-:W-:Y:S01]  /*3e970*/  ISETP.GE.AND P1, PT, R43, R70, PT ;  /* 0x000000462b00720c */ /* 0x001fe20003f26270 */
[----:B---3--:R-:W-:Y:S01]  /*3e980*/  IMAD.IADD R50, R50, 0x1, R139 ;  /* 0x0000000132327824 */ /* 0x008fe200078e028b */
[----:B------:R-:W-:Y:S01]  /*3e990*/  PRMT R42, R13, 0x7773, RZ ;  /* 0x000077730d2a7816 */ /* 0x000fe200000000ff */
[----:B----4-:R-:W0:Y:S01]  /*3e9a0*/  LDC R45, c[0x0][0x248] ;  /* 0x00009200ff2d7b82 */ /* 0x010e220000000800 */
[----:B------:R-:W-:Y:S01]  /*3e9b0*/  @P4 STG.E.U8 desc[UR60][R120.64], R41 ;  /* 0x0000002978004986 */ /* 0x000fe2000c10113c */
[----:B--2---:R-:W-:-:S06]  /*3e9c0*/  ISETP.LT.AND P4, PT, R245, R36, !P1 ;  /* 0x00000024f500720c */ /* 0x004fcc0004f81270 */
[----:B------:R-:W2:Y:S01]  /*3e9d0*/  LDC R44, c[0x0][0x22c] ;  /* 0x00008b00ff2c7b82 */ /* 0x000ea20000000800 */
[----:B------:R-:W-:Y:S01]  /*3e9e0*/  IMAD.X R39, R47, 0x1, R155, P2 ;  /* 0x000000012f277824 */ /* 0x000fe200010e069b */
[----:B------:R-:W-:-:S04]  /*3e9f0*/  SHF.R.S32.HI R43, RZ, 0x1f, R50 ;  /* 0x0000001fff2b7819 */ /* 0x000fc80000011432 */
[----:B------:R3:W-:Y:S02]  /*3ea00*/  @P0 STG.E.U8 desc[UR60][R38.64], R42 ;  /* 0x0000002a26000986 */ /* 0x0007e4000c10113c */
[----:B------:R-:W4:Y:S01]  /*3ea10*/  LDC R47, c[0x0][0x228] ;  /* 0x00008a00ff2f7b82 */ /* 0x000f220000000800 */
[----:B------:R-:W-:Y:S02]  /*3ea20*/  ISETP.LT.AND P3, PT, R243, R122, !P1 ;  /* 0x0000007af300720c */ /* 0x000fe40004f61270 */
[----:B-1----:R-:W-:-:S05]  /*3ea30*/  ISETP.LT.AND P2, PT, R241, R124, !P1 ;  /* 0x0000007cf100720c */ /* 0x002fca0004f41270 */
[----:B------:R-:W1:Y:S01]  /*3ea40*/  LDC R48, c[0x0][0x228] ;  /* 0x00008a00ff307b82 */ /* 0x000e620000000800 */
[----:B---3--:R-:W-:-:S05]  /*3ea50*/  IADD3 R38, P0, R50, R67, RZ ;  /* 0x0000004332267210 */ /* 0x008fca0007f1e0ff */
[----:B------:R-:W-:Y:S01]  /*3ea60*/  IMAD.X R39, R43, 0x1, R148, P0 ;  /* 0x000000012b277824 */ /* 0x000fe200000e0694 */
[----:B------:R-:W-:Y:S01]  /*3ea70*/  ISETP.LT.AND P0, PT, R239, R126, !P1 ;  /* 0x0000007eef00720c */ /* 0x000fe20004f01270 */
[----:B------:R-:W3:Y:S01]  /*3ea80*/  LDC R49, c[0x0][0x228] ;  /* 0x00008a00ff317b82 */ /* 0x000ee20000000800 */
[C---:B------:R-:W-:Y:S02]  /*3ea90*/  IADD3 R40, P5, R50.reuse, R149, RZ ;  /* 0x0000009532287210 */ /* 0x040fe40007fbe0ff */
[----:B------:R-:W-:Y:S01]  /*3eaa0*/  IADD3 R36, P1, R50, R116, RZ ;  /* 0x0000007432247210 */ /* 0x000fe20007f3e0ff */
[----:B------:R0:W-:Y:S01]  /*3eab0*/  @P4 STG.E.U8 desc[UR60][R38.64], R37 ;  /* 0x0000002526004986 */ /* 0x0001e2000c10113c */
[----:B------:R-:W-:-:S03]  /*3eac0*/  VIADD R121, R247, 0xd ;  /* 0x0000000df7797836 */ /* 0x000fc60000000000 */
[----:B------:R-:W3:Y:S01]  /*3ead0*/  LDC R70, c[0x0][0x228] ;  /* 0x00008a00ff467b82 */ /* 0x000ee20000000800 */
[C---:B------:R-:W-:Y:S01]  /*3eae0*/  IMAD.X R41, R43.reuse, 0x1, R150, P5 ;  /* 0x000000012b297824 */ /* 0x040fe200028e0696 */
[C---:B0-----:R-:W-:Y:S01]  /*3eaf0*/  IADD3 R38, P4, R50.reuse, R154, RZ ;  /* 0x0000009a32267210 */ /* 0x041fe20007f9e0ff */
[----:B------:R-:W-:Y:S01]  /*3eb00*/  IMAD.X R37, R43, 0x1, R118, P1 ;  /* 0x000000012b257824 */ /* 0x000fe200008e0676 */
[----:B--2---:R-:W-:Y:S01]  /*3eb10*/  ISETP.GE.AND P1, PT, R121, R44, PT ;  /* 0x0000002c7900720c */ /* 0x004fe20003f26270 */
[----:B------:R-:W-:-:S03]  /*3eb20*/  IMAD.IADD R50, R50, 0x1, R45 ;  /* 0x0000000132327824 */ /* 0x000fc600078e022d */
[----:B------:R-:W0:Y:S01]  /*3eb30*/  LDC R42, c[0x0][0x22c] ;  /* 0x00008b00ff2a7b82 */ /* 0x000e220000000800 */
[----:B------:R-:W-:Y:S01]  /*3eb40*/  IMAD.X R39, R43, 0x1, R155, P4 ;  /* 0x000000012b277824 */ /* 0x000fe200020e069b */
[----:B------:R-:W-:Y:S01]  /*3eb50*/  @P3 STG.E.U8 desc[UR60][R40.64], R156 ;  /* 0x0000009c28003986 */ /* 0x000fe2000c10113c */
[----:B----4-:R-:W-:-:S03]  /*3eb60*/  ISETP.LT.AND P5, PT, R245, R47, !P1 ;  /* 0x0000002ff500720c */ /* 0x010fc60004fa1270 */
[----:B------:R2:W-:Y:S02]  /*3eb70*/  @P2 STG.E.U8 desc[UR60][R36.64], R164 ;  /* 0x000000a424002986 */ /* 0x0005e4000c10113c */
[----:B------:R-:W4:Y:S01]  /*3eb80*/  LDC R45, c[0x0][0x248] ;  /* 0x00009200ff2d7b82 */ /* 0x000f220000000800 */
[----:B------:R-:W-:Y:S01]  /*3eb90*/  SHF.R.S32.HI R43, RZ, 0x1f, R50 ;  /* 0x0000001fff2b7819 */ /* 0x000fe20000011432 */
[----:B------:R-:W-:Y:S01]  /*3eba0*/  @P0 STG.E.U8 desc[UR60][R38.64], R166 ;  /* 0x000000a626000986 */ /* 0x000fe2000c10113c */
[----:B-1----:R-:W-:-:S05]  /*3ebb0*/  ISETP.LT.AND P3, PT, R243, R48, !P1 ;  /* 0x00000030f300720c */ /* 0x002fca0004f61270 */
[----:B------:R-:W1:Y:S01]  /*3ebc0*/  LDC R47, c[0x0][0x228] ;  /* 0x00008a00ff2f7b82 */ /* 0x000e620000000800 */
[----:B--2---:R-:W-:-:S05]  /*3ebd0*/  IADD3 R36, P0, R50, R67, RZ ;  /* 0x0000004332247210 */ /* 0x004fca0007f1e0ff */
[----:B------:R-:W-:Y:S01]  /*3ebe0*/  IMAD.X R37, R43, 0x1, R148, P0 ;  /* 0x000000012b257824 */ /* 0x000fe200000e0694 */
[----:B------:R-:W-:Y:S01]  /*3ebf0*/  IADD3 R40, P0, R50, R116, RZ ;  /* 0x0000007432287210 */ /* 0x000fe20007f1e0ff */
[----:B------:R-:W2:Y:S01]  /*3ec00*/  LDC R48, c[0x0][0x228] ;  /* 0x00008a00ff307b82 */ /* 0x000ea20000000800 */
[----:B---3--:R-:W-:Y:S02]  /*3ec10*/  ISETP.LT.AND P2, PT, R241, R49, !P1 ;  /* 0x00000031f100720c */ /* 0x008fe40004f41270 */
[----:B------:R3:W-:Y:S01]  /*3ec20*/  @P5 STG.E.U8 desc[UR60][R36.64], R167 ;  /* 0x000000a724005986 */ /* 0x0007e2000c10113c */
[----:B------:R-:W-:Y:S01]  /*3ec30*/  IMAD.X R41, R43, 0x1, R118, P0 ;  /* 0x000000012b297824 */ /* 0x000fe200000e0676 */
[----:B------:R-:W-:-:S03]  /*3ec40*/  ISETP.LT.AND P0, PT, R239, R70, !P1 ;  /* 0x00000046ef00720c */ /* 0x000fc60004f01270 */
[----:B------:R-:W2:Y:S01]  /*3ec50*/  LDC R49, c[0x0][0x228] ;  /* 0x00008a00ff317b82 */ /* 0x000ea20000000800 */
[----:B------:R-:W-:Y:S01]  /*3ec60*/  VIADD R121, R247, 0xe ;  /* 0x0000000ef7797836 */ /* 0x000fe20000000000 */
[----:B---3--:R-:W-:-:S06]  /*3ec70*/  IADD3 R36, P1, R50, R154, RZ ;  /* 0x0000009a32247210 */ /* 0x008fcc0007f3e0ff */
[----:B------:R-:W3:Y:S01]  /*3ec80*/  LDC R44, c[0x0][0x22c] ;  /* 0x00008b00ff2c7b82 */ /* 0x000ee20000000800 */
[C---:B------:R-:W-:Y:S01]  /*3ec90*/  IADD3 R38, P4, R50.reuse, R149, RZ ;  /* 0x0000009532267210 */ /* 0x040fe20007f9e0ff */
[----:B----4-:R-:W-:Y:S02]  /*3eca0*/  IMAD.IADD R50, R50, 0x1, R45 ;  /* 0x0000000132327824 */ /* 0x010fe400078e022d */
[----:B------:R-:W-:Y:S01]  /*3ecb0*/  IMAD.X R37, R43, 0x1, R155, P1 ;  /* 0x000000012b257824 */ /* 0x000fe200008e069b */
[----:B0-----:R-:W-:-:S03]  /*3ecc0*/  ISETP.GE.AND P1, PT, R121, R42, PT ;  /* 0x0000002a7900720c */ /* 0x001fc60003f26270 */
[----:B------:R-:W0:Y:S01]  /*3ecd0*/  LDC R42, c[0x0][0x228] ;  /* 0x00008a00ff2a7b82 */ /* 0x000e220000000800 */
[----:B------:R-:W-:-:S07]  /*3ece0*/  IMAD.X R39, R43, 0x1, R150, P4 ;  /* 0x000000012b277824 */ /* 0x000fce00020e0696 */
[----:B------:R-:W4:Y:S01]  /*3ecf0*/  LDC R45, c[0x0][0x248] ;  /* 0x00009200ff2d7b82 */ /* 0x000f220000000800 */
[----:B------:R2:W-:Y:S01]  /*3ed00*/  @P3 STG.E.U8 desc[UR60][R38.64], R184 ;  /* 0x000000b826003986 */ /* 0x0005e2000c10113c */
[----:B-1----:R-:W-:-:S06]  /*3ed10*/  ISETP.LT.AND P5, PT, R245, R47, !P1 ;  /* 0x0000002ff500720c */ /* 0x002fcc0004fa1270 */
[----:B------:R-:W1:Y:S01]  /*3ed20*/  LDC R70, c[0x0][0x228] ;  /* 0x00008a00ff467b82 */ /* 0x000e620000000800 */
[----:B------:R-:W-:Y:S01]  /*3ed30*/  @P2 STG.E.U8 desc[UR60][R40.64], R186 ;  /* 0x000000ba28002986 */ /* 0x000fe2000c10113c */
[----:B--2---:R-:W-:Y:S02]  /*3ed40*/  ISETP.LT.AND P6, PT, R243, R48, !P1 ;  /* 0x00000030f300720c */ /* 0x004fe40004fc1270 */
[----:B------:R-:W-:Y:S01]  /*3ed50*/  SHF.R.S32.HI R43, RZ, 0x1f, R50 ;  /* 0x0000001fff2b7819 */ /* 0x000fe20000011432 */
[----:B------:R2:W-:Y:S01]  /*3ed60*/  @P0 STG.E.U8 desc[UR60][R36.64], R188 ;  /* 0x000000bc24000986 */ /* 0x0005e2000c10113c */
[----:B------:R-:W-:Y:S02]  /*3ed70*/  IADD3 R38, P3, R50, R149, RZ ;  /* 0x0000009532267210 */ /* 0x000fe40007f7e0ff */
[----:B------:R-:W1:Y:S01]  /*3ed80*/  LDC R48, c[0x0][0x228] ;  /* 0x00008a00ff307b82 */ /* 0x000e620000000800 */
[----:B------:R-:W-:Y:S02]  /*3ed90*/  ISETP.LT.AND P2, PT, R241, R49, !P1 ;  /* 0x00000031f100720c */ /* 0x000fe40004f41270 */
[----:B------:R-:W-:-:S02]  /*3eda0*/  PRMT R189, R27, 0x7770, RZ ;  /* 0x000077701bbd7816 */ /* 0x000fc400000000ff */
[----:B------:R-:W-:-:S03]  /*3edb0*/  PRMT R190, R27, 0x7771, RZ ;  /* 0x000077711bbe7816 */ /* 0x000fc600000000ff */
[----:B------:R-:W1:Y:S01]  /*3edc0*/  LDC R49, c[0x0][0x228] ;  /* 0x00008a00ff317b82 */ /* 0x000e620000000800 */
[C---:B--2---:R-:W-:Y:S01]  /*3edd0*/  IADD3 R36, P0, R50.reuse, R67, RZ ;  /* 0x0000004332247210 */ /* 0x044fe20007f1e0ff */
[----:B------:R-:W-:Y:S01]  /*3ede0*/  IMAD.X R39, R43, 0x1, R150, P3 ;  /* 0x000000012b277824 */ /* 0x000fe200018e0696 */
[C---:B------:R-:W-:Y:S01]  /*3edf0*/  IADD3 R40, P4, R50.reuse, R116, RZ ;  /* 0x0000007432287210 */ /* 0x040fe20007f9e0ff */
[----:B------:R-:W-:Y:S02]  /*3ee00*/  VIADD R47, R247, 0xf ;  /* 0x0000000ff72f7836 */ /* 0x000fe40000000000 */
[----:B------:R-:W-:Y:S01]  /*3ee10*/  IMAD.X R37, R43, 0x1, R148, P0 ;  /* 0x000000012b257824 */ /* 0x000fe200000e0694 */
[----:B------:R-:W-:Y:S01]  /*3ee20*/  PRMT R191, R27, 0x7772, RZ ;  /* 0x000077721bbf7816 */ /* 0x000fe200000000ff */
[----:B------:R-:W-:Y:S01]  /*3ee30*/  IMAD.X R41, R43, 0x1, R118, P4 ;  /* 0x000000012b297824 */ /* 0x000fe200020e0676 */
[----:B0-----:R-:W-:Y:S01]  /*3ee40*/  ISETP.LT.AND P1, PT, R239, R42, !P1 ;  /* 0x0000002aef00720c */ /* 0x001fe20004f21270 */
[----:B------:R-:W0:Y:S01]  /*3ee50*/  LDC R120, c[0x0][0x228] ;  /* 0x00008a00ff787b82 */ /* 0x000e220000000800 */
[----:B------:R-:W-:Y:S01]  /*3ee60*/  @P5 STG.E.U8 desc[UR60][R36.64], R189 ;  /* 0x000000bd24005986 */ /* 0x000fe2000c10113c */
[----:B---3--:R-:W-:Y:S01]  /*3ee70*/  ISETP.GE.AND P0, PT, R47, R44, PT ;  /* 0x0000002c2f00720c */ /* 0x008fe20003f06270 */
[----:B----4-:R-:W-:-:S02]  /*3ee80*/  IMAD.IADD R42, R50, 0x1, R45 ;  /* 0x00000001322a7824 */ /* 0x010fc400078e022d */
[----:B------:R2:W-:Y:S03]  /*3ee90*/  @P6 STG.E.U8 desc[UR60][R38.64], R190 ;  /* 0x000000be26006986 */ /* 0x0005e6000c10113c */
[----:B------:R-:W3:Y:S01]  /*3eea0*/  LDC R44, c[0x0][0x22c] ;  /* 0x00008b00ff2c7b82 */ /* 0x000ee20000000800 */
[----:B------:R4:W-:Y:S01]  /*3eeb0*/  @P2 STG.E.U8 desc[UR60][R40.64], R191 ;  /* 0x000000bf28002986 */ /* 0x0009e2000c10113c */
[----:B-1----:R-:W-:-:S06]  /*3eec0*/  ISETP.LT.AND P2, PT, R245, R70, !P0 ;  /* 0x00000046f500720c */ /* 0x002fcc0004741270 */
[----:B------:R-:W1:Y:S01]  /*3eed0*/  LDC R47, c[0x0][0x248] ;  /* 0x00009200ff2f7b82 */ /* 0x000e620000000800 */
[----:B--2---:R-:W-:-:S07]  /*3eee0*/  IADD3 R38, P3, R50, R154, RZ ;  /* 0x0000009a32267210 */ /* 0x004fce0007f7e0ff */
[----:B------:R-:W2:Y:S01]  /*3eef0*/  LDC R50, c[0x0][0x228] ;  /* 0x00008a00ff327b82 */ /* 0x000ea20000000800 */
[----:B------:R-:W-:Y:S01]  /*3ef00*/  PRMT R196, R27, 0x7773, RZ ;  /* 0x000077731bc47816 */ /* 0x000fe200000000ff */
[----:B------:R-:W-:-:S06]  /*3ef10*/  IMAD.X R39, R43, 0x1, R155, P3 ;  /* 0x000000012b277824 */ /* 0x000fcc00018e069b */
[----:B------:R-:W0:Y:S01]  /*3ef20*/  LDC R70, c[0x0][0x228] ;  /* 0x00008a00ff467b82 */ /* 0x000e220000000800 */
[----:B------:R-:W-:Y:S02]  /*3ef30*/  SHF.R.S32.HI R45, RZ, 0x1f, R42 ;  /* 0x0000001fff2d7819 */ /* 0x000fe4000001142a */
[C---:B------:R-:W-:Y:S02]  /*3ef40*/  IADD3 R36, P5, R42.reuse, R67, RZ ;  /* 0x000000432a247210 */ /* 0x040fe40007fbe0ff */
[----:B------:R-:W-:Y:S01]  /*3ef50*/  ISETP.LT.AND P4, PT, R243, R48, !P0 ;  /* 0x00000030f300720c */ /* 0x000fe20004781270 */
[----:B------:R3:W-:Y:S01]  /*3ef60*/  @P1 STG.E.U8 desc[UR60][R38.64], R196 ;  /* 0x000000c426001986 */ /* 0x0007e2000c10113c */
[----:B------:R-:W-:Y:S01]  /*3ef70*/  ISETP.LT.AND P3, PT, R241, R49, !P0 ;  /* 0x00000031f100720c */ /* 0x000fe20004761270 */
[----:B------:R-:W0:Y:S01]  /*3ef80*/  LDC R48, c[0x0][0x228] ;  /* 0x00008a00ff307b82 */ /* 0x000e220000000800 */
[----:B------:R-:W-:Y:S01]  /*3ef90*/  IMAD.X R37, R45, 0x1, R148, P5 ;  /* 0x000000012d257824 */ /* 0x000fe200028e0694 */
[----:B----4-:R-:W-:Y:S01]  /*3efa0*/  IADD3 R40, P5, R42, R116, RZ ;  /* 0x000000742a287210 */ /* 0x010fe20007fbe0ff */
[----:B------:R-:W-:-:S05]  /*3efb0*/  VIADD R43, R247, 0x10 ;  /* 0x00000010f72b7836 */ /* 0x000fca0000000000 */
[----:B------:R-:W4:Y:S01]  /*3efc0*/  LDC R49, c[0x0][0x228] ;  /* 0x00008a00ff317b82 */ /* 0x000f220000000800 */
[----:B---3--:R-:W-:Y:S01]  /*3efd0*/  IADD3 R38, P1, R42, R149, RZ ;  /* 0x000000952a267210 */ /* 0x008fe20007f3e0ff */
[----:B------:R-:W-:-:S04]  /*3efe0*/  IMAD.X R41, R45, 0x1, R118, P5 ;  /* 0x000000012d297824 */ /* 0x000fc800028e0676 */
[----:B------:R-:W-:Y:S01]  /*3eff0*/  IMAD.X R39, R45, 0x1, R150, P1 ;  /* 0x000000012d277824 */ /* 0x000fe200008e0696 */
[----:B------:R3:W-:Y:S01]  /*3f000*/  @P2 STG.E.U8 desc[UR60][R36.64], R193 ;  /* 0x000000c124002986 */ /* 0x0007e2000c10113c */
[----:B------:R-:W-:Y:S02]  /*3f010*/  ISETP.GE.AND P1, PT, R43, R44, PT ;  /* 0x0000002c2b00720c */ /* 0x000fe40003f26270 */
[----:B--2---:R-:W-:Y:S01]  /*3f020*/  ISETP.LT.AND P0, PT, R239, R50, !P0 ;  /* 0x00000032ef00720c */ /* 0x004fe20004701270 */
[----:B------:R2:W-:Y:S01]  /*3f030*/  @P4 STG.E.U8 desc[UR60][R38.64], R194 ;  /* 0x000000c226004986 */ /* 0x0005e2000c10113c */
[----:B-1----:R-:W-:Y:S01]  /*3f040*/  IMAD.IADD R43, R42, 0x1, R47 ;  /* 0x000000012a2b7824 */ /* 0x002fe200078e022f */
[----:B------:R-:W1:Y:S02]  /*3f050*/  LDC R44, c[0x0][0x22c] ;  /* 0x00008b00ff2c7b82 */ /* 0x000e640000000800 */
[----:B------:R-:W-:Y:S01]  /*3f060*/  @P3 STG.E.U8 desc[UR60][R40.64], R195 ;  /* 0x000000c328003986 */ /* 0x000fe2000c10113c */
[----:B0-----:R-:W-:-:S02]  /*3f070*/  ISETP.LT.AND P3, PT, R245, R70, !P1 ;  /* 0x00000046f500720c */ /* 0x001fc40004f61270 */
[----:B---3--:R-:W-:-:S03]  /*3f080*/  IADD3 R36, P4, R42, R154, RZ ;  /* 0x0000009a2a247210 */ /* 0x008fc60007f9e0ff */
[----:B------:R-:W0:Y:S02]  /*3f090*/  LDC R42, c[0x0][0x248] ;  /* 0x00009200ff2a7b82 */ /* 0x000e240000000800 */
[----:B------:R-:W-:Y:S01]  /*3f0a0*/  IMAD.X R37, R45, 0x1, R155, P4 ;  /* 0x000000012d257824 */ /* 0x000fe200020e069b */
[----:B------:R-:W-:Y:S02]  /*3f0b0*/  SHF.R.S32.HI R45, RZ, 0x1f, R43 ;  /* 0x0000001fff2d7819 */ /* 0x000fe4000001142b */
[----:B--2---:R-:W-:-:S03]  /*3f0c0*/  IADD3 R38, P4, R43, R67, RZ ;  /* 0x000000432b267210 */ /* 0x004fc60007f9e0ff */
[----:B------:R-:W2:Y:S01]  /*3f0d0*/  LDC R47, c[0x0][0x228] ;  /* 0x00008a00ff2f7b82 */ /* 0x000ea20000000800 */
[----:B------:R-:W-:Y:S01]  /*3f0e0*/  PRMT R192, R16, 0x7770, RZ ;  /* 0x0000777010c07816 */ /* 0x000fe200000000ff */
[----:B------:R3:W-:Y:S01]  /*3f0f0*/  @P0 STG.E.U8 desc[UR60][R36.64], R197 ;  /* 0x000000c524000986 */ /* 0x0007e2000c10113c */
[----:B------:R-:W-:Y:S01]  /*3f100*/  IMAD.X R39, R45, 0x1, R148, P4 ;  /* 0x000000012d277824 */ /* 0x000fe200020e0694 */
[----:B------:R-:W-:Y:S02]  /*3f110*/  ISETP.LT.AND P2, PT, R243, R120, !P1 ;  /* 0x00000078f300720c */ /* 0x000fe40004f41270 */
[----:B------:R-:W-:Y:S02]  /*3f120*/  ISETP.LT.AND P0, PT, R241, R48, !P1 ;  /* 0x00000030f100720c */ /* 0x000fe40004f01270 */
[----:B------:R-:W2:Y:S01]  /*3f130*/  LDC R48, c[0x0][0x228] ;  /* 0x00008a00ff307b82 */ /* 0x000ea20000000800 */
[----:B------:R3:W-:Y:S01]  /*3f140*/  @P3 STG.E.U8 desc[UR60][R38.64], R192 ;  /* 0x000000c026003986 */ /* 0x0007e2000c10113c */
[----:B----4-:R-:W-:-:S02]  /*3f150*/  ISETP.LT.AND P1, PT, R239, R49, !P1 ;  /* 0x00000031ef00720c */ /* 0x010fc40004f21270 */
[----:B---3--:R-:W-:-:S04]  /*3f160*/  IADD3 R36, P4, R43, R149, RZ ;  /* 0x000000952b247210 */ /* 0x008fc80007f9e0ff */
[----:B------:R-:W3:Y:S01]  /*3f170*/  LDC R50, c[0x0][0x228] ;  /* 0x00008a00ff327b82 */ /* 0x000ee20000000800 */
[----:B------:R-:W-:Y:S02]  /*3f180*/  PRMT R198, R16, 0x7771, RZ ;  /* 0x0000777110c67816 */ /* 0x000fe400000000ff */
[----:B------:R-:W-:Y:S01]  /*3f190*/  IADD3 R38, P3, R43, R116, RZ ;  /* 0x000000742b267210 */ /* 0x000fe20007f7e0ff */
[----:B------:R-:W-:-:S04]  /*3f1a0*/  IMAD.X R37, R45, 0x1, R150, P4 ;  /* 0x000000012d257824 */ /* 0x000fc800020e0696 */
[----:B------:R-:W4:Y:S01]  /*3f1b0*/  LDC R49, c[0x0][0x228] ;  /* 0x00008a00ff317b82 */ /* 0x000f220000000800 */
[C---:B------:R-:W-:Y:S01]  /*3f1c0*/  PRMT R199, R16.reuse, 0x7772, RZ ;  /* 0x0000777210c77816 */ /* 0x040fe200000000ff */
[----:B------:R-:W-:Y:S02]  /*3f1d0*/  IMAD.X R39, R45, 0x1, R118, P3 ;  /* 0x000000012d277824 */ /* 0x000fe400018e0676 */
[----:B------:R-:W-:Y:S01]  /*3f1e0*/  VIADD R121, R247, 0x11 ;  /* 0x00000011f7797836 */ /* 0x000fe20000000000 */
[C---:B------:R-:W-:Y:S01]  /*3f1f0*/  IADD3 R40, P4, R43.reuse, R154, RZ ;  /* 0x0000009a2b287210 */ /* 0x040fe20007f9e0ff */
[----:B------:R2:W-:Y:S01]  /*3f200*/  @P2 STG.E.U8 desc[UR60][R36.64], R198 ;  /* 0x000000c624002986 */ /* 0x0005e2000c10113c */
[----:B0-----:R-:W-:Y:S01]  /*3f210*/  IMAD.IADD R43, R43, 0x1, R42 ;  /* 0x000000012b2b7824 */ /* 0x001fe200078e022a */
[----:B------:R-:W-:Y:S01]  /*3f220*/  PRMT R200, R16, 0x7773, RZ ;  /* 0x0000777310c87816 */ /* 0x000fe200000000ff */
[----:B------:R-:W0:Y:S01]  /*3f230*/  LDC R42, c[0x0][0x248] ;  /* 0x00009200ff2a7b82 */ /* 0x000e220000000800 */
[----:B------:R3:W-:Y:S01]  /*3f240*/  @P0 STG.E.U8 desc[UR60][R38.64], R199 ;  /* 0x000000c726000986 */ /* 0x0007e2000c10113c */
[----:B-1----:R-:W-:Y:S01]  /*3f250*/  ISETP.GE.AND P0, PT, R121, R44, PT ;  /* 0x0000002c7900720c */ /* 0x002fe20003f06270 */
[----:B------:R-:W-:Y:S01]  /*3f260*/  IMAD.X R41, R45, 0x1, R155, P4 ;  /* 0x000000012d297824 */ /* 0x000fe200020e069b */
[----:B------:R-:W-:-:S02]  /*3f270*/  SHF.R.S32.HI R45, RZ, 0x1f, R43 ;  /* 0x0000001fff2d7819 */ /* 0x000fc4000001142b */
[----:B--2---:R-:W-:Y:S02]  /*3f280*/  ISETP.LT.AND P2, PT, R245, R47, !P0 ;  /* 0x0000002ff500720c */ /* 0x004fe40004741270 */
[----:B------:R-:W1:Y:S01]  /*3f290*/  LDC R44, c[0x0][0x22c] ;  /* 0x00008b00ff2c7b82 */ /* 0x000e620000000800 */
[----:B------:R-:W-:Y:S01]  /*3f2a0*/  IADD3 R36, P4, R43, R67, RZ ;  /* 0x000000432b247210 */ /* 0x000fe20007f9e0ff */
[----:B------:R2:W-:Y:S01]  /*3f2b0*/  @P1 STG.E.U8 desc[UR60][R40.64], R200 ;  /* 0x000000c828001986 */ /* 0x0005e2000c10113c */
[----:B------:R-:W-:-:S03]  /*3f2c0*/  PRMT R201, R20, 0x7770, RZ ;  /* 0x0000777014c97816 */ /* 0x000fc600000000ff */
[----:B------:R-:W-:Y:S02]  /*3f2d0*/  IMAD.X R37, R45, 0x1, R148, P4 ;  /* 0x000000012d257824 */ /* 0x000fe400020e0694 */
[----:B------:R-:W1:Y:S01]  /*3f2e0*/  LDC R47, c[0x0][0x228] ;  /* 0x00008a00ff2f7b82 */ /* 0x000e620000000800 */
[----:B------:R-:W-:Y:S02]  /*3f2f0*/  ISETP.LT.AND P4, PT, R241, R48, !P0 ;  /* 0x00000030f100720c */ /* 0x000fe40004781270 */
[----:B---3--:R-:W-:-:S05]  /*3f300*/  ISETP.LT.AND P1, PT, R243, R50, !P0 ;  /* 0x00000032f300720c */ /* 0x008fca0004721270 */
[----:B------:R-:W3:Y:S01]  /*3f310*/  LDC R48, c[0x0][0x228] ;  /* 0x00008a00ff307b82 */ /* 0x000ee20000000800 */
[----:B------:R-:W-:Y:S02]  /*3f320*/  IADD3 R38, P3, R43, R149, RZ ;  /* 0x000000952b267210 */ /* 0x000fe40007f7e0ff */
[----:B----4-:R-:W-:Y:S01]  /*3f330*/  ISETP.LT.AND P0, PT, R239, R49, !P0 ;  /* 0x00000031ef00720c */ /* 0x010fe20004701270 */
[----:B------:R4:W-:Y:S01]  /*3f340*/  @P2 STG.E.U8 desc[UR60][R36.64], R201 ;  /* 0x000000c924002986 */ /* 0x0009e2000c10113c */
[----:B--2---:R-:W-:-:S03]  /*3f350*/  IADD3 R40, P5, R43, R116, RZ ;  /* 0x000000742b287210 */ /* 0x004fc60007fbe0ff */
[----:B------:R-:W2:Y:S01]  /*3f360*/  LDC R50, c[0x0][0x228] ;  /* 0x00008a00ff327b82 */ /* 0x000ea20000000800 */
[C---:B------:R-:W-:Y:S01]  /*3f370*/  PRMT R202, R20.reuse, 0x7771, RZ ;  /* 0x0000777114ca7816 */ /* 0x040fe200000000ff */
[----:B------:R-:W-:Y:S01]  /*3f380*/  IMAD.X R39, R45, 0x1, R150, P3 ;  /* 0x000000012d277824 */ /* 0x000fe200018e0696 */
[----:B------:R-:W-:Y:S01]  /*3f390*/  PRMT R203, R20, 0x7772, RZ ;  /* 0x0000777214cb7816 */ /* 0x000fe200000000ff */
[----:B------:R-:W-:-:S04]  /*3f3a0*/  VIADD R49, R247, 0x12 ;  /* 0x00000012f7317836 */ /* 0x000fc80000000000 */
[----:B------:R-:W2:Y:S01]  /*3f3b0*/  LDC R70, c[0x0][0x228] ;  /* 0x00008a00ff467b82 */ /* 0x000ea20000000800 */
[----:B----4-:R-:W-:Y:S01]  /*3f3c0*/  IADD3 R36, P2, R43, R154, RZ ;  /* 0x0000009a2b247210 */ /* 0x010fe20007f5e0ff */
[----:B------:R-:W-:Y:S01]  /*3f3d0*/  IMAD.X R41, R45, 0x1, R118, P5 ;  /* 0x000000012d297824 */ /* 0x000fe200028e0676 */
[----:B------:R-:W-:Y:S01]  /*3f3e0*/  PRMT R204, R20, 0x7773, RZ ;  /* 0x0000777314cc7816 */ /* 0x000fe200000000ff */
[----:B0-----:R-:W-:Y:S02]  /*3f3f0*/  IMAD.IADD R43, R43, 0x1, R42 ;  /* 0x000000012b2b7824 */ /* 0x001fe400078e022a */
[----:B------:R-:W-:Y:S01]  /*3f400*/  IMAD.X R37, R45, 0x1, R155, P2 ;  /* 0x000000012d257824 */ /* 0x000fe200010e069b */
[----:B------:R-:W-:Y:S01]  /*3f410*/  @P1 STG.E.U8 desc[UR60][R38.64], R202 ;  /* 0x000000ca26001986 */ /* 0x000fe2000c10113c */
[----:B-1----:R-:W-:Y:S01]  /*3f420*/  ISETP.GE.AND P1, PT, R49, R44, PT ;  /* 0x0000002c3100720c */ /* 0x002fe20003f26270 */
[----:B------:R-:W0:Y:S02]  /*3f430*/  LDC R42, c[0x0][0x248] ;  /* 0x00009200ff2a7b82 */ /* 0x000e240000000800 */
[----:B------:R-:W-:Y:S01]  /*3f440*/  @P4 STG.E.U8 desc[UR60][R40.64], R203 ;  /* 0x000000cb28004986 */ /* 0x000fe2000c10113c */
[----:B------:R-:W-:-:S03]  /*3f450*/  SHF.R.S32.HI R45, RZ, 0x1f, R43 ;  /* 0x0000001fff2d7819 */ /* 0x000fc6000001142b */
[----:B------:R1:W-:Y:S02]  /*3f460*/  @P0 STG.E.U8 desc[UR60][R36.64], R204 ;  /* 0x000000cc24000986 */ /* 0x0003e4000c10113c */
[----:B------:R-:W4:Y:S01]  /*3f470*/  LDC R44, c[0x0][0x22c] ;  /* 0x00008b00ff2c7b82 */ /* 0x000f220000000800 */
[----:B------:R-:W-:-:S07]  /*3f480*/  ISETP.LT.AND P4, PT, R245, R47, !P1 ;  /* 0x0000002ff500720c */ /* 0x000fce0004f81270 */
[----:B------:R-:W4:Y:S01]  /*3f490*/  LDC R47, c[0x0][0x228] ;  /* 0x00008a00ff2f7b82 */ /* 0x000f220000000800 */
[----:B-1----:R-:W-:-:S05]  /*3f4a0*/  IADD3 R36, P0, R43, R67, RZ ;  /* 0x000000432b247210 */ /* 0x002fca0007f1e0ff */
[----:B------:R-:W-:Y:S01]  /*3f4b0*/  IMAD.X R37, R45, 0x1, R148, P0 ;  /* 0x000000012d257824 */ /* 0x000fe200000e0694 */
[----:B---3--:R-:W-:Y:S01]  /*3f4c0*/  ISETP.LT.AND P0, PT, R239, R48, !P1 ;  /* 0x00000030ef00720c */ /* 0x008fe20004f01270 */
[----:B------:R-:W1:Y:S01]  /*3f4d0*/  LDC R49, c[0x0][0x228] ;  /* 0x00008a00ff317b82 */ /* 0x000e620000000800 */
[----:B------:R-:W-:Y:S02]  /*3f4e0*/  PRMT R205, R17, 0x7770, RZ ;  /* 0x0000777011cd7816 */ /* 0x000fe400000000ff */
[----:B--2---:R-:W-:-:S05]  /*3f4f0*/  ISETP.LT.AND P3, PT, R243, R50, !P1 ;  /* 0x00000032f300720c */ /* 0x004fca0004f61270 */
[----:B------:R-:W2:Y:S01]  /*3f500*/  LDC R48, c[0x0][0x228] ;  /* 0x00008a00ff307b82 */ /* 0x000ea20000000800 */
[----:B------:R-:W-:Y:S01]  /*3f510*/  ISETP.LT.AND P2, PT, R241, R70, !P1 ;  /* 0x00000046f100720c */ /* 0x000fe20004f41270 */
[----:B------:R3:W-:Y:S01]  /*3f520*/  @P4 STG.E.U8 desc[UR60][R36.64], R205 ;  /* 0x000000cd24004986 */ /* 0x0007e2000c10113c */
[----:B------:R-:W-:Y:S01]  /*3f530*/  IADD3 R38, P5, R43, R149, RZ ;  /* 0x000000952b267210 */ /* 0x000fe20007fbe0ff */
[----:B------:R-:W-:Y:S01]  /*3f540*/  VIADD R121, R247, 0x13 ;  /* 0x00000013f7797836 */ /* 0x000fe20000000000 */
[----:B------:R-:W-:-:S03]  /*3f550*/  IADD3 R40, P1, R43, R116, RZ ;  /* 0x000000742b287210 */ /* 0x000fc60007f3e0ff */
[----:B------:R-:W1:Y:S01]  /*3f560*/  LDC R50, c[0x0][0x228] ;  /* 0x00008a00ff327b82 */ /* 0x000e620000000800 */
[----:B------:R-:W-:Y:S01]  /*3f570*/  PRMT R206, R17, 0x7771, RZ ;  /* 0x0000777111ce7816 */ /* 0x000fe200000000ff */
[----:B------:R-:W-:Y:S01]  /*3f580*/  IMAD.X R39, R45, 0x1, R150, P5 ;  /* 0x000000012d277824 */ /* 0x000fe200028e0696 */
[----:B---3--:R-:W-:Y:S01]  /*3f590*/  IADD3 R36, P4, R43, R154, RZ ;  /* 0x0000009a2b247210 */ /* 0x008fe20007f9e0ff */
[----:B------:R-:W-:Y:S01]  /*3f5a0*/  IMAD.X R41, R45, 0x1, R118, P1 ;  /* 0x000000012d297824 */ /* 0x000fe200008e0676 */
[----:B------:R-:W-:Y:S01]  /*3f5b0*/  PRMT R207, R17, 0x7772, RZ ;  /* 0x0000777211cf7816 */ /* 0x000fe200000000ff */
[----:B0-----:R-:W-:Y:S01]  /*3f5c0*/  IMAD.IADD R43, R43, 0x1, R42 ;  /* 0x000000012b2b7824 */ /* 0x001fe200078e022a */
[----:B------:R-:W-:Y:S01]  /*3f5d0*/  PRMT R208, R17, 0x7773, RZ ;  /* 0x0000777311d07816 */ /* 0x000fe200000000ff */
[----:B------:R-:W-:Y:S01]  /*3f5e0*/  IMAD.X R37, R45, 0x1, R155, P4 ;  /* 0x000000012d257824 */ /* 0x000fe200020e069b */
[----:B----4-:R-:W-:Y:S01]  /*3f5f0*/  ISETP.GE.AND P1, PT, R121, R44, PT ;  /* 0x0000002c7900720c */ /* 0x010fe20003f26270 */
[----:B------:R-:W0:Y:S01]  /*3f600*/  LDC R42, c[0x0][0x248] ;  /* 0x00009200ff2a7b82 */ /* 0x000e220000000800 */
[----:B------:R-:W-:Y:S01]  /*3f610*/  @P3 STG.E.U8 desc[UR60][R38.64], R206 ;  /* 0x000000ce26003986 */ /* 0x000fe2000c10113c */
[----:B------:R-:W-:-:S02]  /*3f620*/  SHF.R.S32.HI R45, RZ, 0x1f, R43 ;  /* 0x0000001fff2d7819 */ /* 0x000fc4000001142b */
[----:B------:R-:W-:Y:S01]  /*3f630*/  ISETP.LT.AND P5, PT, R245, R47, !P1 ;  /* 0x0000002ff500720c */ /* 0x000fe20004fa1270 */
[----:B------:R-:W-:Y:S03]  /*3f640*/  @P2 STG.E.U8 desc[UR60][R40.64], R207 ;  /* 0x000000cf28002986 */ /* 0x000fe6000c10113c */
[----:B------:R-:W3:Y:S01]  /*3f650*/  LDC R44, c[0x0][0x22c] ;  /* 0x00008b00ff2c7b82 */ /* 0x000ee20000000800 */
[----:B------:R4:W-:Y:S01]  /*3f660*/  @P0 STG.E.U8 desc[UR60][R36.64], R208 ;  /* 0x000000d024000986 */ /* 0x0009e2000c10113c */
[----:B--2---:R-:W-:Y:S02]  /*3f670*/  ISETP.LT.AND P2, PT, R241, R48, !P1 ;  /* 0x00000030f100720c */ /* 0x004fe40004f41270 */
[----:B-1----:R-:W-:-:S04]  /*3f680*/  ISETP.LT.AND P3, PT, R243, R49, !P1 ;  /* 0x00000031f300720c */ /* 0x002fc80004f61270 */
[----:B------:R-:W1:Y:S01]  /*3f690*/  LDC R48, c[0x0][0x228] ;  /* 0x00008a00ff307b82 */ /* 0x000e620000000800 */
[----:B----4-:R-:W-:-:S07]  /*3f6a0*/  IADD3 R36, P0, R43, R67, RZ ;  /* 0x000000432b247210 */ /* 0x010fce0007f1e0ff */
[----:B------:R-:W2:Y:S01]  /*3f6b0*/  LDC R49, c[0x0][0x228] ;  /* 0x00008a00ff317b82 */ /* 0x000ea20000000800 */
[----:B------:R-:W-:Y:S01]  /*3f6c0*/  IMAD.X R37, R45, 0x1, R148, P0 ;  /* 0x000000012d257824 */ /* 0x000fe200000e0694 */
[----:B------:R-:W-:Y:S02]  /*3f6d0*/  IADD3 R40, P0, R43, R116, RZ ;  /* 0x000000742b287210 */ /* 0x000fe40007f1e0ff */
[----:B------:R-:W-:-:S04]  /*3f6e0*/  PRMT R209, R21, 0x7770, RZ ;  /* 0x0000777015d17816 */ /* 0x000fc800000000ff */
[----:B------:R-:W4:Y:S01]  /*3f6f0*/  LDC R70, c[0x0][0x228] ;  /* 0x00008a00ff467b82 */ /* 0x000f220000000800 */
[----:B------:R-:W-:Y:S01]  /*3f700*/  IMAD.X R41, R45, 0x1, R118, P0 ;  /* 0x000000012d297824 */ /* 0x000fe200000e0676 */
[----:B------:R0:W-:Y:S01]  /*3f710*/  @P5 STG.E.U8 desc[UR60][R36.64], R209 ;  /* 0x000000d124005986 */ /* 0x0001e2000c10113c */
[----:B------:R-:W-:Y:S01]  /*3f720*/  ISETP.LT.AND P0, PT, R239, R50, !P1 ;  /* 0x00000032ef00720c */ /* 0x000fe20004f01270 */
[----:B------:R-:W-:Y:S01]  /*3f730*/  VIADD R121, R247, 0x14 ;  /* 0x00000014f7797836 */ /* 0x000fe20000000000 */
[----:B------:R-:W-:-:S03]  /*3f740*/  IADD3 R38, P4, R43, R149, RZ ;  /* 0x000000952b267210 */ /* 0x000fc60007f9e0ff */
[----:B------:R-:W4:Y:S01]  /*3f750*/  LDC R47, c[0x0][0x22c] ;  /* 0x00008b00ff2f7b82 */ /* 0x000f220000000800 */
[C---:B0-----:R-:W-:Y:S01]  /*3f760*/  IADD3 R36, P1, R43.reuse, R154, RZ ;  /* 0x0000009a2b247210 */ /* 0x041fe20007f3e0ff */
[----:B------:R-:W-:Y:S01]  /*3f770*/  IMAD.IADD R43, R43, 0x1, R42 ;  /* 0x000000012b2b7824 */ /* 0x000fe200078e022a */
[----:B------:R-:W-:-:S05]  /*3f780*/  PRMT R210, R21, 0x7771, RZ ;  /* 0x0000777115d27816 */ /* 0x000fca00000000ff */
[----:B------:R-:W0:Y:S01]  /*3f790*/  LDC R42, c[0x0][0x248] ;  /* 0x00009200ff2a7b82 */ /* 0x000e220000000800 */
[----:B------:R-:W-:Y:S01]  /*3f7a0*/  IMAD.X R37, R45, 0x1, R155, P1 ;  /* 0x000000012d257824 */ /* 0x000fe200008e069b */
[----:B---3--:R-:W-:Y:S01]  /*3f7b0*/  ISETP.GE.AND P1, PT, R121, R44, PT ;  /* 0x0000002c7900720c */ /* 0x008fe20003f26270 */
[----:B------:R-:W-:-:S05]  /*3f7c0*/  IMAD.X R39, R45, 0x1, R150, P4 ;  /* 0x000000012d277824 */ /* 0x000fca00020e0696 */
[----:B------:R-:W3:Y:S01]  /*3f7d0*/  LDC R44, c[0x0][0x228] ;  /* 0x00008a00ff2c7b82 */ /* 0x000ee20000000800 */
[C---:B------:R-:W-:Y:S02]  /*3f7e0*/  PRMT R211, R21.reuse, 0x7772, RZ ;  /* 0x0000777215d37816 */ /* 0x040fe400000000ff */
[----:B------:R-:W-:-:S05]  /*3f7f0*/  PRMT R212, R21, 0x7773, RZ ;  /* 0x0000777315d47816 */ /* 0x000fca00000000ff */
[----:B------:R-:W3:Y:S01]  /*3f800*/  LDC R50, c[0x0][0x228] ;  /* 0x00008a00ff327b82 */ /* 0x000ee20000000800 */
[----:B------:R4:W-:Y:S01]  /*3f810*/  @P3 STG.E.U8 desc[UR60][R38.64], R210 ;  /* 0x000000d226003986 */ /* 0x0009e2000c10113c */
[----:B-1----:R-:W-:Y:S02]  /*3f820*/  ISETP.LT.AND P5, PT, R245, R48, !P1 ;  /* 0x00000030f500720c */ /* 0x002fe40004fa1270 */
[----:B--2---:R-:W-:Y:S01]  /*3f830*/  ISETP.LT.AND P6, PT, R243, R49, !P1 ;  /* 0x00000031f300720c */ /* 0x004fe20004fc1270 */
[----:B------:R-:W-:Y:S01]  /*3f840*/  @P2 STG.E.U8 desc[UR60][R40.64], R211 ;  /* 0x000000d328002986 */ /* 0x000fe2000c10113c */
[----:B------:R-:W-:Y:S02]  /*3f850*/  SHF.R.S32.HI R45, RZ, 0x1f, R43 ;  /* 0x0000001fff2d7819 */ /* 0x000fe4000001142b */
[----:B------:R-:W1:Y:S01]  /*3f860*/  LDC R48, c[0x0][0x228] ;  /* 0x00008a00ff307b82 */ /* 0x000e620000000800 */
[----:B------:R2:W-:Y:S01]  /*3f870*/  @P0 STG.E.U8 desc[UR60][R36.64], R212 ;  /* 0x000000d424000986 */ /* 0x0005e2000c10113c */
[----:B----4-:R-:W-:-:S02]  /*3f880*/  ISETP.LT.AND P2, PT, R241, R70, !P1 ;  /* 0x00000046f100720c */ /* 0x010fc40004f41270 */
[----:B------:R-:W-:-:S04]  /*3f890*/  IADD3 R38, P3, R43, R149, RZ ;  /* 0x000000952b267210 */ /* 0x000fc80007f7e0ff */
[----:B------:R-:W4:Y:S01]  /*3f8a0*/  LDC R49, c[0x0][0x228] ;  /* 0x00008a00ff317b82 */ /* 0x000f220000000800 */
[----:B--2---:R-:W-:Y:S01]  /*3f8b0*/  IADD3 R36, P0, R43, R67, RZ ;  /* 0x000000432b247210 */ /* 0x004fe20007f1e0ff */
[----:B------:R-:W-:Y:S01]  /*3f8c0*/  IMAD.X R39, R45, 0x1, R150, P3 ;  /* 0x000000012d277824 */ /* 0x000fe200018e0696 */
[C---:B------:R-:W-:Y:S02]  /*3f8d0*/  PRMT R213, R18.reuse, 0x7770, RZ ;  /* 0x0000777012d57816 */ /* 0x040fe400000000ff */
[----:B------:R-:W-:Y:S01]  /*3f8e0*/  IADD3 R40, P4, R43, R116, RZ ;  /* 0x000000742b287210 */ /* 0x000fe20007f9e0ff */
[----:B------:R-:W-:Y:S01]  /*3f8f0*/  IMAD.X R37, R45, 0x1, R148, P0 ;  /* 0x000000012d257824 */ /* 0x000fe200000e0694 */
[C---:B------:R-:W-:Y:S01]  /*3f900*/  PRMT R214, R18.reuse, 0x7771, RZ ;  /* 0x0000777112d67816 */ /* 0x040fe200000000ff */
[----:B------:R-:W-:Y:S01]  /*3f910*/  VIADD R70, R247, 0x15 ;  /* 0x00000015f7467836 */ /* 0x000fe20000000000 */
[----:B------:R-:W-:Y:S01]  /*3f920*/  PRMT R215, R18, 0x7772, RZ ;  /* 0x0000777212d77816 */ /* 0x000fe200000000ff */
[----:B------:R-:W-:Y:S01]  /*3f930*/  IMAD.X R41, R45, 0x1, R118, P4 ;  /* 0x000000012d297824 */ /* 0x000fe200020e0676 */
[----:B------:R-:W-:Y:S01]  /*3f940*/  @P5 STG.E.U8 desc[UR60][R36.64], R213 ;  /* 0x000000d524005986 */ /* 0x000fe2000c10113c */
[----:B0-----:R-:W-:Y:S01]  /*3f950*/  IMAD.IADD R42, R43, 0x1, R42 ;  /* 0x000000012b2a7824 */ /* 0x001fe200078e022a */
[----:B------:R-:W-:-:S02]  /*3f960*/  ISETP.GE.AND P0, PT, R70, R47, PT ;  /* 0x0000002f4600720c */ /* 0x000fc40003f06270 */
[----:B------:R0:W-:Y:S01]  /*3f970*/  @P6 STG.E.U8 desc[UR60][R38.64], R214 ;  /* 0x000000d626006986 */ /* 0x0001e2000c10113c */
[----:B---3--:R-:W-:Y:S01]  /*3f980*/  ISETP.LT.AND P1, PT, R239, R44, !P1 ;  /* 0x0000002cef00720c */ /* 0x008fe20004f21270 */
[----:B------:R-:W2:Y:S02]  /*3f990*/  LDC R47, c[0x0][0x248] ;  /* 0x00009200ff2f7b82 */ /* 0x000ea40000000800 */
[----:B------:R3:W-:Y:S01]  /*3f9a0*/  @P2 STG.E.U8 desc[UR60][R40.64], R215 ;  /* 0x000000d728002986 */ /* 0x0007e2000c10113c */
[----:B------:R-:W-:-:S05]  /*3f9b0*/  ISETP.LT.AND P2, PT, R245, R50, !P0 ;  /* 0x00000032f500720c */ /* 0x000fca0004741270 */
[----:B------:R-:W2:Y:S01]  /*3f9c0*/  LDC R44, c[0x0][0x228] ;  /* 0x00008a00ff2c7b82 */ /* 0x000ea20000000800 */
[----:B0-----:R-:W-:-:S07]  /*3f9d0*/  IADD3 R38, P3, R43, R154, RZ ;  /* 0x0000009a2b267210 */ /* 0x001fce0007f7e0ff */
[----:B------:R-:W0:Y:S01]  /*3f9e0*/  LDC R43, c[0x0][0x22c] ;  /* 0x00008b00ff2b7b82 */ /* 0x000e220000000800 */
[----:B------:R-:W-:Y:S01]  /*3f9f0*/  PRMT R220, R18, 0x7773, RZ ;  /* 0x0000777312dc7816 */ /* 0x000fe200000000ff */
[----:B------:R-:W-:-:S06]  /*3fa00*/  IMAD.X R39, R45, 0x1, R155, P3 ;  /* 0x000000012d277824 */ /* 0x000fcc00018e069b */
[----:B------:R-:W2:Y:S01]  /*3fa10*/  LDC R50, c[0x0][0x228] ;  /* 0x00008a00ff327b82 */ /* 0x000ea20000000800 */
[----:B------:R-:W-:Y:S02]  /*3fa20*/  SHF.R.S32.HI R45, RZ, 0x1f, R42 ;  /* 0x0000001fff2d7819 */ /* 0x000fe4000001142a */
[C---:B------:R-:W-:Y:S02]  /*3fa30*/  IADD3 R36, P5, R42.reuse, R67, RZ ;  /* 0x000000432a247210 */ /* 0x040fe40007fbe0ff */
[----:B-1----:R-:W-:Y:S01]  /*3fa40*/  ISETP.LT.AND P4, PT, R243, R48, !P0 ;  /* 0x00000030f300720c */ /* 0x002fe20004781270 */
[----:B------:R1:W-:Y:S01]  /*3fa50*/  @P1 STG.E.U8 desc[UR60][R38.64], R220 ;  /* 0x000000dc26001986 */ /* 0x0003e2000c10113c */
[----:B----4-:R-:W-:Y:S01]  /*3fa60*/  ISETP.LT.AND P3, PT, R241, R49, !P0 ;  /* 0x00000031f100720c */ /* 0x010fe20004761270 */
[----:B------:R-:W4:Y:S01]  /*3fa70*/  LDC R70, c[0x0][0x228] ;  /* 0x00008a00ff467b82 */ /* 0x000f220000000800 */
[----:B------:R-:W-:Y:S01]  /*3fa80*/  IMAD.X R37, R45, 0x1, R148, P5 ;  /* 0x000000012d257824 */ /* 0x000fe200028e0694 */
[----:B---3--:R-:W-:Y:S01]  /*3fa90*/  IADD3 R40, P5, R42, R116, RZ ;  /* 0x000000742a287210 */ /* 0x008fe20007fbe0ff */
[----:B------:R-:W-:Y:S01]  /*3faa0*/  VIADD R120, R247, 0x16 ;  /* 0x00000016f7787836 */ /* 0x000fe20000000000 */
[----:B------:R-:W-:-:S04]  /*3fab0*/  PRMT R216, R22, 0x7770, RZ ;  /* 0x0000777016d87816 */ /* 0x000fc800000000ff */
[----:B------:R-:W3:Y:S01]  /*3fac0*/  LDC R48, c[0x0][0x228] ;  /* 0x00008a00ff307b82 */ /* 0x000ee20000000800 */
[----:B-1----:R-:W-:Y:S02]  /*3fad0*/  IADD3 R38, P1, R42, R149, RZ ;  /* 0x000000952a267210 */ /* 0x002fe40007f3e0ff */
[----:B------:R-:W-:-:S03]  /*3fae0*/  PRMT R217, R22, 0x7771, RZ ;  /* 0x0000777116d97816 */ /* 0x000fc600000000ff */
[C---:B------:R-:W-:Y:S01]  /*3faf0*/  IMAD.X R39, R45.reuse, 0x1, R150, P1 ;  /* 0x000000012d277824 */ /* 0x040fe200008e0696 */
[----:B------:R-:W-:Y:S01]  /*3fb00*/  PRMT R218, R22, 0x7772, RZ ;  /* 0x0000777216da7816 */ /* 0x000fe200000000ff */
[----:B------:R-:W-:Y:S01]  /*3fb10*/  IMAD.X R41, R45, 0x1, R118, P5 ;  /* 0x000000012d297824 */ /* 0x000fe200028e0676 */
[----:B------:R-:W1:Y:S01]  /*3fb20*/  LDC R49, c[0x0][0x228] ;  /* 0x00008a00ff317b82 */ /* 0x000e620000000800 */
[----:B------:R2:W-:Y:S01]  /*3fb30*/  @P2 STG.E.U8 desc[UR60][R36.64], R216 ;  /* 0x000000d824002986 */ /* 0x0005e2000c10113c */
[----:B0-----:R-:W-:Y:S01]  /*3fb40*/  ISETP.GE.AND P1, PT, R120, R43, PT ;  /* 0x0000002b7800720c */ /* 0x001fe20003f26270 */
[----:B--2---:R-:W-:Y:S01]  /*3fb50*/  IMAD.IADD R43, R42, 0x1, R47 ;  /* 0x000000012a2b7824 */ /* 0x004fe200078e022f */
[----:B------:R-:W-:Y:S01]  /*3fb60*/  ISETP.LT.AND P0, PT, R239, R44, !P0 ;  /* 0x0000002cef00720c */ /* 0x000fe20004701270 */
[----:B------:R0:W-:Y:S03]  /*3fb70*/  @P4 STG.E.U8 desc[UR60][R38.64], R217 ;  /* 0x000000d926004986 */ /* 0x0001e6000c10113c */
[----:B------:R-:W2:Y:S01]  /*3fb80*/  LDC R44, c[0x0][0x22c] ;  /* 0x00008b00ff2c7b82 */ /* 0x000ea20000000800 */
[----:B------:R-:W-:Y:S01]  /*3fb90*/  @P3 STG.E.U8 desc[UR60][R40.64], R218 ;  /* 0x000000da28003986 */ /* 0x000fe2000c10113c */
[----:B------:R-:W-:-:S02]  /*3fba0*/  ISETP.LT.AND P3, PT, R245, R50, !P1 ;  /* 0x00000032f500720c */ /* 0x000fc40004f61270 */
[----:B------:R-:W-:-:S04]  /*3fbb0*/  IADD3 R36, P4, R42, R154, RZ ;  /* 0x0000009a2a247210 */ /* 0x000fc80007f9e0ff */
[----:B------:R-:W2:Y:S01]  /*3fbc0*/  LDC R42, c[0x0][0x248] ;  /* 0x00009200ff2a7b82 */ /* 0x000ea20000000800 */
[----:B------:R-:W-:Y:S01]  /*3fbd0*/  IMAD.X R37, R45, 0x1, R155, P4 ;  /* 0x000000012d257824 */ /* 0x000fe200020e069b */
[----:B------:R-:W-:Y:S02]  /*3fbe0*/  SHF.R.S32.HI R45, RZ, 0x1f, R43 ;  /* 0x0000001fff2d7819 */ /* 0x000fe4000001142b */
[----:B0-----:R-:W-:Y:S02]  /*3fbf0*/  IADD3 R38, P4, R43, R67, RZ ;  /* 0x000000432b267210 */ /* 0x001fe40007f9e0ff */
[----:B------:R-:W-:Y:S02]  /*3fc00*/  PRMT R219, R22, 0x7773, RZ ;  /* 0x0000777316db7816 */ /* 0x000fe400000000ff */
[----:B------:R-:W0:Y:S01]  /*3fc10*/  LDC R47, c[0x0][0x228] ;  /* 0x00008a00ff2f7b82 */ /* 0x000e220000000800 */
[----:B------:R-:W-:Y:S01]  /*3fc20*/  PRMT R221, R19, 0x7770, RZ ;  /* 0x0000777013dd7816 */ /* 0x000fe200000000ff */
[----:B------:R-:W-:Y:S01]  /*3fc30*/  IMAD.X R39, R45, 0x1, R148, P4 ;  /* 0x000000012d277824 */ /* 0x000fe200020e0694 */
[----:B----4-:R-:W-:Y:S01]  /*3fc40*/  ISETP.LT.AND P2, PT, R243, R70, !P1 ;  /* 0x00000046f300720c */ /* 0x010fe20004f41270 */
[----:B------:R4:W-:Y:S01]  /*3fc50*/  @P0 STG.E.U8 desc[UR60][R36.64], R219 ;  /* 0x000000db24000986 */ /* 0x0009e2000c10113c */
[----:B---3--:R-:W-:-:S03]  /*3fc60*/  ISETP.LT.AND P0, PT, R241, R48, !P1 ;  /* 0x00000030f100720c */ /* 0x008fc60004f01270 */
[----:B------:R-:W3:Y:S01]  /*3fc70*/  LDC R50, c[0x0][0x228] ;  /* 0x00008a00ff327b82 */ /* 0x000ee20000000800 */
[----:B------:R1:W-:Y:S01]  /*3fc80*/  @P3 STG.E.U8 desc[UR60][R38.64], R221 ;  /* 0x000000dd26003986 */ /* 0x0003e2000c10113c */
[----:B------:R-:W-:Y:S02]  /*3fc90*/  PRMT R222, R19, 0x7771, RZ ;  /* 0x0000777113de7816 */ /* 0x000fe400000000ff */
[----:B----4-:R-:W-:-:S04]  /*3fca0*/  IADD3 R36, P4, R43, R149, RZ ;  /* 0x000000952b247210 */ /* 0x010fc80007f9e0ff */
[----:B------:R-:W4:Y:S01]  /*3fcb0*/  LDC R48, c[0x0][0x228] ;  /* 0x00008a00ff307b82 */ /* 0x000f220000000800 */
[----:B-1----:R-:W-:Y:S01]  /*3fcc0*/  IADD3 R38, P3, R43, R116, RZ ;  /* 0x000000742b267210 */ /* 0x002fe20007f7e0ff */
[----:B------:R-:W-:Y:S01]  /*3fcd0*/  IMAD.X R37, R45, 0x1, R150, P4 ;  /* 0x000000012d257824 */ /* 0x000fe200020e0696 */
[----:B------:R-:W-:Y:S01]  /*3fce0*/  ISETP.LT.AND P1, PT, R239, R49, !P1 ;  /* 0x00000031ef00720c */ /* 0x000fe20004f21270 */
[----:B------:R-:W-:Y:S01]  /*3fcf0*/  VIADD R121, R247, 0x17 ;  /* 0x00000017f7797836 */ /* 0x000fe20000000000 */
[----:B------:R-:W-:-:S03]  /*3fd00*/  PRMT R223, R19, 0x7772, RZ ;  /* 0x0000777213df7816 */ /* 0x000fc600000000ff */
[----:B------:R-:W1:Y:S01]  /*3fd10*/  LDC R49, c[0x0][0x228] ;  /* 0x00008a00ff317b82 */ /* 0x000e620000000800 */
[----:B------:R-:W-:Y:S01]  /*3fd20*/  IMAD.X R39, R45, 0x1, R118, P3 ;  /* 0x000000012d277824 */ /* 0x000fe200018e0676 */
[----:B------:R0:W-:Y:S01]  /*3fd30*/  @P2 STG.E.U8 desc[UR60][R36.64], R222 ;  /* 0x000000de24002986 */ /* 0x0001e2000c10113c */
[----:B------:R-:W-:-:S03]  /*3fd40*/  IADD3 R40, P4, R43, R154, RZ ;  /* 0x0000009a2b287210 */ /* 0x000fc60007f9e0ff */
[----:B------:R4:W-:Y:S01]  /*3fd50*/  @P0 STG.E.U8 desc[UR60][R38.64], R223 ;  /* 0x000000df26000986 */ /* 0x0009e2000c10113c */
[----:B--2---:R-:W-:Y:S01]  /*3fd60*/  ISETP.GE.AND P0, PT, R121, R44, PT ;  /* 0x0000002c7900720c */ /* 0x004fe20003f06270 */
[----:B------:R-:W-:Y:S01]  /*3fd70*/  IMAD.IADD R43, R43, 0x1, R42 ;  /* 0x000000012b2b7824 */ /* 0x000fe200078e022a */
[----:B------:R-:W2:Y:S01]  /*3fd80*/  LDC R44, c[0x0][0x22c] ;  /* 0x00008b00ff2c7b82 */ /* 0x000ea20000000800 */
[----:B------:R-:W-:Y:S01]  /*3fd90*/  PRMT R224, R19, 0x7773, RZ ;  /* 0x0000777313e07816 */ /* 0x000fe200000000ff */
[----:B------:R-:W-:Y:S01]  /*3fda0*/  IMAD.X R41, R45, 0x1, R155, P4 ;  /* 0x000000012d297824 */ /* 0x000fe200020e069b */
[----:B0-----:R-:W-:-:S05]  /*3fdb0*/  ISETP.LT.AND P2, PT, R245, R47, !P0 ;  /* 0x0000002ff500720c */ /* 0x001fca0004741270 */
[----:B------:R-:W0:Y:S01]  /*3fdc0*/  LDC R42, c[0x0][0x248] ;  /* 0x00009200ff2a7b82 */ /* 0x000e220000000800 */
[----:B------:R-:W-:Y:S02]  /*3fdd0*/  SHF.R.S32.HI R45, RZ, 0x1f, R43 ;  /* 0x0000001fff2d7819 */ /* 0x000fe4000001142b */
[----:B------:R-:W-:Y:S01]  /*3fde0*/  IADD3 R36, P4, R43, R67, RZ ;  /* 0x000000432b247210 */ /* 0x000fe20007f9e0ff */
[----:B------:R1:W-:Y:S04]  /*3fdf0*/  @P1 STG.E.U8 desc[UR60][R40.64], R224 ;  /* 0x000000e028001986 */ /* 0x0003e8000c10113c */
[----:B------:R-:W0:Y:S01]  /*3fe00*/  LDC R47, c[0x0][0x228] ;  /* 0x00008a00ff2f7b82 */ /* 0x000e220000000800 */
[----:B---3--:R-:W-:Y:S01]  /*3fe10*/  ISETP.LT.AND P1, PT, R243, R50, !P0 ;  /* 0x00000032f300720c */ /* 0x008fe20004721270 */
[----:B------:R-:W-:Y:S01]  /*3fe20*/  IMAD.X R37, R45, 0x1, R148, P4 ;  /* 0x000000012d257824 */ /* 0x000fe200020e0694 */
[----:B----4-:R-:W-:-:S02]  /*3fe30*/  ISETP.LT.AND P4, PT, R241, R48, !P0 ;  /* 0x00000030f100720c */ /* 0x010fc40004781270 */
[----:B------:R-:W-:-:S03]  /*3fe40*/  IADD3 R38, P3, R43, R149, RZ ;  /* 0x000000952b267210 */ /* 0x000fc60007f7e0ff */
[----:B------:R-:W3:Y:S01]  /*3fe50*/  LDC R48, c[0x0][0x228] ;  /* 0x00008a00ff307b82 */ /* 0x000ee20000000800 */
[----:B-1----:R-:W-:Y:S01]  /*3fe60*/  ISETP.LT.AND P0, PT, R239, R49, !P0 ;  /* 0x00000031ef00720c */ /* 0x002fe20004701270 */
[----:B------:R-:W-:Y:S01]  /*3fe70*/  IMAD.X R39, R45, 0x1, R150, P3 ;  /* 0x000000012d277824 */ /* 0x000fe200018e0696 */
[----:B------:R-:W-:Y:S01]  /*3fe80*/  IADD3 R40, P5, R43, R116, RZ ;  /* 0x000000742b287210 */ /* 0x000fe20007fbe0ff */
[----:B------:R1:W-:Y:S01]  /*3fe90*/  @P2 STG.E.U8 desc[UR60][R36.64], R225 ;  /* 0x000000e124002986 */ /* 0x0003e2000c10113c */
[----:B------:R-:W-:-:S03]  /*3fea0*/  VIADD R49, R247, 0x18 ;  /* 0x00000018f7317836 */ /* 0x000fc60000000000 */
[----:B------:R-:W4:Y:S01]  /*3feb0*/  LDC R50, c[0x0][0x228] ;  /* 0x00008a00ff327b82 */ /* 0x000f220000000800 */
[----:B------:R-:W-:Y:S01]  /*3fec0*/  IMAD.X R41, R45, 0x1, R118, P5 ;  /* 0x000000012d297824 */ /* 0x000fe200028e0676 */
[----:B------:R-:W-:Y:S06]  /*3fed0*/  @P1 STG.E.U8 desc[UR60][R38.64], R226 ;  /* 0x000000e226001986 */ /* 0x000fec000c10113c */
[----:B------:R-:W4:Y:S01]  /*3fee0*/  LDC R70, c[0x0][0x228] ;  /* 0x00008a00ff467b82 */ /* 0x000f220000000800 */
[----:B-1----:R-:W-:Y:S02]  /*3fef0*/  IADD3 R36, P2, R43, R154, RZ ;  /* 0x0000009a2b247210 */ /* 0x002fe40007f5e0ff */
[----:B--2---:R-:W-:Y:S01]  /*3ff00*/  ISETP.GE.AND P1, PT, R49, R44, PT ;  /* 0x0000002c3100720c */ /* 0x004fe20003f26270 */
[----:B0-----:R-:W-:-:S02]  /*3ff10*/  IMAD.IADD R43, R43, 0x1, R42 ;  /* 0x000000012b2b7824 */ /* 0x001fc400078e022a */
[----:B------:R-:W-:Y:S02]  /*3ff20*/  IMAD.X R37, R45, 0x1, R155, P2 ;  /* 0x000000012d257824 */ /* 0x000fe400010e069b */
[----:B------:R-:W0:Y:S01]  /*3ff30*/  LDC R44, c[0x0][0x22c] ;  /* 0x00008b00ff2c7b82 */ /* 0x000e220000000800 */
[----:B------:R-:W-:Y:S01]  /*3ff40*/  @P4 STG.E.U8 desc[UR60][R40.64], R227 ;  /* 0x000000e328004986 */ /* 0x000fe2000c10113c */
[----:B------:R-:W-:Y:S02]  /*3ff50*/  ISETP.LT.AND P4, PT, R245, R47, !P1 ;  /* 0x0000002ff500720c */ /* 0x000fe40004f81270 */
[----:B------:R-:W-:Y:S01]  /*3ff60*/  SHF.R.S32.HI R45, RZ, 0x1f, R43 ;  /* 0x0000001fff2d7819 */ /* 0x000fe2000001142b */
[----:B------:R1:W-:Y:S03]  /*3ff70*/  @P0 STG.E.U8 desc[UR60][R36.64], R228 ;  /* 0x000000e424000986 */ /* 0x0003e6000c10113c */
[----:B------:R-:W2:Y:S08]  /*3ff80*/  LDC R42, c[0x0][0x248] ;  /* 0x00009200ff2a7b82 */ /* 0x000eb00000000800 */
[----:B------:R-:W2:Y:S01]  /*3ff90*/  LDC R47, c[0x0][0x228] ;  /* 0x00008a00ff2f7b82 */ /* 0x000ea20000000800 */
[----:B-1----:R-:W-:-:S05]  /*3ffa0*/  IADD3 R36, P0, R43, R67, RZ ;  /* 0x000000432b247210 */ /* 0x002fca0007f1e0ff */
[----:B------:R-:W-:Y:S01]  /*3ffb0*/  IMAD.X R37, R45, 0x1, R148, P0 ;  /* 0x000000012d257824 */ /* 0x000fe200000e0694 */
[----:B---3--:R-:W-:Y:S01]  /*3ffc0*/  ISETP.LT.AND P0, PT, R239, R48, !P1 ;  /* 0x00000030ef00720c */ /* 0x008fe20004f01270 */
[----:B------:R-:W1:Y:S01]  /*3ffd0*/  LDC R49, c[0x0][0x228] ;  /* 0x00008a00ff317b82 */ /* 0x000e620000000800 */
[----:B------:R-:W-:Y:S02]  /*3ffe0*/  PRMT R33, R8, 0x7770, RZ ;  /* 0x0000777008217816 */ /* 0x000fe400000000ff */
[----:B----4-:R-:W-:-:S05]  /*3fff0*/  ISETP.LT.AND P3, PT, R243, R50, !P1 ;  /* 0x00000032f300720c */ /* 0x010fca0004f61270 */
[----:B------:R-:W3:Y:S01]  /*40000*/  LDC R48, c[0x0][0x228] ;  /* 0x00008a00ff307b82 */ /* 0x000ee20000000800 */
[----:B------:R-:W-:Y:S01]  /*40010*/  ISETP.LT.AND P2, PT, R241, R70, !P1 ;  /* 0x00000046f100720c */ /* 0x000fe20004f41270 */
[----:B------:R-:W-:Y:S01]  /*40020*/  VIADD R121, R247, 0x19 ;  /* 0x00000019f7797836 */ /* 0x000fe20000000000 */
[C---:B------:R-:W-:Y:S01]  /*40030*/  IADD3 R40, P1, R43.reuse, R116, RZ ;  /* 0x000000742b287210 */ /* 0x040fe20007f3e0ff */
[----:B------:R4:W-:Y:S01]  /*40040*/  @P4 STG.E.U8 desc[UR60][R36.64], R33 ;  /* 0x0000002124004986 */ /* 0x0009e2000c10113c */
[----:B------:R-:W-:-:S03]  /*40050*/  IADD3 R38, P5, R43, R149, RZ ;  /* 0x000000952b267210 */ /* 0x000fc60007fbe0ff */
[----:B------:R-:W3:Y:S01]  /*40060*/  LDC R50, c[0x0][0x228] ;  /* 0x00008a00ff327b82 */ /* 0x000ee20000000800 */
[----:B------:R-:W-:Y:S01]  /*40070*/  IMAD.X R41, R45, 0x1, R118, P1 ;  /* 0x000000012d297824 */ /* 0x000fe200008e0676 */
[----:B0-----:R-:W-:Y:S01]  /*40080*/  ISETP.GE.AND P1, PT, R121, R44, PT ;  /* 0x0000002c7900720c */ /* 0x001fe20003f26270 */
[----:B------:R-:W-:Y:S01]  /*40090*/  IMAD.X R39, R45, 0x1, R150, P5 ;  /* 0x000000012d277824 */ /* 0x000fe200028e0696 */
[C---:B------:R-:W-:Y:S02]  /*400a0*/  PRMT R230, R8.reuse, 0x7771, RZ ;  /* 0x0000777108e67816 */ /* 0x040fe400000000ff */
[C---:B----4-:R-:W-:Y:S02]  /*400b0*/  IADD3 R36, P4, R43.reuse, R154, RZ ;  /* 0x0000009a2b247210 */ /* 0x050fe40007f9e0ff */
[----:B------:R-:W0:Y:S01]  /*400c0*/  LDC R44, c[0x0][0x248] ;  /* 0x00009200ff2c7b82 */ /* 0x000e220000000800 */
[C---:B------:R-:W-:Y:S01]  /*400d0*/  PRMT R231, R8.reuse, 0x7772, RZ ;  /* 0x0000777208e77816 */ /* 0x040fe200000000ff */
[----:B--2---:R-:W-:Y:S01]  /*400e0*/  IMAD.IADD R43, R43, 0x1, R42 ;  /* 0x000000012b2b7824 */ /* 0x004fe200078e022a */
[----:B------:R-:W-:Y:S01]  /*400f0*/  PRMT R232, R8, 0x7773, RZ ;  /* 0x0000777308e87816 */ /* 0x000fe200000000ff */
[----:B------:R-:W-:Y:S01]  /*40100*/  IMAD.X R37, R45, 0x1, R155, P4 ;  /* 0x000000012d257824 */ /* 0x000fe200020e069b */
[----:B------:R-:W-:Y:S01]  /*40110*/  ISETP.LT.AND P5, PT, R245, R47, !P1 ;  /* 0x0000002ff500720c */ /* 0x000fe20004fa1270 */
[----:B------:R2:W-:Y:S02]  /*40120*/  @P3 STG.E.U8 desc[UR60][R38.64], R230 ;  /* 0x000000e626003986 */ /* 0x0005e4000c10113c */
[----:B------:R-:W4:Y:S02]  /*40130*/  LDC R47, c[0x0][0x22c] ;  /* 0x00008b00ff2f7b82 */ /* 0x000f240000000800 */
[----:B------:R-:W-:Y:S01]  /*40140*/  @P2 STG.E.U8 desc[UR60][R40.64], R231 ;  /* 0x000000e728002986 */ /* 0x000fe2000c10113c */
[----:B------:R-:W-:-:S03]  /*40150*/  SHF.R.S32.HI R45, RZ, 0x1f, R43 ;  /* 0x0000001fff2d7819 */ /* 0x000fc6000001142b */
[----:B------:R2:W-:Y:S01]  /*40160*/  @P0 STG.E.U8 desc[UR60][R36.64], R232 ;  /* 0x000000e824000986 */ /* 0x0005e2000c10113c */
[----:B-1----:R-:W-:Y:S01]  /*40170*/  ISETP.LT.AND P3, PT, R243, R49, !P1 ;  /* 0x00000031f300720c */ /* 0x002fe20004f61270 */
[----:B------:R-:W1:Y:S01]  /*40180*/  LDC R70, c[0x0][0x228] ;  /* 0x00008a00ff467b82 */ /* 0x000e620000000800 */
[----:B---3--:R-:W-:Y:S02]  /*40190*/  ISETP.LT.AND P2, PT, R241, R48, !P1 ;  /* 0x00000030f100720c */ /* 0x008fe40004f41270 */
[----:B--2---:R-:W-:-:S05]  /*401a0*/  IADD3 R38, P4, R43, R149, RZ ;  /* 0x000000952b267210 */ /* 0x004fca0007f9e0ff */
[----:B------:R-:W2:Y:S01]  /*401b0*/  LDC R48, c[0x0][0x228] ;  /* 0x00008a00ff307b82 */ /* 0x000ea20000000800 */
[----:B------:R-:W-:-:S05]  /*401c0*/  IADD3 R36, P0, R43, R67, RZ ;  /* 0x000000432b247210 */ /* 0x000fca0007f1e0ff */
[----:B------:R-:W-:Y:S01]  /*401d0*/  IMAD.X R37, R45, 0x1, R148, P0 ;  /* 0x000000012d257824 */ /* 0x000fe200000e0694 */
[----:B------:R-:W-:Y:S01]  /*401e0*/  IADD3 R40, P0, R43, R116, RZ ;  /* 0x000000742b287210 */ /* 0x000fe20007f1e0ff */
[----:B------:R-:W3:Y:S01]  /*401f0*/  LDC R49, c[0x0][0x228] ;  /* 0x00008a00ff317b82 */ /* 0x000ee20000000800 */
[C---:B------:R-:W-:Y:S01]  /*40200*/  PRMT R35, R80.reuse, 0x7770, RZ ;  /* 0x0000777050237816 */ /* 0x040fe200000000ff */
[C---:B------:R-:W-:Y:S01]  /*40210*/  IMAD.X R39, R45.reuse, 0x1, R150, P4 ;  /* 0x000000012d277824 */ /* 0x040fe200020e0696 */
[----:B------:R-:W-:Y:S01]  /*40220*/  PRMT R30, R80, 0x7771, RZ ;  /* 0x00007771501e7816 */ /* 0x000fe200000000ff */
[----:B------:R-:W-:Y:S01]  /*40230*/  IMAD.X R41, R45, 0x1, R118, P0 ;  /* 0x000000012d297824 */ /* 0x000fe200000e0676 */
[----:B------:R-:W-:Y:S02]  /*40240*/  ISETP.LT.AND P0, PT, R239, R50, !P1 ;  /* 0x00000032ef00720c */ /* 0x000fe40004f01270 */
[----:B------:R-:W-:Y:S01]  /*40250*/  IADD3 R42, P1, R43, R154, RZ ;  /* 0x0000009a2b2a7210 */ /* 0x000fe20007f3e0ff */
[----:B------:R-:W-:Y:S01]  /*40260*/  @P5 STG.E.U8 desc[UR60][R36.64], R35 ;  /* 0x0000002324005986 */ /* 0x000fe2000c10113c */
[----:B------:R-:W-:-:S02]  /*40270*/  VIADD R50, R247, 0x1a ;  /* 0x0000001af7327836 */ /* 0x000fc40000000000 */
[----:B0-----:R-:W-:Y:S01]  /*40280*/  IMAD.IADD R33, R43, 0x1, R44 ;  /* 0x000000012b217824 */ /* 0x001fe200078e022c */
[----:B------:R0:W-:Y:S01]  /*40290*/  @P3 STG.E.U8 desc[UR60][R38.64], R30 ;  /* 0x0000001e26003986 */ /* 0x0001e2000c10113c */
[----:B------:R-:W1:Y:S01]  /*402a0*/  LDC R44, c[0x0][0x22c] ;  /* 0x00008b00ff2c7b82 */ /* 0x000e620000000800 */
[----:B------:R-:W-:Y:S01]  /*402b0*/  IMAD.X R43, R45, 0x1, R155, P1 ;  /* 0x000000012d2b7824 */ /* 0x000fe200008e069b */
[----:B----4-:R-:W-:-:S06]  /*402c0*/  ISETP.GE.AND P1, PT, R50, R47, PT ;  /* 0x0000002f3200720c */ /* 0x010fcc0003f26270 */
[----:B------:R-:W4:Y:S08]  /*402d0*/  LDC R45, c[0x0][0x228] ;  /* 0x00008a00ff2d7b82 */ /* 0x000f300000000800 */
[----:B0-----:R-:W0:Y:S01]  /*402e0*/  LDC R30, c[0x0][0x248] ;  /* 0x00009200ff1e7b82 */ /* 0x001e220000000800 */
[C---:B------:R-:W-:Y:S02]  /*402f0*/  PRMT R27, R80.reuse, 0x7772, RZ ;  /* 0x00007772501b7816 */ /* 0x040fe400000000ff */
[----:B------:R-:W-:-:S05]  /*40300*/  PRMT R34, R80, 0x7773, RZ ;  /* 0x0000777350227816 */ /* 0x000fca00000000ff */
[----:B------:R-:W4:Y:S01]  /*40310*/  LDC R47, c[0x0][0x228] ;  /* 0x00008a00ff2f7b82 */ /* 0x000f220000000800 */
[----:B--2---:R-:W-:Y:S01]  /*40320*/  ISETP.LT.AND P5, PT, R245, R48, !P1 ;  /* 0x00000030f500720c */ /* 0x004fe20004fa1270 */
[----:B------:R2:W-:Y:S01]  /*40330*/  @P2 STG.E.U8 desc[UR60][R40.64], R27 ;  /* 0x0000001b28002986 */ /* 0x0005e2000c10113c */
[----:B---3--:R-:W-:Y:S02]  /*40340*/  ISETP.LT.AND P6, PT, R243, R49, !P1 ;  /* 0x00000031f300720c */ /* 0x008fe40004fc1270 */
[----:B-1----:R-:W-:Y:S01]  /*40350*/  ISETP.LT.AND P2, PT, R241, R70, !P1 ;  /* 0x00000046f100720c */ /* 0x002fe20004f41270 */
[----:B------:R1:W-:Y:S02]  /*40360*/  @P0 STG.E.U8 desc[UR60][R42.64], R34 ;  /* 0x000000222a000986 */ /* 0x0003e4000c10113c */
[----:B------:R-:W3:Y:S01]  /*40370*/  LDC R48, c[0x0][0x228] ;  /* 0x00008a00ff307b82 */ /* 0x000ee20000000800 */
[----:B------:R-:W-:Y:S02]  /*40380*/  SHF.R.S32.HI R35, RZ, 0x1f, R33 ;  /* 0x0000001fff237819 */ /* 0x000fe40000011421 */
[----:B------:R-:W-:-:S02]  /*40390*/  IADD3 R36, P0, R33, R67, RZ ;  /* 0x0000004321247210 */ /* 0x000fc40007f1e0ff */
[----:B------:R-:W-:-:S03]  /*403a0*/  IADD3 R38, P3, R33, R149, RZ ;  /* 0x0000009521267210 */ /* 0x000fc60007f7e0ff */
[----:B------:R-:W3:Y:S01]  /*403b0*/  LDC R49, c[0x0][0x228] ;  /* 0x00008a00ff317b82 */ /* 0x000ee20000000800 */
[----:B--2---:R-:W-:Y:S01]  /*403c0*/  IADD3 R40, P4, R33, R116, RZ ;  /* 0x0000007421287210 */ /* 0x004fe20007f9e0ff */
[----:B------:R-:W-:Y:S02]  /*403d0*/  VIADD R27, R247, 0x1b ;  /* 0x0000001bf71b7836 */ /* 0x000fe40000000000 */
[C---:B------:R-:W-:Y:S02]  /*403e0*/  IMAD.X R37, R35.reuse, 0x1, R148, P0 ;  /* 0x0000000123257824 */ /* 0x040fe400000e0694 */
[----:B------:R-:W-:Y:S01]  /*403f0*/  IMAD.X R39, R35, 0x1, R150, P3 ;  /* 0x0000000123277824 */ /* 0x000fe200018e0696 */
[----:B------:R-:W-:Y:S01]  /*40400*/  ISETP.GE.AND P0, PT, R27, R44, PT ;  /* 0x0000002c1b00720c */ /* 0x000fe20003f06270 */
[----:B------:R-:W-:Y:S01]  /*40410*/  IMAD.X R41, R35, 0x1, R118, P4 ;  /* 0x0000000123297824 */ /* 0x000fe200020e0676 */
[----:B------:R-:W-:Y:S01]  /*40420*/  @P5 STG.E.U8 desc[UR60][R36.64], R28 ;  /* 0x0000001c24005986 */ /* 0x000fe2000c10113c */
[----:B0-----:R-:W-:Y:S01]  /*40430*/  IMAD.IADD R27, R33, 0x1, R30 ;  /* 0x00000001211b7824 */ /* 0x001fe200078e021e */
[----:B----4-:R-:W-:Y:S01]  /*40440*/  ISETP.LT.AND P1, PT, R239, R45, !P1 ;  /* 0x0000002def00720c */ /* 0x010fe20004f21270 */
[----:B------:R-:W0:Y:S01]  /*40450*/  LDC R30, c[0x0][0x22c] ;  /* 0x00008b00ff1e7b82 */ /* 0x000e220000000800 */
[----:B------:R-:W-:Y:S01]  /*40460*/  @P6 STG.E.U8 desc[UR60][R38.64], R24 ;  /* 0x0000001826006986 */ /* 0x000fe2000c10113c */
[----:B-1----:R-:W-:-:S03]  /*40470*/  IADD3 R42, P3, R33, R154, RZ ;  /* 0x0000009a212a7210 */ /* 0x002fc60007f7e0ff */
[----:B------:R1:W-:Y:S01]  /*40480*/  @P2 STG.E.U8 desc[UR60][R40.64], R229 ;  /* 0x000000e528002986 */ /* 0x0003e2000c10113c */
[----:B------:R-:W-:Y:S02]  /*40490*/  ISETP.LT.AND P2, PT, R245, R47, !P0 ;  /* 0x0000002ff500720c */ /* 0x000fe40004741270 */
[----:B------:R-:W2:Y:S01]  /*404a0*/  LDC R45, c[0x0][0x228] ;  /* 0x00008a00ff2d7b82 */ /* 0x000ea20000000800 */
[----:B------:R-:W-:-:S07]  /*404b0*/  IMAD.X R43, R35, 0x1, R155, P3 ;  /* 0x00000001232b7824 */ /* 0x000fce00018e069b */
[----:B------:R-:W4:Y:S01]  /*404c0*/  LDC R44, c[0x0][0x248] ;  /* 0x00009200ff2c7b82 */ /* 0x000f220000000800 */
[----:B------:R-:W-:-:S07]  /*404d0*/  SHF.R.S32.HI R33, RZ, 0x1f, R27 ;  /* 0x0000001fff217819 */ /* 0x000fce000001141b */
[----:B------:R-:W4:Y:S01]  /*404e0*/  LDC R47, c[0x0][0x228] ;  /* 0x00008a00ff2f7b82 */ /* 0x000f220000000800 */
[----:B------:R-:W-:-:S07]  /*404f0*/  IADD3 R34, P5, R27, R67, RZ ;  /* 0x000000431b227210 */ /* 0x000fce0007fbe0ff */
[----:B-1----:R-:W1:Y:S01]  /*40500*/  LDC R40, c[0x0][0x228] ;  /* 0x00008a00ff287b82 */ /* 0x002e620000000800 */
[----:B---3--:R-:W-:Y:S01]  /*40510*/  ISETP.LT.AND P4, PT, R243, R48, !P0 ;  /* 0x00000030f300720c */ /* 0x008fe20004781270 */
[----:B------:R3:W-:Y:S01]  /*40520*/  @P1 STG.E.U8 desc[UR60][R42.64], R233 ;  /* 0x000000e92a001986 */ /* 0x0007e2000c10113c */
[----:B------:R-:W-:Y:S02]  /*40530*/  ISETP.LT.AND P3, PT, R241, R49, !P0 ;  /* 0x00000031f100720c */ /* 0x000fe40004761270 */
[----:B------:R-:W-:Y:S01]  /*40540*/  IADD3 R38, P1, R27, R149, RZ ;  /* 0x000000951b267210 */ /* 0x000fe20007f3e0ff */
[----:B------:R-:W-:Y:S02]  /*40550*/  IMAD.X R35, R33, 0x1, R148, P5 ;  /* 0x0000000121237824 */ /* 0x000fe400028e0694 */
[----:B------:R-:W1:Y:S01]  /*40560*/  LDC R41, c[0x0][0x228] ;  /* 0x00008a00ff297b82 */ /* 0x000e620000000800 */
[----:B------:R-:W-:Y:S01]  /*40570*/  IADD3 R36, P5, R27, R116, RZ ;  /* 0x000000741b247210 */ /* 0x000fe20007fbe0ff */
[----:B------:R-:W-:Y:S01]  /*40580*/  IMAD.X R39, R33, 0x1, R150, P1 ;  /* 0x0000000121277824 */ /* 0x000fe200008e0696 */
[----:B------:R-:W-:Y:S01]  /*40590*/  PRMT R29, R81, 0x7770, RZ ;  /* 0x00007770511d7816 */ /* 0x000fe200000000ff */
[----:B------:R-:W-:Y:S01]  /*405a0*/  VIADD R49, R247, 0x1c ;  /* 0x0000001cf7317836 */ /* 0x000fe20000000000 */
[----:B------:R-:W-:Y:S01]  /*405b0*/  PRMT R32, R81, 0x7771, RZ ;  /* 0x0000777151207816 */ /* 0x000fe200000000ff */
[----:B------:R-:W-:Y:S01]  /*405c0*/  IMAD.X R37, R33, 0x1, R118, P5 ;  /* 0x0000000121257824 */ /* 0x000fe200028e0676 */
[----:B------:R-:W-:Y:S01]  /*405d0*/  PRMT R31, R81, 0x7772, RZ ;  /* 0x00007772511f7816 */ /* 0x000fe200000000ff */
[----:B------:R1:W-:Y:S01]  /*405e0*/  @P2 STG.E.U8 desc[UR60][R34.64], R29 ;  /* 0x0000001d22002986 */ /* 0x0003e2000c10113c */
[----:B0-----:R-:W-:Y:S01]  /*405f0*/  ISETP.GE.AND P1, PT, R49, R30, PT ;  /* 0x0000001e3100720c */ /* 0x001fe20003f26270 */
[----:B------:R-:W0:Y:S01]  /*40600*/  LDC R48, c[0x0][0x228] ;  /* 0x00008a00ff307b82 */ /* 0x000e220000000800 */
[----:B--2---:R-:W-:Y:S01]  /*40610*/  ISETP.LT.AND P0, PT, R239, R45, !P0 ;  /* 0x0000002def00720c */ /* 0x004fe20004701270 */
[----:B------:R2:W-:Y:S01]  /*40620*/  @P4 STG.E.U8 desc[UR60][R38.64], R32 ;  /* 0x0000002026004986 */ /* 0x0005e2000c10113c */
[C---:B------:R-:W-:Y:S01]  /*40630*/  IADD3 R28, P4, R27.reuse, R154, RZ ;  /* 0x0000009a1b1c7210 */ /* 0x040fe20007f9e0ff */
[----:B----4-:R-:W-:-:S02]  /*40640*/  IMAD.IADD R24, R27, 0x1, R44 ;  /* 0x000000011b187824 */ /* 0x010fc400078e022c */
[----:B------:R4:W-:Y:S01]  /*40650*/  @P3 STG.E.U8 desc[UR60][R36.64], R31 ;  /* 0x0000001f24003986 */ /* 0x0009e2000c10113c */
[----:B------:R-:W-:Y:S01]  /*40660*/  ISETP.LT.AND P3, PT, R245, R47, !P1 ;  /* 0x0000002ff500720c */ /* 0x000fe20004f61270 */
[----:B---3--:R-:W3:Y:S01]  /*40670*/  LDC R42, c[0x0][0x228] ;  /* 0x00008a00ff2a7b82 */ /* 0x008ee20000000800 */
[----:B-1----:R-:W-:Y:S01]  /*40680*/  ISETP.LT.AND P2, PT, R243, R40, !P1 ;  /* 0x00000028f300720c */ /* 0x002fe20004f41270 */
[----:B------:R-:W-:Y:S01]  /*40690*/  IMAD.X R29, R33, 0x1, R155, P4 ;  /* 0x00000001211d7824 */ /* 0x000fe200020e069b */
[----:B------:R-:W-:Y:S02]  /*406a0*/  SHF.R.S32.HI R27, RZ, 0x1f, R24 ;  /* 0x0000001fff1b7819 */ /* 0x000fe40000011418 */
[----:B--2---:R-:W-:-:S03]  /*406b0*/  IADD3 R32, P4, R24, R67, RZ ;  /* 0x0000004318207210 */ /* 0x004fc60007f9e0ff */
[----:B------:R-:W1:Y:S01]  /*406c0*/  LDC R40, c[0x0][0x22c] ;  /* 0x00008b00ff287b82 */ /* 0x000e620000000800 */
[----:B------:R-:W-:Y:S01]  /*406d0*/  PRMT R25, R81, 0x7773, RZ ;  /* 0x0000777351197816 */ /* 0x000fe200000000ff */
[----:B------:R-:W-:-:S06]  /*406e0*/  IMAD.X R33, R27, 0x1, R148, P4 ;  /* 0x000000011b217824 */ /* 0x000fcc00020e0694 */
[----:B------:R-:W2:Y:S01]  /*406f0*/  LDC R39, c[0x0][0x248] ;  /* 0x00009200ff277b82 */ /* 0x000ea20000000800 */
[----:B------:R0:W-:Y:S01]  /*40700*/  @P0 STG.E.U8 desc[UR60][R28.64], R25 ;  /* 0x000000191c000986 */ /* 0x0001e2000c10113c */
[----:B------:R-:W-:-:S06]  /*40710*/  ISETP.LT.AND P0, PT, R241, R41, !P1 ;  /* 0x00000029f100720c */ /* 0x000fcc0004f01270 */
[----:B------:R-:W3:Y:S01]  /*40720*/  LDC R38, c[0x0][0x228] ;  /* 0x00008a00ff267b82 */ /* 0x000ee20000000800 */
[C---:B------:R-:W-:Y:S01]  /*40730*/  IADD3 R30, P4, R24.reuse, R149, RZ ;  /* 0x00000095181e7210 */ /* 0x040fe20007f9e0ff */
[----:B------:R1:W-:Y:S01]  /*40740*/  @P3 STG.E.U8 desc[UR60][R32.64], R23 ;  /* 0x0000001720003986 */ /* 0x0003e2000c10113c */
[----:B------:R-:W-:-:S03]  /*40750*/  IADD3 R34, P3, R24, R116, RZ ;  /* 0x0000007418227210 */ /* 0x000fc60007f7e0ff */
[C---:B----4-:R-:W-:Y:S02]  /*40760*/  IMAD.X R31, R27.reuse, 0x1, R150, P4 ;  /* 0x000000011b1f7824 */ /* 0x050fe400020e0696 */
[----:B------:R-:W4:Y:S01]  /*40770*/  LDC R41, c[0x0][0x228] ;  /* 0x00008a00ff297b82 */ /* 0x000f220000000800 */
[----:B------:R-:W-:Y:S02]  /*40780*/  IMAD.X R35, R27, 0x1, R118, P3 ;  /* 0x000000011b237824 */ /* 0x000fe400018e0676 */
[----:B0-----:R-:W-:Y:S01]  /*40790*/  VIADD R25, R247, 0x1d ;  /* 0x0000001df7197836 */ /* 0x001fe20000000000 */
[----:B------:R-:W-:-:S04]  /*407a0*/  ISETP.LT.AND P1, PT, R239, R48, !P1 ;  /* 0x00000030ef00720c */ /* 0x000fc80004f21270 */
[----:B------:R-:W0:Y:S01]  /*407b0*/  LDC R43, c[0x0][0x228] ;  /* 0x00008a00ff2b7b82 */ /* 0x000e220000000800 */
[----:B------:R3:W-:Y:S01]  /*407c0*/  @P2 STG.E.U8 desc[UR60][R30.64], R9 ;  /* 0x000000091e002986 */ /* 0x0007e2000c10113c */
[----:B------:R-:W-:-:S03]  /*407d0*/  IADD3 R36, P4, R24, R154, RZ ;  /* 0x0000009a18247210 */ /* 0x000fc60007f9e0ff */
[----:B------:R3:W-:Y:S01]  /*407e0*/  @P0 STG.E.U8 desc[UR60][R34.64], R15 ;  /* 0x0000000f22000986 */ /* 0x0007e2000c10113c */
[----:B-1----:R-:W-:Y:S02]  /*407f0*/  ISETP.GE.AND P0, PT, R25, R40, PT ;  /* 0x000000281900720c */ /* 0x002fe40003f06270 */
[----:B------:R-:W1:Y:S01]  /*40800*/  LDC R32, c[0x0][0x248] ;  /* 0x00009200ff207b82 */ /* 0x000e620000000800 */
[----:B--2---:R-:W-:Y:S01]  /*40810*/  IMAD.IADD R23, R24, 0x1, R39 ;  /* 0x0000000118177824 */ /* 0x004fe200078e0227 */
[----:B---3--:R-:W-:Y:S01]  /*40820*/  ISETP.LT.AND P2, PT, R245, R38, !P0 ;  /* 0x00000026f500720c */ /* 0x008fe20004741270 */
[----:B------:R-:W-:-:S05]  /*40830*/  IMAD.X R37, R27, 0x1, R155, P4 ;  /* 0x000000011b257824 */ /* 0x000fca00020e069b */
[----:B------:R-:W2:Y:S01]  /*40840*/  LDC R33, c[0x0][0x22c] ;  /* 0x00008b00ff217b82 */ /* 0x000ea20000000800 */
[----:B------:R-:W-:Y:S02]  /*40850*/  SHF.R.S32.HI R9, RZ, 0x1f, R23 ;  /* 0x0000001fff097819 */ /* 0x000fe40000011417 */
[----:B------:R-:W-:-:S05]  /*40860*/  IADD3 R24, P4, R23, R67, RZ ;  /* 0x0000004317187210 */ /* 0x000fca0007f9e0ff */
[----:B------:R-:W3:Y:S01]  /*40870*/  LDC R38, c[0x0][0x228] ;  /* 0x00008a00ff267b82 */ /* 0x000ee20000000800 */
[----:B------:R0:W-:Y:S01]  /*40880*/  @P1 STG.E.U8 desc[UR60][R36.64], R26 ;  /* 0x0000001a24001986 */ /* 0x0001e2000c10113c */
[----:B------:R-:W-:Y:S01]  /*40890*/  ISETP.LT.AND P1, PT, R243, R42, !P0 ;  /* 0x0000002af300720c */ /* 0x000fe20004721270 */
[----:B------:R-:W-:-:S05]  /*408a0*/  IMAD.X R25, R9, 0x1, R148, P4 ;  /* 0x0000000109197824 */ /* 0x000fca00020e0694 */
[----:B------:R-:W3:Y:S01]  /*408b0*/  LDC R15, c[0x0][0x228] ;  /* 0x00008a00ff0f7b82 */ /* 0x000ee20000000800 */
[----:B------:R-:W-:Y:S02]  /*408c0*/  PRMT R20, R82, 0x7770, RZ ;  /* 0x0000777052147816 */ /* 0x000fe400000000ff */
[----:B------:R-:W-:Y:S02]  /*408d0*/  IADD3 R28, P3, R23, R149, RZ ;  /* 0x00000095171c7210 */ /* 0x000fe40007f7e0ff */
[----:B----4-:R-:W-:Y:S01]  /*408e0*/  ISETP.LT.AND P4, PT, R241, R41, !P0 ;  /* 0x00000029f100720c */ /* 0x010fe20004781270 */
[----:B------:R4:W-:Y:S02]  /*408f0*/  @P2 STG.E.U8 desc[UR60][R24.64], R20 ;  /* 0x0000001418002986 */ /* 0x0009e4000c10113c */
[----:B------:R-:W4:Y:S01]  /*40900*/  LDC R34, c[0x0][0x228] ;  /* 0x00008a00ff227b82 */ /* 0x000f220000000800 */
[----:B0-----:R-:W-:Y:S01]  /*40910*/  ISETP.LT.AND P0, PT, R239, R43, !P0 ;  /* 0x0000002bef00720c */ /* 0x001fe20004701270 */
[----:B------:R-:W-:Y:S01]  /*40920*/  IMAD.X R29, R9, 0x1, R150, P3 ;  /* 0x00000001091d7824 */ /* 0x000fe200018e0696 */
[----:B------:R-:W-:-:S02]  /*40930*/  IADD3 R26, P5, R23, R116, RZ ;  /* 0x00000074171a7210 */ /* 0x000fc40007fbe0ff */
[----:B------:R-:W-:-:S03]  /*40940*/  IADD3 R30, P2, R23, R154, RZ ;  /* 0x0000009a171e7210 */ /* 0x000fc60007f5e0ff */
[----:B------:R-:W0:Y:S01]  /*40950*/  LDC R35, c[0x0][0x228] ;  /* 0x00008a00ff237b82 */ /* 0x000e220000000800 */
[C---:B------:R-:W-:Y:S01]  /*40960*/  PRMT R19, R82.reuse, 0x7771, RZ ;  /* 0x0000777152137816 */ /* 0x040fe200000000ff */
[----:B------:R-:W-:Y:S01]  /*40970*/  VIADD R36, R247, 0x1e ;  /* 0x0000001ef7247836 */ /* 0x000fe20000000000 */
[----:B------:R-:W-:Y:S01]  /*40980*/  PRMT R21, R82, 0x7772, RZ ;  /* 0x0000777252157816 */ /* 0x000fe200000000ff */
[C---:B------:R-:W-:Y:S02]  /*40990*/  IMAD.X R27, R9.reuse, 0x1, R118, P5 ;  /* 0x00000001091b7824 */ /* 0x040fe400028e0676 */
[----:B------:R-:W-:Y:S01]  /*409a0*/  IMAD.X R31, R9, 0x1, R155, P2 ;  /* 0x00000001091f7824 */ /* 0x000fe200010e069b */
[----:B------:R4:W-:Y:S01]  /*409b0*/  @P1 STG.E.U8 desc[UR60][R28.64], R19 ;  /* 0x000000131c001986 */ /* 0x0009e2000c10113c */
[----:B-1----:R-:W-:Y:S01]  /*409c0*/  IMAD.IADD R9, R23, 0x1, R32 ;  /* 0x0000000117097824 */ /* 0x002fe200078e0220 */
[----:B--2---:R-:W-:Y:S01]  /*409d0*/  ISETP.GE.AND P1, PT, R36, R33, PT ;  /* 0x000000212400720c */ /* 0x004fe20003f26270 */
[----:B------:R-:W1:Y:S01]  /*409e0*/  LDC R32, c[0x0][0x248] ;  /* 0x00009200ff207b82 */ /* 0x000e620000000800 */
[----:B------:R-:W-:Y:S01]  /*409f0*/  PRMT R22, R82, 0x7773, RZ ;  /* 0x0000777352167816 */ /* 0x000fe200000000ff */
[----:B------:R-:W-:Y:S01]  /*40a00*/  @P4 STG.E.U8 desc[UR60][R26.64], R21 ;  /* 0x000000151a004986 */ /* 0x000fe2000c10113c */
[----:B---3--:R-:W-:-:S02]  /*40a10*/  ISETP.LT.AND P4, PT, R245, R38, !P1 ;  /* 0x00000026f500720c */ /* 0x008fc40004f81270 */
[----:B------:R-:W-:-:S03]  /*40a20*/  ISETP.LT.AND P3, PT, R243, R15, !P1 ;  /* 0x0000000ff300720c */ /* 0x000fc60004f61270 */
[----:B------:R-:W2:Y:S01]  /*40a30*/  LDC R33, c[0x0][0x22c] ;  /* 0x00008b00ff217b82 */ /* 0x000ea20000000800 */
[----:B------:R3:W-:Y:S01]  /*40a40*/  @P0 STG.E.U8 desc[UR60][R30.64], R22 ;  /* 0x000000161e000986 */ /* 0x0007e2000c10113c */
[----:B------:R-:W-:Y:S02]  /*40a50*/  SHF.R.S32.HI R15, RZ, 0x1f, R9 ;  /* 0x0000001fff0f7819 */ /* 0x000fe40000011409 */
[----:B----4-:R-:W-:-:S04]  /*40a60*/  IADD3 R24, P0, R9, R67, RZ ;  /* 0x0000004309187210 */ /* 0x010fc80007f1e0ff */
[----:B------:R-:W4:Y:S01]  /*40a70*/  LDC R19, c[0x0][0x228] ;  /* 0x00008a00ff137b82 */ /* 0x000f220000000800 */
[----:B------:R-:W-:Y:S01]  /*40a80*/  PRMT R18, R11, 0x7773, RZ ;  /* 0x000077730b127816 */ /* 0x000fe200000000ff */
[----:B------:R-:W-:Y:S01]  /*40a90*/  IMAD.X R25, R15, 0x1, R148, P0 ;  /* 0x000000010f197824 */ /* 0x000fe200000e0694 */
[C---:B------:R-:W-:Y:S02]  /*40aa0*/  PRMT R16, R11.reuse, 0x7772, RZ ;  /* 0x000077720b107816 */ /* 0x040fe400000000ff */
[C---:B------:R-:W-:Y:S02]  /*40ab0*/  PRMT R17, R11.reuse, 0x7771, RZ ;  /* 0x000077710b117816 */ /* 0x040fe400000000ff */
[----:B------:R-:W-:Y:S01]  /*40ac0*/  PRMT R11, R11, 0x7770, RZ ;  /* 0x000077700b0b7816 */ /* 0x000fe200000000ff */
[----:B------:R-:W4:Y:S01]  /*40ad0*/  LDC R28, c[0x0][0x228] ;  /* 0x00008a00ff1c7b82 */ /* 0x000f220000000800 */
[----:B------:R-:W-:Y:S02]  /*40ae0*/  ISETP.LT.AND P2, PT, R241, R34, !P1 ;  /* 0x00000022f100720c */ /* 0x000fe40004f41270 */
[----:B0-----:R-:W-:Y:S01]  /*40af0*/  ISETP.LT.AND P0, PT, R239, R35, !P1 ;  /* 0x00000023ef00720c */ /* 0x001fe20004f01270 */
[----:B------:R0:W-:Y:S01]  /*40b00*/  @P4 STG.E.U8 desc[UR60][R24.64], R11 ;  /* 0x0000000b18004986 */ /* 0x0001e2000c10113c */
[----:B------:R-:W-:-:S02]  /*40b10*/  IADD3 R20, P5, R9, R149, RZ ;  /* 0x0000009509147210 */ /* 0x000fc40007fbe0ff */
[C---:B---3--:R-:W-:Y:S01]  /*40b20*/  IADD3 R22, P1, R9.reuse, R116, RZ ;  /* 0x0000007409167210 */ /* 0x048fe20007f3e0ff */
[----:B------:R-:W3:Y:S01]  /*40b30*/  LDC R29, c[0x0][0x228] ;  /* 0x00008a00ff1d7b82 */ /* 0x000ee20000000800 */
[----:B------:R-:W-:Y:S01]  /*40b40*/  IADD3 R26, P4, R9, R154, RZ ;  /* 0x0000009a091a7210 */ /* 0x000fe20007f9e0ff */
[----:B------:R-:W-:-:S06]  /*40b50*/  IMAD.X R21, R15, 0x1, R150, P5 ;  /* 0x000000010f157824 */ /* 0x000fcc00028e0696 */
[----:B------:R-:W3:Y:S01]  /*40b60*/  LDC R30, c[0x0][0x228] ;  /* 0x00008a00ff1e7b82 */ /* 0x000ee20000000800 */
[----:B------:R-:W-:Y:S02]  /*40b70*/  IMAD.X R23, R15, 0x1, R118, P1 ;  /* 0x000000010f177824 */ /* 0x000fe400008e0676 */
[----:B------:R-:W-:-:S05]  /*40b80*/  VIADD R34, R247, 0x1f ;  /* 0x0000001ff7227836 */ /* 0x000fca0000000000 */
[----:B0-----:R-:W0:Y:S01]  /*40b90*/  LDC R24, c[0x0][0x248] ;  /* 0x00009200ff187b82 */ /* 0x001e220000000800 */
[----:B------:R-:W-:Y:S02]  /*40ba0*/  IMAD.X R27, R15, 0x1, R155, P4 ;  /* 0x000000010f1b7824 */ /* 0x000fe400020e069b */
[----:B-1----:R-:W-:Y:S01]  /*40bb0*/  IMAD.IADD R9, R9, 0x1, R32 ;  /* 0x0000000109097824 */ /* 0x002fe200078e0220 */
[----:B------:R1:W-:Y:S01]  /*40bc0*/  @P3 STG.E.U8 desc[UR60][R20.64], R17 ;  /* 0x0000001114003986 */ /* 0x0003e2000c10113c */
[----:B--2---:R-:W-:-:S03]  /*40bd0*/  ISETP.GE.AND P1, PT, R34, R33, PT ;  /* 0x000000212200720c */ /* 0x004fc60003f26270 */
[----:B------:R-:W-:Y:S01]  /*40be0*/  @P2 STG.E.U8 desc[UR60][R22.64], R16 ;  /* 0x0000001016002986 */ /* 0x000fe2000c10113c */
[----:B------:R-:W2:Y:S01]  /*40bf0*/  LDC R15, c[0x0][0x22c] ;  /* 0x00008b00ff0f7b82 */ /* 0x000ea20000000800 */
[----:B------:R-:W-:Y:S02]  /*40c00*/  SHF.R.S32.HI R11, RZ, 0x1f, R9 ;  /* 0x0000001fff0b7819 */ /* 0x000fe40000011409 */
[----:B------:R3:W-:Y:S01]  /*40c10*/  @P0 STG.E.U8 desc[UR60][R26.64], R18 ;  /* 0x000000121a000986 */ /* 0x0007e2000c10113c */
[----:B----4-:R-:W-:Y:S02]  /*40c20*/  ISETP.LT.AND P5, PT, R245, R19, !P1 ;  /* 0x00000013f500720c */ /* 0x010fe40004fa1270 */
[----:B-1----:R-:W-:Y:S02]  /*40c30*/  IADD3 R20, P0, R9, R67, RZ ;  /* 0x0000004309147210 */ /* 0x002fe40007f1e0ff */
[----:B------:R-:W1:Y:S03]  /*40c40*/  LDC R25, c[0x0][0x228] ;  /* 0x00008a00ff197b82 */ /* 0x000e660000000800 */
[----:B------:R-:W-:Y:S01]  /*40c50*/  IMAD.X R21, R11, 0x1, R148, P0 ;  /* 0x000000010b157824 */ /* 0x000fe200000e0694 */
[----:B---3--:R-:W-:-:S04]  /*40c60*/  IADD3 R18, P0, R9, R116, RZ ;  /* 0x0000007409127210 */ /* 0x008fc80007f1e0ff */
[----:B------:R-:W3:Y:S01]  /*40c70*/  LDC R26, c[0x0][0x228] ;  /* 0x00008a00ff1a7b82 */ /* 0x000ee20000000800 */
[----:B------:R-:W-:Y:S02]  /*40c80*/  ISETP.LT.AND P3, PT, R243, R28, !P1 ;  /* 0x0000001cf300720c */ /* 0x000fe40004f61270 */
[----:B------:R-:W-:Y:S01]  /*40c90*/  ISETP.LT.AND P2, PT, R241, R29, !P1 ;  /* 0x0000001df100720c */ /* 0x000fe20004f41270 */
[----:B------:R-:W-:Y:S01]  /*40ca0*/  IMAD.X R19, R11, 0x1, R118, P0 ;  /* 0x000000010b137824 */ /* 0x000fe200000e0676 */
[----:B------:R-:W-:Y:S02]  /*40cb0*/  ISETP.LT.AND P0, PT, R239, R30, !P1 ;  /* 0x0000001eef00720c */ /* 0x000fe40004f01270 */
[C---:B------:R-:W-:Y:S01]  /*40cc0*/  IADD3 R16, P4, R9.reuse, R149, RZ ;  /* 0x0000009509107210 */ /* 0x040fe20007f9e0ff */
[----:B------:R-:W4:Y:S01]  /*40cd0*/  LDC R27, c[0x0][0x228] ;  /* 0x00008a00ff1b7b82 */ /* 0x000f220000000800 */
[C---:B------:R-:W-:Y:S01]  /*40ce0*/  IADD3 R22, P1, R9.reuse, R154, RZ ;  /* 0x0000009a09167210 */ /* 0x040fe20007f3e0ff */
[----:B0-----:R-:W-:Y:S01]  /*40cf0*/  IMAD.IADD R9, R9, 0x1, R24 ;  /* 0x0000000109097824 */ /* 0x001fe200078e0218 */
[----:B------:R0:W-:Y:S01]  /*40d00*/  @P5 STG.E.U8 desc[UR60][R20.64], R14 ;  /* 0x0000000e14005986 */ /* 0x0001e2000c10113c */
[----:B------:R-:W-:-:S04]  /*40d10*/  VIADD R28, R247, 0x20 ;  /* 0x00000020f71c7836 */ /* 0x000fc80000000000 */
[----:B------:R-:W4:Y:S01]  /*40d20*/  LDC R24, c[0x0][0x22c] ;  /* 0x00008b00ff187b82 */ /* 0x000f220000000800 */
[----:B------:R-:W-:-:S07]  /*40d30*/  IMAD.X R17, R11, 0x1, R150, P4 ;  /* 0x000000010b117824 */ /* 0x000fce00020e0696 */
[----:B0-----:R-:W0:Y:S01]  /*40d40*/  LDC R20, c[0x0][0x248] ;  /* 0x00009200ff147b82 */ /* 0x001e220000000800 */
[----:B------:R-:W-:Y:S01]  /*40d50*/  IMAD.X R23, R11, 0x1, R155, P1 ;  /* 0x000000010b177824 */ /* 0x000fe200008e069b */
[----:B--2---:R-:W-:-:S06]  /*40d60*/  ISETP.GE.AND P1, PT, R28, R15, PT ;  /* 0x0000000f1c00720c */ /* 0x004fcc0003f26270 */
[----:B------:R-:W2:Y:S01]  /*40d70*/  LDC R21, c[0x0][0x228] ;  /* 0x00008a00ff157b82 */ /* 0x000ea20000000800 */
[----:B------:R-:W-:Y:S01]  /*40d80*/  @P3 STG.E.U8 desc[UR60][R16.64], R10 ;  /* 0x0000000a10003986 */ /* 0x000fe2000c10113c */
[----:B-1----:R-:W-:-:S03]  /*40d90*/  ISETP.LT.AND P5, PT, R245, R25, !P1 ;  /* 0x00000019f500720c */ /* 0x002fc60004fa1270 */
[----:B------:R1:W-:Y:S03]  /*40da0*/  @P2 STG.E.U8 desc[UR60][R18.64], R5 ;  /* 0x0000000512002986 */ /* 0x0003e6000c10113c */
[----:B------:R-:W2:Y:S01]  /*40db0*/  LDC R28, c[0x0][0x228] ;  /* 0x00008a00ff1c7b82 */ /* 0x000ea20000000800 */
[----:B------:R3:W-:Y:S07]  /*40dc0*/  @P0 STG.E.U8 desc[UR60][R22.64], R12 ;  /* 0x0000000c16000986 */ /* 0x0007ee000c10113c */
[----:B------:R-:W2:Y:S01]  /*40dd0*/  LDC R25, c[0x0][0x228] ;  /* 0x00008a00ff197b82 */ /* 0x000ea20000000800 */
[----:B-1----:R-:W-:Y:S01]  /*40de0*/  SHF.R.S32.HI R19, RZ, 0x1f, R9 ;  /* 0x0000001fff137819 */ /* 0x002fe20000011409 */
[----:B------:R-:W-:Y:S01]  /*40df0*/  VIADD R5, R247, 0x21 ;  /* 0x00000021f7057836 */ /* 0x000fe20000000000 */
[----:B------:R-:W-:-:S05]  /*40e00*/  IADD3 R10, P0, R9, R67, RZ ;  /* 0x00000043090a7210 */ /* 0x000fca0007f1e0ff */
[----:B---3--:R-:W1:Y:S01]  /*40e10*/  LDC R12, c[0x0][0x228] ;  /* 0x00008a00ff0c7b82 */ /* 0x008e620000000800 */
[----:B------:R-:W-:Y:S01]  /*40e20*/  ISETP.LT.AND P6, PT, R243, R26, !P1 ;  /* 0x0000001af300720c */ /* 0x000fe20004fc1270 */
[----:B------:R-:W-:Y:S01]  /*40e30*/  IMAD.X R11, R19, 0x1, R148, P0 ;  /* 0x00000001130b7824 */ /* 0x000fe200000e0694 */
[----:B----4-:R-:W-:Y:S02]  /*40e40*/  ISETP.LT.AND P2, PT, R241, R27, !P1 ;  /* 0x0000001bf100720c */ /* 0x010fe40004f41270 */
[----:B------:R-:W-:Y:S02]  /*40e50*/  IADD3 R14, P3, R9, R149, RZ ;  /* 0x00000095090e7210 */ /* 0x000fe40007f7e0ff */
[----:B------:R-:W-:Y:S01]  /*40e60*/  PRMT R6, R76, 0x7770, RZ ;  /* 0x000077704c067816 */ /* 0x000fe200000000ff */
[----:B------:R-:W3:Y:S01]  /*40e70*/  LDC R22, c[0x0][0x248] ;  /* 0x00009200ff167b82 */ /* 0x000ee20000000800 */
[----:B------:R-:W-:Y:S01]  /*40e80*/  ISETP.GE.AND P0, PT, R5, R24, PT ;  /* 0x000000180500720c */ /* 0x000fe20003f06270 */
[C---:B0-----:R-:W-:Y:S01]  /*40e90*/  IMAD.IADD R5, R9.reuse, 0x1, R20 ;  /* 0x0000000109057824 */ /* 0x041fe200078e0214 */
[----:B------:R-:W-:-:S02]  /*40ea0*/  IADD3 R16, P4, R9, R116, RZ ;  /* 0x0000007409107210 */ /* 0x000fc40007f9e0ff */
[----:B--2---:R-:W-:Y:S01]  /*40eb0*/  ISETP.LT.AND P1, PT, R239, R21, !P1 ;  /* 0x00000015ef00720c */ /* 0x004fe20004f21270 */
[----:B------:R-:W-:Y:S02]  /*40ec0*/  IMAD.X R15, R19, 0x1, R150, P3 ;  /* 0x00000001130f7824 */ /* 0x000fe400018e0696 */
[----:B------:R-:W0:Y:S01]  /*40ed0*/  LDC R20, c[0x0][0x22c] ;  /* 0x00008b00ff147b82 */ /* 0x000e220000000800 */
[C---:B------:R-:W-:Y:S01]  /*40ee0*/  PRMT R3, R76.reuse, 0x7771, RZ ;  /* 0x000077714c037816 */ /* 0x040fe200000000ff */
[----:B------:R2:W-:Y:S01]  /*40ef0*/  @P5 STG.E.U8 desc[UR60][R10.64], R6 ;  /* 0x000000060a005986 */ /* 0x0005e2000c10113c */
[----:B------:R-:W-:Y:S01]  /*40f00*/  IADD3 R18, P3, R9, R154, RZ ;  /* 0x0000009a09127210 */ /* 0x000fe20007f7e0ff */
[----:B------:R-:W-:Y:S01]  /*40f10*/  IMAD.X R17, R19, 0x1, R118, P4 ;  /* 0x0000000113117824 */ /* 0x000fe200020e0676 */
[----:B------:R-:W-:-:S03]  /*40f20*/  PRMT R13, R76, 0x7772, RZ ;  /* 0x000077724c0d7816 */ /* 0x000fc600000000ff */
[----:B------:R-:W4:Y:S01]  /*40f30*/  LDC R21, c[0x0][0x228] ;  /* 0x00008a00ff157b82 */ /* 0x000f220000000800 */
[----:B------:R-:W-:Y:S01]  /*40f40*/  PRMT R8, R76, 0x7773, RZ ;  /* 0x000077734c087816 */ /* 0x000fe200000000ff */
[----:B------:R1:W-:Y:S01]  /*40f50*/  @P6 STG.E.U8 desc[UR60][R14.64], R3 ;  /* 0x000000030e006986 */ /* 0x0003e2000c10113c */
[----:B------:R-:W-:-:S05]  /*40f60*/  IMAD.X R19, R19, 0x1, R155, P3 ;  /* 0x0000000113137824 */ /* 0x000fca00018e069b */
[----:B--2---:R-:W2:Y:S01]  /*40f70*/  LDC R6, c[0x0][0x228] ;  /* 0x00008a00ff067b82 */ /* 0x004ea20000000800 */
[----:B------:R3:W-:Y:S01]  /*40f80*/  @P2 STG.E.U8 desc[UR60][R16.64], R13 ;  /* 0x0000000d10002986 */ /* 0x0007e2000c10113c */
[----:B------:R-:W-:Y:S02]  /*40f90*/  ISETP.LT.AND P2, PT, R245, R28, !P0 ;  /* 0x0000001cf500720c */ /* 0x000fe40004741270 */
[----:B------:R-:W-:Y:S02]  /*40fa0*/  SHF.R.S32.HI R9, RZ, 0x1f, R5 ;  /* 0x0000001fff097819 */ /* 0x000fe40000011405 */
[----:B------:R-:W-:Y:S02]  /*40fb0*/  IADD3 R10, P5, R5, R67, RZ ;  /* 0x00000043050a7210 */ /* 0x000fe40007fbe0ff */
[----:B------:R-:W-:Y:S01]  /*40fc0*/  ISETP.LT.AND P4, PT, R243, R25, !P0 ;  /* 0x00000019f300720c */ /* 0x000fe20004781270 */
[----:B------:R4:W-:Y:S01]  /*40fd0*/  @P1 STG.E.U8 desc[UR60][R18.64], R8 ;  /* 0x0000000812001986 */ /* 0x0009e2000c10113c */
[----:B-1----:R-:W-:Y:S01]  /*40fe0*/  ISETP.LT.AND P3, PT, R241, R12, !P0 ;  /* 0x0000000cf100720c */ /* 0x002fe20004761270 */
[----:B------:R-:W1:Y:S01]  /*40ff0*/  LDC R23, c[0x0][0x228] ;  /* 0x00008a00ff177b82 */ /* 0x000e620000000800 */
[----:B------:R-:W-:Y:S01]  /*41000*/  IADD3 R12, P1, R5, R149, RZ ;  /* 0x00000095050c7210 */ /* 0x000fe20007f3e0ff */
[----:B------:R-:W-:Y:S01]  /*41010*/  IMAD.X R11, R9, 0x1, R148, P5 ;  /* 0x00000001090b7824 */ /* 0x000fe200028e0694 */
[----:B------:R-:W-:-:S05]  /*41020*/  IADD3 R14, P5, R5, R116, RZ ;  /* 0x00000074050e7210 */ /* 0x000fca0007fbe0ff */
[----:B---3--:R-:W3:Y:S01]  /*41030*/  LDC R16, c[0x0][0x228] ;  /* 0x00008a00ff107b82 */ /* 0x008ee20000000800 */
[----:B------:R-:W-:Y:S02]  /*41040*/  IMAD.X R13, R9, 0x1, R150, P1 ;  /* 0x00000001090d7824 */ /* 0x000fe400008e0696 */
[----:B------:R-:W-:-:S05]  /*41050*/  VIADD R3, R247, 0x22 ;  /* 0x00000022f7037836 */ /* 0x000fca0000000000 */
[----:B------:R-:W1:Y:S01]  /*41060*/  LDC R17, c[0x0][0x228] ;  /* 0x00008a00ff117b82 */ /* 0x000e620000000800 */
[----:B------:R-:W-:Y:S01]  /*41070*/  IMAD.X R15, R9, 0x1, R118, P5 ;  /* 0x00000001090f7824 */ /* 0x000fe200028e0676 */
[----:B------:R2:W-:Y:S01]  /*41080*/  @P2 STG.E.U8 desc[UR60][R10.64], R88 ;  /* 0x000000580a002986 */ /* 0x0005e2000c10113c */
[----:B0-----:R-:W-:Y:S01]  /*41090*/  ISETP.GE.AND P1, PT, R3, R20, PT ;  /* 0x000000140300720c */ /* 0x001fe20003f26270 */
[----:B------:R-:W-:Y:S01]  /*410a0*/  IMAD.IADD R3, R5, 0x1, R22 ;  /* 0x0000000105037824 */ /* 0x000fe200078e0216 */
[----:B----4-:R-:W-:Y:S01]  /*410b0*/  ISETP.LT.AND P0, PT, R239, R21, !P0 ;  /* 0x00000015ef00720c */ /* 0x010fe20004701270 */
[----:B------:R0:W-:Y:S01]  /*410c0*/  @P4 STG.E.U8 desc[UR60][R12.64], R85 ;  /* 0x000000550c004986 */ /* 0x0001e2000c10113c */
[----:B------:R-:W-:Y:S01]  /*410d0*/  IADD3 R8, P4, R5, R154, RZ ;  /* 0x0000009a05087210 */ /* 0x000fe20007f9e0ff */
[----:B------:R-:W4:Y:S02]  /*410e0*/  LDC R18, c[0x0][0x22c] ;  /* 0x00008b00ff127b82 */ /* 0x000f240000000800 */
[----:B------:R0:W-:Y:S01]  /*410f0*/  @P3 STG.E.U8 desc[UR60][R14.64], R84 ;  /* 0x000000540e003986 */ /* 0x0001e2000c10113c */
[----:B--2---:R-:W-:Y:S01]  /*41100*/  ISETP.LT.AND P3, PT, R245, R6, !P1 ;  /* 0x00000006f500720c */ /* 0x004fe20004f61270 */
[----:B------:R-:W-:Y:S01]  /*41110*/  IMAD.X R9, R9, 0x1, R155, P4 ;  /* 0x0000000109097824 */ /* 0x000fe200020e069b */
[----:B------:R-:W-:-:S02]  /*41120*/  SHF.R.S32.HI R5, RZ, 0x1f, R3 ;  /* 0x0000001fff057819 */ /* 0x000fc40000011403 */
[----:B------:R-:W-:Y:S01]  /*41130*/  IADD3 R10, P4, R3, R67, RZ ;  /* 0x00000043030a7210 */ /* 0x000fe20007f9e0ff */
[----:B------:R-:W2:Y:S01]  /*41140*/  LDC R6, c[0x0][0x248] ;  /* 0x00009200ff067b82 */ /* 0x000ea20000000800 */
[C---:B------:R-:W-:Y:S02]  /*41150*/  PRMT R4, R77.reuse, 0x7773, RZ ;  /* 0x000077734d047816 */ /* 0x040fe400000000ff */
[----:B------:R-:W-:Y:S01]  /*41160*/  PRMT R2, R77, 0x7772, RZ ;  /* 0x000077724d027816 */ /* 0x000fe200000000ff */
[----:B------:R-:W-:Y:S01]  /*41170*/  IMAD.X R11, R5, 0x1, R148, P4 ;  /* 0x00000001050b7824 */ /* 0x000fe200020e0694 */
[----:B------:R-:W-:-:S03]  /*41180*/  PRMT R0, R77, 0x7771, RZ ;  /* 0x000077714d007816 */ /* 0x000fc600000000ff */
[----:B------:R-:W2:Y:S01]  /*41190*/  LDC R19, c[0x0][0x228] ;  /* 0x00008a00ff137b82 */ /* 0x000ea20000000800 */
[----:B------:R-:W-:Y:S01]  /*411a0*/  PRMT R77, R77, 0x7770, RZ ;  /* 0x000077704d4d7816 */ /* 0x000fe200000000ff */
[----:B------:R0:W-:Y:S01]  /*411b0*/  @P0 STG.E.U8 desc[UR60][R8.64], R83 ;  /* 0x0000005308000986 */ /* 0x0001e2000c10113c */
[----:B---3--:R-:W-:Y:S02]  /*411c0*/  ISETP.LT.AND P2, PT, R243, R16, !P1 ;  /* 0x00000010f300720c */ /* 0x008fe40004f41270 */
[----:B-1----:R-:W-:Y:S01]  /*411d0*/  ISETP.LT.AND P0, PT, R241, R17, !P1 ;  /* 0x00000011f100720c */ /* 0x002fe20004f01270 */
[----:B------:R1:W-:Y:S01]  /*411e0*/  @P3 STG.E.U8 desc[UR60][R10.64], R77 ;  /* 0x0000004d0a003986 */ /* 0x0003e2000c10113c */
[C---:B0-----:R-:W-:Y:S01]  /*411f0*/  IADD3 R12, P4, R3.reuse, R149, RZ ;  /* 0x00000095030c7210 */ /* 0x041fe20007f9e0ff */
[----:B------:R-:W0:Y:S01]  /*41200*/  LDC R20, c[0x0][0x228] ;  /* 0x00008a00ff147b82 */ /* 0x000e220000000800 */
[----:B------:R-:W-:-:S03]  /*41210*/  IADD3 R14, P3, R3, R116, RZ ;  /* 0x00000074030e7210 */ /* 0x000fc60007f7e0ff */
[----:B------:R-:W-:-:S04]  /*41220*/  IMAD.X R13, R5, 0x1, R150, P4 ;  /* 0x00000001050d7824 */ /* 0x000fc800020e0696 */
[----:B------:R-:W3:Y:S01]  /*41230*/  LDC R21, c[0x0][0x228] ;  /* 0x00008a00ff157b82 */ /* 0x000ee20000000800 */
[----:B------:R-:W-:Y:S02]  /*41240*/  IMAD.X R15, R5, 0x1, R118, P3 ;  /* 0x00000001050f7824 */ /* 0x000fe400018e0676 */
[----:B------:R-:W-:Y:S01]  /*41250*/  VIADD R9, R247, 0x23 ;  /* 0x00000023f7097836 */ /* 0x000fe20000000000 */
[----:B------:R-:W-:Y:S01]  /*41260*/  ISETP.LT.AND P1, PT, R239, R23, !P1 ;  /* 0x00000017ef00720c */ /* 0x000fe20004f21270 */
[----:B------:R1:W-:Y:S03]  /*41270*/  @P2 STG.E.U8 desc[UR60][R12.64], R0 ;  /* 0x000000000c002986 */ /* 0x0003e6000c10113c */
[----:B------:R-:W3:Y:S01]  /*41280*/  LDC R22, c[0x0][0x228] ;  /* 0x00008a00ff167b82 */ /* 0x000ee20000000800 */
[----:B------:R0:W-:Y:S01]  /*41290*/  @P0 STG.E.U8 desc[UR60][R14.64], R2 ;  /* 0x000000020e000986 */ /* 0x0001e2000c10113c */
[----:B------:R-:W-:-:S02]  /*412a0*/  IADD3 R16, P4, R3, R154, RZ ;  /* 0x0000009a03107210 */ /* 0x000fc40007f9e0ff */
[----:B----4-:R-:W-:Y:S01]  /*412b0*/  ISETP.GE.AND P0, PT, R9, R18, PT ;  /* 0x000000120900720c */ /* 0x010fe20003f06270 */
[----:B--2---:R-:W-:-:S03]  /*412c0*/  IMAD.IADD R6, R3, 0x1, R6 ;  /* 0x0000000103067824 */ /* 0x004fc600078e0206 */
[----:B------:R-:W2:Y:S01]  /*412d0*/  LDC R18, c[0x0][0x22c] ;  /* 0x00008b00ff127b82 */ /* 0x000ea20000000800 */
[----:B------:R-:W-:Y:S01]  /*412e0*/  IMAD.X R17, R5, 0x1, R155, P4 ;  /* 0x0000000105117824 */ /* 0x000fe200020e069b */
[----:B------:R-:W-:Y:S02]  /*412f0*/  ISETP.LT.AND P2, PT, R245, R19, !P0 ;  /* 0x00000013f500720c */ /* 0x000fe40004741270 */
[----:B-1----:R-:W-:-:S04]  /*41300*/  SHF.R.S32.HI R11, RZ, 0x1f, R6 ;  /* 0x0000001fff0b7819 */ /* 0x002fc80000011406 */
[----:B------:R-:W1:Y:S01]  /*41310*/  LDC R0, c[0x0][0x228] ;  /* 0x00008a00ff007b82 */ /* 0x000e620000000800 */
[----:B------:R-:W-:Y:S01]  /*41320*/  IADD3 R8, P4, R6, R67, RZ ;  /* 0x0000004306087210 */ /* 0x000fe20007f9e0ff */
[----:B------:R4:W-:Y:S01]  /*41330*/  @P1 STG.E.U8 desc[UR60][R16.64], R4 ;  /* 0x0000000410001986 */ /* 0x0009e2000c10113c */
[----:B0-----:R-:W-:-:S05]  /*41340*/  ISETP.LT.AND P1, PT, R243, R20, !P0 ;  /* 0x00000014f300720c */ /* 0x001fca0004721270 */
[----:B------:R-:W0:Y:S01]  /*41350*/  LDC R19, c[0x0][0x248] ;  /* 0x00009200ff137b82 */ /* 0x000e220000000800 */
[----:B------:R-:W-:Y:S01]  /*41360*/  IADD3 R2, P3, R6, R149, RZ ;  /* 0x0000009506027210 */ /* 0x000fe20007f7e0ff */
[----:B------:R-:W-:Y:S01]  /*41370*/  IMAD.X R9, R11, 0x1, R148, P4 ;  /* 0x000000010b097824 */ /* 0x000fe200020e0694 */
[----:B---3--:R-:W-:-:S05]  /*41380*/  ISETP.LT.AND P4, PT, R241, R21, !P0 ;  /* 0x00000015f100720c */ /* 0x008fca0004781270 */
[----:B------:R-:W3:Y:S01]  /*41390*/  LDC R13, c[0x0][0x228] ;  /* 0x00008a00ff0d7b82 */ /* 0x000ee20000000800 */
[----:B----4-:R-:W-:Y:S01]  /*413a0*/  IADD3 R4, P5, R6, R116, RZ ;  /* 0x0000007406047210 */ /* 0x010fe20007fbe0ff */
[----:B------:R-:W-:Y:S01]  /*413b0*/  IMAD.X R3, R11, 0x1, R150, P3 ;  /* 0x000000010b037824 */ /* 0x000fe200018e0696 */
[----:B------:R-:W-:Y:S01]  /*413c0*/  ISETP.LT.AND P0, PT, R239, R22, !P0 ;  /* 0x00000016ef00720c */ /* 0x000fe20004701270 */
[----:B------:R-:W-:-:S04]  /*413d0*/  VIADD R15, R247, 0x24 ;  /* 0x00000024f70f7836 */ /* 0x000fc80000000000 */
[----:B------:R-:W4:Y:S01]  /*413e0*/  LDC R14, c[0x0][0x228] ;  /* 0x00008a00ff0e7b82 */ /* 0x000f220000000800 */
[----:B------:R-:W-:Y:S01]  /*413f0*/  @P2 STG.E.U8 desc[UR60][R8.64], R91 ;  /* 0x0000005b08002986 */ /* 0x000fe2000c10113c */
[----:B------:R-:W-:Y:S01]  /*41400*/  IMAD.X R5, R11, 0x1, R118, P5 ;  /* 0x000000010b057824 */ /* 0x000fe200028e0676 */
[----:B------:R-:W-:-:S05]  /*41410*/  IADD3 R10, P2, R6, R154, RZ ;  /* 0x0000009a060a7210 */ /* 0x000fca0007f5e0ff */
[----:B------:R-:W4:Y:S01]  /*41420*/  LDC R12, c[0x0][0x228] ;  /* 0x00008a00ff0c7b82 */ /* 0x000f220000000800 */
[----:B------:R3:W-:Y:S01]  /*41430*/  @P1 STG.E.U8 desc[UR60][R2.64], R72 ;  /* 0x0000004802001986 */ /* 0x0007e2000c10113c */
[----:B--2---:R-:W-:Y:S01]  /*41440*/  ISETP.GE.AND P1, PT, R15, R18, PT ;  /* 0x000000120f00720c */ /* 0x004fe20003f26270 */
[----:B------:R-:W-:Y:S02]  /*41450*/  IMAD.X R11, R11, 0x1, R155, P2 ;  /* 0x000000010b0b7824 */ /* 0x000fe400010e069b */
[----:B------:R2:W-:Y:S01]  /*41460*/  @P4 STG.E.U8 desc[UR60][R4.64], R86 ;  /* 0x0000005604004986 */ /* 0x0005e2000c10113c */
[----:B-1----:R-:W-:Y:S01]  /*41470*/  ISETP.LT.AND P4, PT, R245, R0, !P1 ;  /* 0x00000000f500720c */ /* 0x002fe20004f81270 */
[----:B0-----:R-:W-:Y:S01]  /*41480*/  IMAD.IADD R6, R6, 0x1, R19 ;  /* 0x0000000106067824 */ /* 0x001fe200078e0213 */
[----:B------:R-:W0:Y:S01]  /*41490*/  LDC R0, c[0x0][0x22c] ;  /* 0x00008b00ff007b82 */ /* 0x000e220000000800 */
[----:B------:R1:W-:Y:S01]  /*414a0*/  @P0 STG.E.U8 desc[UR60][R10.64], R87 ;  /* 0x000000570a000986 */ /* 0x0003e2000c10113c */
[----:B---3--:R-:W-:-:S02]  /*414b0*/  ISETP.LT.AND P2, PT, R241, R13, !P1 ;  /* 0x0000000df100720c */ /* 0x008fc40004f41270 */
[----:B------:R-:W-:-:S04]  /*414c0*/  SHF.R.S32.HI R13, RZ, 0x1f, R6 ;  /* 0x0000001fff0d7819 */ /* 0x000fc80000011406 */
[----:B------:R-:W3:Y:S01]  /*414d0*/  LDC R15, c[0x0][0x248] ;  /* 0x00009200ff0f7b82 */ /* 0x000ee20000000800 */
[----:B------:R-:W-:Y:S02]  /*414e0*/  IADD3 R2, P0, R6, R67, RZ ;  /* 0x0000004306027210 */ /* 0x000fe40007f1e0ff */
[----:B------:R-:W-:-:S03]  /*414f0*/  PRMT R81, R78, 0x7770, RZ ;  /* 0x000077704e517816 */ /* 0x000fc600000000ff */
[----:B------:R-:W-:Y:S01]  /*41500*/  IMAD.X R3, R13, 0x1, R148, P0 ;  /* 0x000000010d037824 */ /* 0x000fe200000e0694 */
[----:B----4-:R-:W-:Y:S01]  /*41510*/  ISETP.LT.AND P0, PT, R239, R14, !P1 ;  /* 0x0000000eef00720c */ /* 0x010fe20004f01270 */
[----:B------:R-:W4:Y:S01]  /*41520*/  LDC R16, c[0x0][0x228] ;  /* 0x00008a00ff107b82 */ /* 0x000f220000000800 */
[----:B------:R-:W-:Y:S02]  /*41530*/  ISETP.LT.AND P3, PT, R243, R12, !P1 ;  /* 0x0000000cf300720c */ /* 0x000fe40004f61270 */
[----:B--2---:R-:W-:-:S05]  /*41540*/  IADD3 R4, P5, R6, R149, RZ ;  /* 0x0000009506047210 */ /* 0x004fca0007fbe0ff */
[----:B------:R-:W2:Y:S01]  /*41550*/  LDC R14, c[0x0][0x228] ;  /* 0x00008a00ff0e7b82 */ /* 0x000ea20000000800 */
[C---:B------:R-:W-:Y:S01]  /*41560*/  IADD3 R8, P1, R6.reuse, R116, RZ ;  /* 0x0000007406087210 */ /* 0x040fe20007f3e0ff */
[----:B------:R3:W-:Y:S01]  /*41570*/  @P4 STG.E.U8 desc[UR60][R2.64], R81 ;  /* 0x0000005102004986 */ /* 0x0007e2000c10113c */
[----:B-1----:R-:W-:Y:S01]  /*41580*/  IADD3 R10, P4, R6, R154, RZ ;  /* 0x0000009a060a7210 */ /* 0x002fe20007f9e0ff */
[----:B------:R-:W-:-:S04]  /*41590*/  VIADD R19, R247, 0x25 ;  /* 0x00000025f7137836 */ /* 0x000fc80000000000 */
[----:B------:R-:W1:Y:S01]  /*415a0*/  LDC R12, c[0x0][0x228] ;  /* 0x00008a00ff0c7b82 */ /* 0x000e620000000800 */
[C---:B------:R-:W-:Y:S01]  /*415b0*/  PRMT R51, R78.reuse, 0x7771, RZ ;  /* 0x000077714e337816 */ /* 0x040fe200000000ff */
[----:B------:R-:W-:Y:S01]  /*415c0*/  IMAD.X R5, R13, 0x1, R150, P5 ;  /* 0x000000010d057824 */ /* 0x000fe200028e0696 */
[----:B------:R-:W-:-:S05]  /*415d0*/  PRMT R46, R78, 0x7772, RZ ;  /* 0x000077724e2e7816 */ /* 0x000fca00000000ff */
[----:B------:R-:W1:Y:S01]  /*415e0*/  LDC R17, c[0x0][0x228] ;  /* 0x00008a00ff117b82 */ /* 0x000e620000000800 */
[C---:B------:R-:W-:Y:S01]  /*415f0*/  IMAD.X R9, R13.reuse, 0x1, R118, P1 ;  /* 0x000000010d097824 */ /* 0x040fe200008e0676 */
[----:B------:R-:W-:Y:S01]  /*41600*/  PRMT R76, R78, 0x7773, RZ ;  /* 0x000077734e4c7816 */ /* 0x000fe200000000ff */
[----:B------:R-:W-:Y:S01]  /*41610*/  IMAD.X R11, R13, 0x1, R155, P4 ;  /* 0x000000010d0b7824 */ /* 0x000fe200020e069b */
[----:B0-----:R-:W-:Y:S01]  /*41620*/  ISETP.GE.AND P1, PT, R19, R0, PT ;  /* 0x000000001300720c */ /* 0x001fe20003f26270 */
[----:B---3--:R-:W-:Y:S01]  /*41630*/  IMAD.IADD R6, R6, 0x1, R15 ;  /* 0x0000000106067824 */ /* 0x008fe200078e020f */
[----:B------:R-:W-:Y:S02]  /*41640*/  @P3 STG.E.U8 desc[UR60][R4.64], R51 ;  /* 0x0000003304003986 */ /* 0x000fe4000c10113c */
[----:B------:R-:W0:Y:S02]  /*41650*/  LDC R0, c[0x0][0x22c] ;  /* 0x00008b00ff007b82 */ /* 0x000e240000000800 */
[----:B------:R3:W-:Y:S01]  /*41660*/  @P2 STG.E.U8 desc[UR60][R8.64], R46 ;  /* 0x0000002e08002986 */ /* 0x0007e2000c10113c */
[----:B------:R-:W-:-:S05]  /*41670*/  SHF.R.S32.HI R13, RZ, 0x1f, R6 ;  /* 0x0000001fff0d7819 */ /* 0x000fca0000011406 */
[----:B------:R-:W0:Y:S01]  /*41680*/  LDC R15, c[0x0][0x248] ;  /* 0x00009200ff0f7b82 */ /* 0x000e220000000800 */
[----:B------:R1:W-:Y:S01]  /*41690*/  @P0 STG.E.U8 desc[UR60][R10.64], R76 ;  /* 0x0000004c0a000986 */ /* 0x0003e2000c10113c */
[----:B------:R-:W-:Y:S02]  /*416a0*/  IADD3 R2, P0, R6, R67, RZ ;  /* 0x0000004306027210 */ /* 0x000fe40007f1e0ff */
[----:B--2---:R-:W-:-:S03]  /*416b0*/  ISETP.LT.AND P2, PT, R241, R14, !P1 ;  /* 0x0000000ef100720c */ /* 0x004fc60004f41270 */
[----:B------:R-:W-:Y:S01]  /*416c0*/  IMAD.X R3, R13, 0x1, R148, P0 ;  /* 0x000000010d037824 */ /* 0x000fe200000e0694 */
[----:B---3--:R-:W-:Y:S01]  /*416d0*/  IADD3 R8, P0, R6, R116, RZ ;  /* 0x0000007406087210 */ /* 0x008fe20007f1e0ff */
[----:B------:R-:W2:Y:S01]  /*416e0*/  LDC R14, c[0x0][0x228] ;  /* 0x00008a00ff0e7b82 */ /* 0x000ea20000000800 */
[----:B----4-:R-:W-:Y:S02]  /*416f0*/  ISETP.LT.AND P3, PT, R243, R16, !P1 ;  /* 0x00000010f300720c */ /* 0x010fe40004f61270 */
[----:B-1----:R-:W-:Y:S01]  /*41700*/  ISETP.LT.AND P5, PT, R245, R12, !P1 ;  /* 0x0000000cf500720c */ /* 0x002fe20004fa1270 */
[----:B------:R-:W-:-:S04]  /*41710*/  IMAD.X R9, R13, 0x1, R118, P0 ;  /* 0x000000010d097824 */ /* 0x000fc800000e0676 */
[----:B------:R-:W1:Y:S01]  /*41720*/  LDC R16, c[0x0][0x228] ;  /* 0x00008a00ff107b82 */ /* 0x000e620000000800 */
[----:B------:R-:W-:Y:S01]  /*41730*/  ISETP.LT.AND P0, PT, R239, R17, !P1 ;  /* 0x00000011ef00720c */ /* 0x000fe20004f01270 */
[----:B------:R-:W-:Y:S01]  /*41740*/  VIADD R17, R247, 0x26 ;  /* 0x00000026f7117836 */ /* 0x000fe20000000000 */
[----:B------:R-:W-:-:S05]  /*41750*/  IADD3 R10, P1, R6, R154, RZ ;  /* 0x0000009a060a7210 */ /* 0x000fca0007f3e0ff */
[----:B------:R-:W3:Y:S01]  /*41760*/  LDC R18, c[0x0][0x228] ;  /* 0x00008a00ff127b82 */ /* 0x000ee20000000800 */
[----:B------:R-:W-:Y:S01]  /*41770*/  IMAD.X R11, R13, 0x1, R155, P1 ;  /* 0x000000010d0b7824 */ /* 0x000fe200008e069b */
[C---:B------:R-:W-:Y:S01]  /*41780*/  IADD3 R4, P4, R6.reuse, R149, RZ ;  /* 0x0000009506047210 */ /* 0x040fe20007f9e0ff */
[----:B0-----:R-:W-:Y:S01]  /*41790*/  IMAD.IADD R6, R6, 0x1, R15 ;  /* 0x0000000106067824 */ /* 0x001fe200078e020f */
[----:B------:R-:W-:-:S04]  /*417a0*/  ISETP.GE.AND P1, PT, R17, R0, PT ;  /* 0x000000001100720c */ /* 0x000fc80003f26270 */
[----:B------:R-:W0:Y:S01]  /*417b0*/  LDC R12, c[0x0][0x22c] ;  /* 0x00008b00ff0c7b82 */ /* 0x000e220000000800 */
[----:B------:R-:W-:-:S07]  /*417c0*/  IMAD.X R5, R13, 0x1, R150, P4 ;  /* 0x000000010d057824 */ /* 0x000fce00020e0696 */
[----:B------:R-:W4:Y:S08]  /*417d0*/  LDC R0, c[0x0][0x228] ;  /* 0x00008a00ff007b82 */ /* 0x000f300000000800 */
[----:B------:R-:W4:Y:S01]  /*417e0*/  LDC R15, c[0x0][0x248] ;  /* 0x00009200ff0f7b82 */ /* 0x000f220000000800 */
[----:B------:R3:W-:Y:S07]  /*417f0*/  @P5 STG.E.U8 desc[UR60][R2.64], R94 ;  /* 0x0000005e02005986 */ /* 0x0007ee000c10113c */
[----:B------:R-:W4:Y:S01]  /*41800*/  LDC R17, c[0x0][0x228] ;  /* 0x00008a00ff117b82 */ /* 0x000f220000000800 */
[----:B------:R3:W-:Y:S01]  /*41810*/  @P3 STG.E.U8 desc[UR60][R4.64], R89 ;  /* 0x0000005904003986 */ /* 0x0007e2000c10113c */
[----:B--2---:R-:W-:-:S02]  /*41820*/  ISETP.LT.AND P5, PT, R245, R14, !P1 ;  /* 0x0000000ef500720c */ /* 0x004fc40004fa1270 */
[----:B-1----:R-:W-:Y:S01]  /*41830*/  ISETP.LT.AND P6, PT, R243, R16, !P1 ;  /* 0x00000010f300720c */ /* 0x002fe20004fc1270 */
[----:B------:R1:W-:Y:S01]  /*41840*/  @P2 STG.E.U8 desc[UR60][R8.64], R73 ;  /* 0x0000004908002986 */ /* 0x0003e2000c10113c */
[----:B---3--:R-:W-:Y:S02]  /*41850*/  ISETP.LT.AND P2, PT, R241, R18, !P1 ;  /* 0x00000012f100720c */ /* 0x008fe40004f41270 */
[----:B------:R-:W2:Y:S01]  /*41860*/  LDC R14, c[0x0][0x228] ;  /* 0x00008a00ff0e7b82 */ /* 0x000ea20000000800 */
[----:B------:R3:W-:Y:S01]  /*41870*/  @P0 STG.E.U8 desc[UR60][R10.64], R90 ;  /* 0x0000005a0a000986 */ /* 0x0007e2000c10113c */
[----:B------:R-:W-:Y:S02]  /*41880*/  SHF.R.S32.HI R13, RZ, 0x1f, R6 ;  /* 0x0000001fff0d7819 */ /* 0x000fe40000011406 */
[C---:B------:R-:W-:Y:S02]  /*41890*/  IADD3 R2, P0, R6.reuse, R67, RZ ;  /* 0x0000004306027210 */ /* 0x040fe40007f1e0ff */
[----:B------:R-:W-:-:S02]  /*418a0*/  IADD3 R4, P3, R6, R149, RZ ;  /* 0x0000009506047210 */ /* 0x000fc40007f7e0ff */
[----:B------:R-:W2:Y:S01]  /*418b0*/  LDC R16, c[0x0][0x228] ;  /* 0x00008a00ff107b82 */ /* 0x000ea20000000800 */
[C---:B-1----:R-:W-:Y:S01]  /*418c0*/  IADD3 R8, P4, R6.reuse, R116, RZ ;  /* 0x0000007406087210 */ /* 0x042fe20007f9e0ff */
[----:B------:R-:W-:Y:S01]  /*418d0*/  IMAD.X R3, R13, 0x1, R148, P0 ;  /* 0x000000010d037824 */ /* 0x000fe200000e0694 */
[C---:B------:R-:W-:Y:S02]  /*418e0*/  PRMT R80, R79.reuse, 0x7773, RZ ;  /* 0x000077734f507816 */ /* 0x040fe400000000ff */
[----:B------:R-:W-:Y:S01]  /*418f0*/  PRMT R82, R79, 0x7772, RZ ;  /* 0x000077724f527816 */ /* 0x000fe200000000ff */
[----:B---3--:R-:W-:Y:S01]  /*41900*/  VIADD R11, R247, 0x27 ;  /* 0x00000027f70b7836 */ /* 0x008fe20000000000 */
[----:B------:R-:W-:Y:S01]  /*41910*/  PRMT R78, R79, 0x7771, RZ ;  /* 0x000077714f4e7816 */ /* 0x000fe200000000ff */
[----:B------:R-:W-:Y:S01]  /*41920*/  IMAD.X R5, R13, 0x1, R150, P3 ;  /* 0x000000010d057824 */ /* 0x000fe200018e0696 */
[----:B------:R-:W-:Y:S01]  /*41930*/  PRMT R79, R79, 0x7770, RZ ;  /* 0x000077704f4f7816 */ /* 0x000fe200000000ff */
[----:B------:R-:W-:Y:S01]  /*41940*/  IMAD.X R9, R13, 0x1, R118, P4 ;  /* 0x000000010d097824 */ /* 0x000fe200020e0676 */
[----:B0-----:R-:W-:Y:S01]  /*41950*/  ISETP.GE.AND P0, PT, R11, R12, PT ;  /* 0x0000000c0b00720c */ /* 0x001fe20003f06270 */
[----:B------:R-:W0:Y:S01]  /*41960*/  LDC R18, c[0x0][0x228] ;  /* 0x00008a00ff127b82 */ /* 0x000e220000000800 */
[----:B----4-:R-:W-:Y:S01]  /*41970*/  ISETP.LT.AND P1, PT, R239, R0, !P1 ;  /* 0x00000000ef00720c */ /* 0x010fe20004f21270 */
[----:B------:R1:W-:Y:S01]  /*41980*/  @P5 STG.E.U8 desc[UR60][R2.64], R79 ;  /* 0x0000004f02005986 */ /* 0x0003e2000c10113c */
[C---:B------:R-:W-:Y:S01]  /*41990*/  IMAD.IADD R0, R6.reuse, 0x1, R15 ;  /* 0x0000000106007824 */ /* 0x040fe200078e020f */
[----:B------:R-:W-:-:S02]  /*419a0*/  IADD3 R10, P3, R6, R154, RZ ;  /* 0x0000009a060a7210 */ /* 0x000fc40007f7e0ff */
[----:B------:R3:W-:Y:S02]  /*419b0*/  @P6 STG.E.U8 desc[UR60][R4.64], R78 ;  /* 0x0000004e04006986 */ /* 0x0007e4000c10113c */
[----:B------:R-:W4:Y:S02]  /*419c0*/  LDC R6, c[0x0][0x22c] ;  /* 0x00008b00ff067b82 */ /* 0x000f240000000800 */
[----:B------:R3:W-:Y:S01]  /*419d0*/  @P2 STG.E.U8 desc[UR60][R8.64], R82 ;  /* 0x0000005208002986 */ /* 0x0007e2000c10113c */
[----:B------:R-:W-:-:S05]  /*419e0*/  ISETP.LT.AND P2, PT, R245, R17, !P0 ;  /* 0x00000011f500720c */ /* 0x000fca0004741270 */
[----:B------:R-:W0:Y:S01]  /*419f0*/  LDC R12, c[0x0][0x228] ;  /* 0x00008a00ff0c7b82 */ /* 0x000e220000000800 */
[----:B------:R-:W-:-:S07]  /*41a00*/  IMAD.X R11, R13, 0x1, R155, P3 ;  /* 0x000000010d0b7824 */ /* 0x000fce00018e069b */
[----:B------:R-:W0:Y:S01]  /*41a10*/  LDC R17, c[0x0][0x248] ;  /* 0x00009200ff117b82 */ /* 0x000e220000000800 */
[----:B------:R-:W-:-:S07]  /*41a20*/  SHF.R.S32.HI R13, RZ, 0x1f, R0 ;  /* 0x0000001fff0d7819 */ /* 0x000fce0000011400 */
[----:B------:R-:W0:Y:S01]  /*41a30*/  LDC R15, c[0x0][0x228] ;  /* 0x00008a00ff0f7b82 */ /* 0x000e220000000800 */
[C---:B-1----:R-:W-:Y:S02]  /*41a40*/  IADD3 R2, P5, R0.reuse, R67, RZ ;  /* 0x0000004300027210 */ /* 0x042fe40007fbe0ff */
[----:B--2---:R-:W-:Y:S01]  /*41a50*/  ISETP.LT.AND P4, PT, R243, R14, !P0 ;  /* 0x0000000ef300720c */ /* 0x004fe20004781270 */
[----:B------:R-:W-:Y:S01]  /*41a60*/  @P1 STG.E.U8 desc[UR60][R10.64], R80 ;  /* 0x000000500a001986 */ /* 0x000fe2000c10113c */
[----:B------:R-:W-:Y:S02]  /*41a70*/  ISETP.LT.AND P3, PT, R241, R16, !P0 ;  /* 0x00000010f100720c */ /* 0x000fe40004761270 */
[C---:B---3--:R-:W-:Y:S01]  /*41a80*/  IADD3 R4, P1, R0.reuse, R149, RZ ;  /* 0x0000009500047210 */ /* 0x048fe20007f3e0ff */
[----:B------:R-:W1:Y:S01]  /*41a90*/  LDC R14, c[0x0][0x228] ;  /* 0x00008a00ff0e7b82 */ /* 0x000e620000000800 */
[----:B------:R-:W-:Y:S01]  /*41aa0*/  IMAD.X R3, R13, 0x1, R148, P5 ;  /* 0x000000010d037824 */ /* 0x000fe200028e0694 */
[----:B------:R-:W-:Y:S01]  /*41ab0*/  IADD3 R8, P5, R0, R116, RZ ;  /* 0x0000007400087210 */ /* 0x000fe20007fbe0ff */
[----:B------:R-:W-:-:S02]  /*41ac0*/  VIADD R19, R247, 0x28 ;  /* 0x00000028f7137836 */ /* 0x000fc40000000000 */
[C---:B------:R-:W-:Y:S01]  /*41ad0*/  IMAD.X R5, R13.reuse, 0x1, R150, P1 ;  /* 0x000000010d057824 */ /* 0x040fe200008e0696 */
[----:B------:R2:W-:Y:S01]  /*41ae0*/  @P2 STG.E.U8 desc[UR60][R2.64], R97 ;  /* 0x0000006102002986 */ /* 0x0005e2000c10113c */
[----:B------:R-:W-:Y:S01]  /*41af0*/  IMAD.X R9, R13, 0x1, R118, P5 ;  /* 0x000000010d097824 */ /* 0x000fe200028e0676 */
[----:B------:R-:W3:Y:S01]  /*41b00*/  LDC R16, c[0x0][0x228] ;  /* 0x00008a00ff107b82 */ /* 0x000ee20000000800 */
[----:B----4-:R-:W-:Y:S01]  /*41b10*/  ISETP.GE.AND P1, PT, R19, R6, PT ;  /* 0x000000061300720c */ /* 0x010fe20003f26270 */
[----:B------:R4:W-:Y:S01]  /*41b20*/  @P4 STG.E.U8 desc[UR60][R4.64], R93 ;  /* 0x0000005d04004986 */ /* 0x0009e2000c10113c */
[----:B0-----:R-:W-:Y:S01]  /*41b30*/  ISETP.LT.AND P0, PT, R239, R12, !P0 ;  /* 0x0000000cef00720c */ /* 0x001fe20004701270 */
[C---:B------:R-:W-:Y:S02]  /*41b40*/  IMAD.IADD R6, R0.reuse, 0x1, R17 ;  /* 0x0000000100067824 */ /* 0x040fe400078e0211 */
[----:B------:R0:W-:Y:S02]  /*41b50*/  @P3 STG.E.U8 desc[UR60][R8.64], R92 ;  /* 0x0000005c08003986 */ /* 0x0001e4000c10113c */
[----:B------:R-:W3:Y:S01]  /*41b60*/  LDC R19, c[0x0][0x228] ;  /* 0x00008a00ff137b82 */ /* 0x000ee20000000800 */
[----:B--2---:R-:W-:-:S02]  /*41b70*/  IADD3 R2, P4, R0, R154, RZ ;  /* 0x0000009a00027210 */ /* 0x004fc40007f9e0ff */
[----:B------:R-:W-:-:S03]  /*41b80*/  ISETP.LT.AND P3, PT, R245, R15, !P1 ;  /* 0x0000000ff500720c */ /* 0x000fc60004f61270 */
[----:B------:R-:W-:Y:S02]  /*41b90*/  IMAD.X R3, R13, 0x1, R155, P4 ;  /* 0x000000010d037824 */ /* 0x000fe400020e069b */
[----:B------:R-:W2:Y:S01]  /*41ba0*/  LDC R0, c[0x0][0x22c] ;  /* 0x00008b00ff007b82 */ /* 0x000ea20000000800 */
[----:B------:R-:W-:Y:S02]  /*41bb0*/  SHF.R.S32.HI R13, RZ, 0x1f, R6 ;  /* 0x0000001fff0d7819 */ /* 0x000fe40000011406 */
[----:B----4-:R-:W-:Y:S02]  /*41bc0*/  IADD3 R4, P4, R6, R67, RZ ;  /* 0x0000004306047210 */ /* 0x010fe40007f9e0ff */
[----:B------:R-:W-:-:S03]  /*41bd0*/  ISETP.LT.AND P2, PT, R243, R18, !P1 ;  /* 0x00000012f300720c */ /* 0x000fc60004f41270 */
[----:B------:R-:W4:Y:S01]  /*41be0*/  LDC R17, c[0x0][0x228] ;  /* 0x00008a00ff117b82 */ /* 0x000f220000000800 */
[----:B------:R-:W-:Y:S01]  /*41bf0*/  IMAD.X R5, R13, 0x1, R148, P4 ;  /* 0x000000010d057824 */ /* 0x000fe200020e0694 */
[----:B------:R3:W-:Y:S01]  /*41c00*/  @P0 STG.E.U8 desc[UR60][R2.64], R74 ;  /* 0x0000004a02000986 */ /* 0x0007e2000c10113c */
[----:B-1----:R-:W-:-:S05]  /*41c10*/  ISETP.LT.AND P0, PT, R241, R14, !P1 ;  /* 0x0000000ef100720c */ /* 0x002fca0004f01270 */
[----:B------:R-:W1:Y:S01]  /*41c20*/  LDC R15, c[0x0][0x248] ;  /* 0x00009200ff0f7b82 */ /* 0x000e620000000800 */
[C---:B0-----:R-:W-:Y:S01]  /*41c30*/  IADD3 R8, P4, R6.reuse, R149, RZ ;  /* 0x0000009506087210 */ /* 0x041fe20007f9e0ff */
[----:B------:R0:W-:Y:S06]  /*41c40*/  @P3 STG.E.U8 desc[UR60][R4.64], R100 ;  /* 0x0000006404003986 */ /* 0x0001ec000c10113c */
[----:B------:R-:W0:Y:S01]  /*41c50*/  LDC R18, c[0x0][0x228] ;  /* 0x00008a00ff127b82 */ /* 0x000e220000000800 */
[C---:B------:R-:W-:Y:S01]  /*41c60*/  IADD3 R10, P3, R6.reuse, R116, RZ ;  /* 0x00000074060a7210 */ /* 0x040fe20007f7e0ff */
[----:B------:R-:W-:Y:S01]  /*41c70*/  IMAD.X R9, R13, 0x1, R150, P4 ;  /* 0x000000010d097824 */ /* 0x000fe200020e0696 */
[----:B---3--:R-:W-:Y:S01]  /*41c80*/  ISETP.LT.AND P1, PT, R239, R16, !P1 ;  /* 0x00000010ef00720c */ /* 0x008fe20004f21270 */
[----:B------:R-:W-:Y:S01]  /*41c90*/  VIADD R3, R247, 0x29 ;  /* 0x00000029f7037836 */ /* 0x000fe20000000000 */
[----:B------:R-:W-:Y:S01]  /*41ca0*/  IADD3 R12, P4, R6, R154, RZ ;  /* 0x0000009a060c7210 */ /* 0x000fe20007f9e0ff */
[----:B------:R-:W-:-:S02]  /*41cb0*/  IMAD.X R11, R13, 0x1, R118, P3 ;  /* 0x000000010d0b7824 */ /* 0x000fc400018e0676 */
[----:B------:R-:W3:Y:S01]  /*41cc0*/  LDC R14, c[0x0][0x228] ;  /* 0x00008a00ff0e7b82 */ /* 0x000ee20000000800 */
[----:B------:R-:W-:Y:S01]  /*41cd0*/  @P2 STG.E.U8 desc[UR60][R8.64], R75 ;  /* 0x0000004b08002986 */ /* 0x000fe2000c10113c */
[----:B------:R-:W-:-:S03]  /*41ce0*/  IMAD.X R13, R13, 0x1, R155, P4 ;  /* 0x000000010d0d7824 */ /* 0x000fc600020e069b */
[----:B------:R-:W-:Y:S03]  /*41cf0*/  @P0 STG.E.U8 desc[UR60][R10.64], R95 ;  /* 0x0000005f0a000986 */ /* 0x000fe6000c10113c */
[----:B------:R-:W3:Y:S01]  /*41d00*/  LDC R16, c[0x0][0x228] ;  /* 0x00008a00ff107b82 */ /* 0x000ee20000000800 */
[----:B--2---:R-:W-:Y:S01]  /*41d10*/  ISETP.GE.AND P0, PT, R3, R0, PT ;  /* 0x000000000300720c */ /* 0x004fe20003f06270 */
[----:B-1----:R-:W-:Y:S01]  /*41d20*/  IMAD.IADD R6, R6, 0x1, R15 ;  /* 0x0000000106067824 */ /* 0x002fe200078e020f */
[----:B------:R1:W-:Y:S02]  /*41d30*/  @P1 STG.E.U8 desc[UR60][R12.64], R96 ;  /* 0x000000600c001986 */ /* 0x0003e4000c10113c */
[----:B----4-:R-:W-:-:S03]  /*41d40*/  ISETP.LT.AND P2, PT, R245, R17, !P0 ;  /* 0x00000011f500720c */ /* 0x010fc60004741270 */
[----:B------:R-:W2:Y:S01]  /*41d50*/  LDC R0, c[0x0][0x22c] ;  /* 0x00008b00ff007b82 */ /* 0x000ea20000000800 */
[----:B0-----:R-:W-:Y:S02]  /*41d60*/  ISETP.LT.AND P1, PT, R243, R18, !P0 ;  /* 0x00000012f300720c */ /* 0x001fe40004721270 */
[----:B------:R-:W-:-:S05]  /*41d70*/  SHF.R.S32.HI R15, RZ, 0x1f, R6 ;  /* 0x0000001fff0f7819 */ /* 0x000fca0000011406 */
[----:B------:R-:W0:Y:S01]  /*41d80*/  LDC R17, c[0x0][0x248] ;  /* 0x00009200ff117b82 */ /* 0x000e220000000800 */
[----:B------:R-:W-:-:S07]  /*41d90*/  IADD3 R2, P4, R6, R67, RZ ;  /* 0x0000004306027210 */ /* 0x000fce0007f9e0ff */
[----:B------:R-:W4:Y:S01]  /*41da0*/  LDC R18, c[0x0][0x228] ;  /* 0x00008a00ff127b82 */ /* 0x000f220000000800 */
[C---:B------:R-:W-:Y:S01]  /*41db0*/  IADD3 R4, P3, R6.reuse, R149, RZ ;  /* 0x0000009506047210 */ /* 0x040fe20007f7e0ff */
[----:B------:R-:W-:Y:S01]  /*41dc0*/  IMAD.X R3, R15, 0x1, R148, P4 ;  /* 0x000000010f037824 */ /* 0x000fe200020e0694 */
[----:B---3--:R-:W-:Y:S01]  /*41dd0*/  ISETP.LT.AND P4, PT, R241, R14, !P0 ;  /* 0x0000000ef100720c */ /* 0x008fe20004781270 */
[----:B-1----:R-:W-:Y:S01]  /*41de0*/  VIADD R13, R247, 0x2a ;  /* 0x0000002af70d7836 */ /* 0x002fe20000000000 */
[----:B------:R-:W-:Y:S01]  /*41df0*/  ISETP.LT.AND P0, PT, R239, R16, !P0 ;  /* 0x00000010ef00720c */ /* 0x000fe20004701270 */
[----:B------:R-:W-:Y:S02]  /*41e00*/  IMAD.X R5, R15, 0x1, R150, P3 ;  /* 0x000000010f057824 */ /* 0x000fe400018e0696 */
[----:B------:R-:W1:Y:S01]  /*41e10*/  LDC R20, c[0x0][0x228] ;  /* 0x00008a00ff147b82 */ /* 0x000e620000000800 */
[C---:B------:R-:W-:Y:S01]  /*41e20*/  IADD3 R8, P5, R6.reuse, R116, RZ ;  /* 0x0000007406087210 */ /* 0x040fe20007fbe0ff */
[----:B------:R3:W-:Y:S01]  /*41e30*/  @P2 STG.E.U8 desc[UR60][R2.64], R113 ;  /* 0x0000007102002986 */ /* 0x0007e2000c10113c */
[----:B------:R-:W-:-:S05]  /*41e40*/  IADD3 R10, P2, R6, R154, RZ ;  /* 0x0000009a060a7210 */ /* 0x000fca0007f5e0ff */
[----:B------:R-:W1:Y:S01]  /*41e50*/  LDC R12, c[0x0][0x228] ;  /* 0x00008a00ff0c7b82 */ /* 0x000e620000000800 */
[----:B------:R1:W-:Y:S01]  /*41e60*/  @P1 STG.E.U8 desc[UR60][R4.64], R108 ;  /* 0x0000006c04001986 */ /* 0x0003e2000c10113c */
[----:B------:R-:W-:Y:S01]  /*41e70*/  IMAD.X R9, R15, 0x1, R118, P5 ;  /* 0x000000010f097824 */ /* 0x000fe200028e0676 */
[----:B--2---:R-:W-:Y:S01]  /*41e80*/  ISETP.GE.AND P1, PT, R13, R0, PT ;  /* 0x000000000d00720c */ /* 0x004fe20003f26270 */
[----:B------:R-:W-:-:S04]  /*41e90*/  IMAD.X R11, R15, 0x1, R155, P2 ;  /* 0x000000010f0b7824 */ /* 0x000fc800010e069b */
[----:B------:R-:W2:Y:S01]  /*41ea0*/  LDC R0, c[0x0][0x22c] ;  /* 0x00008b00ff007b82 */ /* 0x000ea20000000800 */
[----:B0-----:R-:W-:Y:S01]  /*41eb0*/  IMAD.IADD R6, R6, 0x1, R17 ;  /* 0x0000000106067824 */ /* 0x001fe200078e0211 */
[----:B------:R0:W-:Y:S01]  /*41ec0*/  @P4 STG.E.U8 desc[UR60][R8.64], R109 ;  /* 0x0000006d08004986 */ /* 0x0001e2000c10113c */
[----:B----4-:R-:W-:-:S05]  /*41ed0*/  ISETP.LT.AND P4, PT, R245, R18, !P1 ;  /* 0x00000012f500720c */ /* 0x010fca0004f81270 */
[----:B------:R-:W4:Y:S01]  /*41ee0*/  LDC R15, c[0x0][0x248] ;  /* 0x00009200ff0f7b82 */ /* 0x000f220000000800 */
[----:B------:R0:W-:Y:S01]  /*41ef0*/  @P0 STG.E.U8 desc[UR60][R10.64], R110 ;  /* 0x0000006e0a000986 */ /* 0x0001e2000c10113c */
[----:B------:R-:W-:Y:S02]  /*41f00*/  SHF.R.S32.HI R13, RZ, 0x1f, R6 ;  /* 0x0000001fff0d7819 */ /* 0x000fe40000011406 */
[----:B---3--:R-:W-:Y:S02]  /*41f10*/  IADD3 R2, P0, R6, R67, RZ ;  /* 0x0000004306027210 */ /* 0x008fe40007f1e0ff */
[----:B------:R-:W-:Y:S02]  /*41f20*/  ISETP.LT.AND P3, PT, R243, R19, !P1 ;  /* 0x00000013f300720c */ /* 0x000fe40004f61270 */
[----:B------:R-:W3:Y:S01]  /*41f30*/  LDC R14, c[0x0][0x228] ;  /* 0x00008a00ff0e7b82 */ /* 0x000ee20000000800 */
[----:B------:R-:W-:Y:S01]  /*41f40*/  IMAD.X R3, R13, 0x1, R148, P0 ;  /* 0x000000010d037824 */ /* 0x000fe200000e0694 */
[----:B-1----:R-:W-:-:S02]  /*41f50*/  ISETP.LT.AND P2, PT, R241, R20, !P1 ;  /* 0x00000014f100720c */ /* 0x002fc40004f41270 */
[----:B------:R-:W-:-:S04]  /*41f60*/  ISETP.LT.AND P0, PT, R239, R12, !P1 ;  /* 0x0000000cef00720c */ /* 0x000fc80004f01270 */
[----:B------:R-:W1:Y:S01]  /*41f70*/  LDC R16, c[0x0][0x228] ;  /* 0x00008a00ff107b82 */ /* 0x000e620000000800 */
[C---:B------:R-:W-:Y:S01]  /*41f80*/  IADD3 R4, P5, R6.reuse, R149, RZ ;  /* 0x0000009506047210 */ /* 0x040fe20007fbe0ff */
[----:B------:R4:W-:Y:S01]  /*41f90*/  @P4 STG.E.U8 desc[UR60][R2.64], R102 ;  /* 0x0000006602004986 */ /* 0x0009e2000c10113c */
[C---:B0-----:R-:W-:Y:S01]  /*41fa0*/  IADD3 R8, P1, R6.reuse, R116, RZ ;  /* 0x0000007406087210 */ /* 0x041fe20007f3e0ff */
[----:B------:R-:W-:Y:S01]  /*41fb0*/  VIADD R19, R247, 0x2b ;  /* 0x0000002bf7137836 */ /* 0x000fe20000000000 */
[----:B------:R-:W-:-:S03]  /*41fc0*/  IADD3 R10, P4, R6, R154, RZ ;  /* 0x0000009a060a7210 */ /* 0x000fc60007f9e0ff */
[----:B------:R-:W0:Y:S01]  /*41fd0*/  LDC R12, c[0x0][0x228] ;  /* 0x00008a00ff0c7b82 */ /* 0x000e220000000800 */
[C---:B------:R-:W-:Y:S02]  /*41fe0*/  IMAD.X R5, R13.reuse, 0x1, R150, P5 ;  /* 0x000000010d057824 */ /* 0x040fe400028e0696 */
[----:B------:R-:W-:-:S05]  /*41ff0*/  IMAD.X R9, R13, 0x1, R118, P1 ;  /* 0x000000010d097824 */ /* 0x000fca00008e0676 */
[----:B------:R-:W0:Y:S01]  /*42000*/  LDC R17, c[0x0][0x228] ;  /* 0x00008a00ff117b82 */ /* 0x000e220000000800 */
[----:B------:R-:W-:Y:S01]  /*42010*/  IMAD.X R11, R13, 0x1, R155, P4 ;  /* 0x000000010d0b7824 */ /* 0x000fe200020e069b */
[----:B--2---:R-:W-:Y:S01]  /*42020*/  ISETP.GE.AND P1, PT, R19, R0, PT ;  /* 0x000000001300720c */ /* 0x004fe20003f26270 */
[----:B----4-:R-:W-:Y:S01]  /*42030*/  IMAD.IADD R6, R6, 0x1, R15 ;  /* 0x0000000106067824 */ /* 0x010fe200078e020f */
[----:B------:R-:W-:Y:S04]  /*42040*/  @P3 STG.E.U8 desc[UR60][R4.64], R98 ;  /* 0x0000006204003986 */ /* 0x000fe8000c10113c */
[----:B------:R-:W2:Y:S01]  /*42050*/  LDC R0, c[0x0][0x22c] ;  /* 0x00008b00ff007b82 */ /* 0x000ea20000000800 */
[----:B------:R4:W-:Y:S01]  /*42060*/  @P2 STG.E.U8 desc[UR60][R8.64], R64 ;  /* 0x0000004008002986 */ /* 0x0009e2000c10113c */
[----:B------:R-:W-:-:S03]  /*42070*/  SHF.R.S32.HI R13, RZ, 0x1f, R6 ;  /* 0x0000001fff0d7819 */ /* 0x000fc60000011406 */
[----:B------:R0:W-:Y:S03]  /*42080*/  @P0 STG.E.U8 desc[UR60][R10.64], R99 ;  /* 0x000000630a000986 */ /* 0x0001e6000c10113c */
[----:B------:R-:W2:Y:S01]  /*42090*/  LDC R15, c[0x0][0x248] ;  /* 0x00009200ff0f7b82 */ /* 0x000ea20000000800 */
[----:B------:R-:W-:Y:S02]  /*420a0*/  IADD3 R2, P0, R6, R67, RZ ;  /* 0x0000004306027210 */ /* 0x000fe40007f1e0ff */
[----:B---3--:R-:W-:-:S03]  /*420b0*/  ISETP.LT.AND P5, PT, R245, R14, !P1 ;  /* 0x0000000ef500720c */ /* 0x008fc60004fa1270 */
[----:B------:R-:W-:Y:S01]  /*420c0*/  IMAD.X R3, R13, 0x1, R148, P0 ;  /* 0x000000010d037824 */ /* 0x000fe200000e0694 */
[----:B----4-:R-:W-:Y:S01]  /*420d0*/  IADD3 R8, P0, R6, R116, RZ ;  /* 0x0000007406087210 */ /* 0x010fe20007f1e0ff */
[----:B------:R-:W3:Y:S01]  /*420e0*/  LDC R14, c[0x0][0x228] ;  /* 0x00008a00ff0e7b82 */ /* 0x000ee20000000800 */
[----:B-1----:R-:W-:Y:S02]  /*420f0*/  ISETP.LT.AND P3, PT, R243, R16, !P1 ;  /* 0x00000010f300720c */ /* 0x002fe40004f61270 */
[----:B0-----:R-:W-:Y:S01]  /*42100*/  ISETP.LT.AND P2, PT, R241, R12, !P1 ;  /* 0x0000000cf100720c */ /* 0x001fe20004f41270 */
[----:B------:R-:W-:-:S04]  /*42110*/  IMAD.X R9, R13, 0x1, R118, P0 ;  /* 0x000000010d097824 */ /* 0x000fc800000e0676 */
[----:B------:R-:W0:Y:S01]  /*42120*/  LDC R16, c[0x0][0x228] ;  /* 0x00008a00ff107b82 */ /* 0x000e220000000800 */
[----:B------:R-:W-:Y:S01]  /*42130*/  ISETP.LT.AND P0, PT, R239, R17, !P1 ;  /* 0x00000011ef00720c */ /* 0x000fe20004f01270 */
[----:B------:R-:W-:Y:S01]  /*42140*/  VIADD R17, R247, 0x2c ;  /* 0x0000002cf7117836 */ /* 0x000fe20000000000 */
[----:B------:R-:W-:-:S05]  /*42150*/  IADD3 R10, P1, R6, R154, RZ ;  /* 0x0000009a060a7210 */ /* 0x000fca0007f3e0ff */
[----:B------:R-:W1:Y:S01]  /*42160*/  LDC R18, c[0x0][0x228] ;  /* 0x00008a00ff127b82 */ /* 0x000e620000000800 */
[----:B------:R-:W-:Y:S01]  /*42170*/  IMAD.X R11, R13, 0x1, R155, P1 ;  /* 0x000000010d0b7824 */ /* 0x000fe200008e069b */
[C---:B------:R-:W-:Y:S01]  /*42180*/  IADD3 R4, P4, R6.reuse, R149, RZ ;  /* 0x0000009506047210 */ /* 0x040fe20007f9e0ff */
[----:B--2---:R-:W-:Y:S01]  /*42190*/  IMAD.IADD R6, R6, 0x1, R15 ;  /* 0x0000000106067824 */ /* 0x004fe200078e020f */
[----:B------:R-:W-:-:S04]  /*421a0*/  ISETP.GE.AND P1, PT, R17, R0, PT ;  /* 0x000000001100720c */ /* 0x000fc80003f26270 */
[----:B------:R-:W2:Y:S01]  /*421b0*/  LDC R12, c[0x0][0x22c] ;  /* 0x00008b00ff0c7b82 */ /* 0x000ea20000000800 */
[----:B------:R-:W-:-:S07]  /*421c0*/  IMAD.X R5, R13, 0x1, R150, P4 ;  /* 0x000000010d057824 */ /* 0x000fce00020e0696 */
[----:B------:R-:W4:Y:S08]  /*421d0*/  LDC R0, c[0x0][0x228] ;  /* 0x00008a00ff007b82 */ /* 0x000f300000000800 */
[----:B------:R-:W4:Y:S01]  /*421e0*/  LDC R15, c[0x0][0x248] ;  /* 0x00009200ff0f7b82 */ /* 0x000f220000000800 */
[----:B------:R1:W-:Y:S07]  /*421f0*/  @P5 STG.E.U8 desc[UR60][R2.64], R142 ;  /* 0x0000008e02005986 */ /* 0x0003ee000c10113c */
[----:B------:R-:W4:Y:S01]  /*42200*/  LDC R17, c[0x0][0x228] ;  /* 0x00008a00ff117b82 */ /* 0x000f220000000800 */
[----:B------:R1:W-:Y:S01]  /*42210*/  @P3 STG.E.U8 desc[UR60][R4.64], R111 ;  /* 0x0000006f04003986 */ /* 0x0003e2000c10113c */
[----:B---3--:R-:W-:-:S02]  /*42220*/  ISETP.LT.AND P5, PT, R245, R14, !P1 ;  /* 0x0000000ef500720c */ /* 0x008fc40004fa1270 */
[----:B0-----:R-:W-:Y:S01]  /*42230*/  ISETP.LT.AND P6, PT, R243, R16, !P1 ;  /* 0x00000010f300720c */ /* 0x001fe20004fc1270 */
[----:B------:R0:W-:Y:S01]  /*42240*/  @P2 STG.E.U8 desc[UR60][R8.64], R68 ;  /* 0x0000004408002986 */ /* 0x0001e2000c10113c */
[----:B-1----:R-:W-:Y:S02]  /*42250*/  ISETP.LT.AND P2, PT, R241, R18, !P1 ;  /* 0x00000012f100720c */ /* 0x002fe40004f41270 */
[----:B------:R-:W1:Y:S01]  /*42260*/  LDC R14, c[0x0][0x228] ;  /* 0x00008a00ff0e7b82 */ /* 0x000e620000000800 */
[----:B------:R3:W-:Y:S01]  /*42270*/  @P0 STG.E.U8 desc[UR60][R10.64], R112 ;  /* 0x000000700a000986 */ /* 0x0007e2000c10113c */
[----:B------:R-:W-:Y:S02]  /*42280*/  SHF.R.S32.HI R13, RZ, 0x1f, R6 ;  /* 0x0000001fff0d7819 */ /* 0x000fe40000011406 */
[C---:B------:R-:W-:Y:S02]  /*42290*/  IADD3 R2, P0, R6.reuse, R67, RZ ;  /* 0x0000004306027210 */ /* 0x040fe40007f1e0ff */
[----:B------:R-:W-:-:S02]  /*422a0*/  IADD3 R4, P3, R6, R149, RZ ;  /* 0x0000009506047210 */ /* 0x000fc40007f7e0ff */
[----:B------:R-:W1:Y:S01]  /*422b0*/  LDC R16, c[0x0][0x228] ;  /* 0x00008a00ff107b82 */ /* 0x000e620000000800 */
[C---:B0-----:R-:W-:Y:S01]  /*422c0*/  IADD3 R8, P4, R6.reuse, R116, RZ ;  /* 0x0000007406087210 */ /* 0x041fe20007f9e0ff */
[----:B------:R-:W-:Y:S02]  /*422d0*/  IMAD.X R3, R13, 0x1, R148, P0 ;  /* 0x000000010d037824 */ /* 0x000fe400000e0694 */
[----:B---3--:R-:W-:Y:S02]  /*422e0*/  VIADD R11, R247, 0x2d ;  /* 0x0000002df70b7836 */ /* 0x008fe40000000000 */
[C---:B------:R-:W-:Y:S02]  /*422f0*/  IMAD.X R5, R13.reuse, 0x1, R150, P3 ;  /* 0x000000010d057824 */ /* 0x040fe400018e0696 */
[----:B------:R-:W0:Y:S01]  /*42300*/  LDC R18, c[0x0][0x228] ;  /* 0x00008a00ff127b82 */ /* 0x000e220000000800 */
[----:B------:R-:W-:Y:S01]  /*42310*/  IMAD.X R9, R13, 0x1, R118, P4 ;  /* 0x000000010d097824 */ /* 0x000fe200020e0676 */
[----:B--2---:R-:W-:Y:S01]  /*42320*/  ISETP.GE.AND P0, PT, R11, R12, PT ;  /* 0x0000000c0b00720c */ /* 0x004fe20003f06270 */
[----:B------:R2:W-:Y:S01]  /*42330*/  @P5 STG.E.U8 desc[UR60][R2.64], R106 ;  /* 0x0000006a02005986 */ /* 0x0005e2000c10113c */
[----:B----4-:R-:W-:Y:S01]  /*42340*/  ISETP.LT.AND P1, PT, R239, R0, !P1 ;  /* 0x00000000ef00720c */ /* 0x010fe20004f21270 */
[C---:B------:R-:W-:Y:S01]  /*42350*/  IMAD.IADD R0, R6.reuse, 0x1, R15 ;  /* 0x0000000106007824 */ /* 0x040fe200078e020f */
[----:B------:R-:W-:Y:S01]  /*42360*/  IADD3 R10, P3, R6, R154, RZ ;  /* 0x0000009a060a7210 */ /* 0x000fe20007f7e0ff */
[----:B------:R3:W-:Y:S01]  /*42370*/  @P6 STG.E.U8 desc[UR60][R4.64], R65 ;  /* 0x0000004104006986 */ /* 0x0007e2000c10113c */
[----:B------:R-:W4:Y:S03]  /*42380*/  LDC R6, c[0x0][0x22c] ;  /* 0x00008b00ff067b82 */ /* 0x000f260000000800 */
[----:B------:R3:W-:Y:S01]  /*42390*/  @P2 STG.E.U8 desc[UR60][R8.64], R103 ;  /* 0x0000006708002986 */ /* 0x0007e2000c10113c */
[----:B------:R-:W-:-:S04]  /*423a0*/  ISETP.LT.AND P2, PT, R245, R17, !P0 ;  /* 0x00000011f500720c */ /* 0x000fc80004741270 */
[----:B------:R-:W0:Y:S01]  /*423b0*/  LDC R12, c[0x0][0x228] ;  /* 0x00008a00ff0c7b82 */ /* 0x000e220000000800 */
[----:B------:R-:W-:-:S07]  /*423c0*/  IMAD.X R11, R13, 0x1, R155, P3 ;  /* 0x000000010d0b7824 */ /* 0x000fce00018e069b */
[----:B------:R-:W0:Y:S01]  /*423d0*/  LDC R17, c[0x0][0x248] ;  /* 0x00009200ff117b82 */ /* 0x000e220000000800 */
[----:B------:R-:W-:-:S07]  /*423e0*/  SHF.R.S32.HI R13, RZ, 0x1f, R0 ;  /* 0x0000001fff0d7819 */ /* 0x000fce0000011400 */
[----:B------:R-:W0:Y:S01]  /*423f0*/  LDC R15, c[0x0][0x228] ;  /* 0x00008a00ff0f7b82 */ /* 0x000e220000000800 */
[C---:B--2---:R-:W-:Y:S02]  /*42400*/  IADD3 R2, P5, R0.reuse, R67, RZ ;  /* 0x0000004300027210 */ /* 0x044fe40007fbe0ff */
[----:B-1----:R-:W-:Y:S01]  /*42410*/  ISETP.LT.AND P4, PT, R243, R14, !P0 ;  /* 0x0000000ef300720c */ /* 0x002fe20004781270 */
        /* <DEDUP_REMOVED lines=10> */
[----:B----4-:R-:W-:Y:S01]  /*424c0*/  ISETP.GE.AND P1, PT, R19, R6, PT ;  /* 0x000000061300720c */ /* 0x010fe20003f26270 */
[----:B------:R-:W3:Y:S01]  /*424d0*/  LDC R16, c[0x0][0x228] ;  /* 0x00008a00ff107b82 */ /* 0x000ee20000000800 */
[----:B------:R4:W-:Y:S01]  /*424e0*/  @P4 STG.E.U8 desc[UR60][R4.64], R115 ;  /* 0x0000007304004986 */ /* 0x0009e2000c10113c */
[----:B0-----:R-:W-:Y:S01]  /*424f0*/  ISETP.LT.AND P0, PT, R239, R12, !P0 ;  /* 0x0000000cef00720c */ /* 0x001fe20004701270 */
[C---:B------:R-:W-:Y:S02]  /*42500*/  IMAD.IADD R6, R0.reuse, 0x1, R17 ;  /* 0x0000000100067824 */ /* 0x040fe400078e0211 */
[----:B------:R0:W-:Y:S03]  /*42510*/  @P3 STG.E.U8 desc[UR60][R8.64], R114 ;  /* 0x0000007208003986 */ /* 0x0001e6000c10113c */
[----:B------:R-:W3:Y:S01]  /*42520*/  LDC R19, c[0x0][0x228] ;  /* 0x00008a00ff137b82 */ /* 0x000ee20000000800 */
[----:B--2---:R-:W-:-:S02]  /*42530*/  IADD3 R2, P4, R0, R154, RZ ;  /* 0x0000009a00027210 */ /* 0x004fc40007f9e0ff */
[----:B------:R-:W-:-:S03]  /*42540*/  ISETP.LT.AND P3, PT, R245, R15, !P1 ;  /* 0x0000000ff500720c */ /* 0x000fc60004f61270 */
[----:B------:R-:W-:Y:S02]  /*42550*/  IMAD.X R3, R13, 0x1, R155, P4 ;  /* 0x000000010d037824 */ /* 0x000fe400020e069b */
[----:B------:R-:W2:Y:S01]  /*42560*/  LDC R0, c[0x0][0x22c] ;  /* 0x00008b00ff007b82 */ /* 0x000ea20000000800 */
[----:B------:R-:W-:Y:S02]  /*42570*/  SHF.R.S32.HI R13, RZ, 0x1f, R6 ;  /* 0x0000001fff0d7819 */ /* 0x000fe40000011406 */
[----:B----4-:R-:W-:-:S05]  /*42580*/  IADD3 R4, P4, R6, R67, RZ ;  /* 0x0000004306047210 */ /* 0x010fca0007f9e0ff */
[----:B------:R-:W4:Y:S01]  /*42590*/  LDC R17, c[0x0][0x228] ;  /* 0x00008a00ff117b82 */ /* 0x000f220000000800 */
[----:B------:R-:W-:Y:S01]  /*425a0*/  IMAD.X R5, R13, 0x1, R148, P4 ;  /* 0x000000010d057824 */ /* 0x000fe200020e0694 */
[----:B------:R-:W-:Y:S01]  /*425b0*/  ISETP.LT.AND P2, PT, R243, R18, !P1 ;  /* 0x00000012f300720c */ /* 0x000fe20004f41270 */
[----:B------:R3:W-:Y:S01]  /*425c0*/  @P0 STG.E.U8 desc[UR60][R2.64], R69 ;  /* 0x0000004502000986 */ /* 0x0007e2000c10113c */
[----:B-1----:R-:W-:-:S04]  /*425d0*/  ISETP.LT.AND P0, PT, R241, R14, !P1 ;  /* 0x0000000ef100720c */ /* 0x002fc80004f01270 */
[----:B------:R-:W1:Y:S01]  /*425e0*/  LDC R15, c[0x0][0x248] ;  /* 0x00009200ff0f7b82 */ /* 0x000e620000000800 */
[C---:B0-----:R-:W-:Y:S01]  /*425f0*/  IADD3 R8, P4, R6.reuse, R149, RZ ;  /* 0x0000009506087210 */ /* 0x041fe20007f9e0ff */
[----:B------:R0:W-:Y:S01]  /*42600*/  @P3 STG.E.U8 desc[UR60][R4.64], R107 ;  /* 0x0000006b04003986 */ /* 0x0001e2000c10113c */
[----:B------:R-:W-:-:S05]  /*42610*/  IADD3 R10, P3, R6, R116, RZ ;  /* 0x00000074060a7210 */ /* 0x000fca0007f7e0ff */
[----:B------:R-:W0:Y:S01]  /*42620*/  LDC R18, c[0x0][0x228] ;  /* 0x00008a00ff127b82 */ /* 0x000e220000000800 */
[C---:B------:R-:W-:Y:S02]  /*42630*/  IMAD.X R9, R13.reuse, 0x1, R150, P4 ;  /* 0x000000010d097824 */ /* 0x040fe400020e0696 */
[----:B------:R-:W-:Y:S01]  /*42640*/  IMAD.X R11, R13, 0x1, R118, P3 ;  /* 0x000000010d0b7824 */ /* 0x000fe200018e0676 */
[----:B---3--:R-:W-:Y:S01]  /*42650*/  ISETP.LT.AND P1, PT, R239, R16, !P1 ;  /* 0x00000010ef00720c */ /* 0x008fe20004f21270 */
[----:B------:R-:W-:Y:S01]  /*42660*/  VIADD R3, R247, 0x2f ;  /* 0x0000002ff7037836 */ /* 0x000fe20000000000 */
[----:B------:R-:W-:Y:S01]  /*42670*/  @P2 STG.E.U8 desc[UR60][R8.64], R104 ;  /* 0x0000006808002986 */ /* 0x000fe2000c10113c */
[----:B------:R-:W-:Y:S01]  /*42680*/  IADD3 R12, P4, R6, R154, RZ ;  /* 0x0000009a060c7210 */ /* 0x000fe20007f9e0ff */
[----:B------:R-:W3:Y:S02]  /*42690*/  LDC R14, c[0x0][0x228] ;  /* 0x00008a00ff0e7b82 */ /* 0x000ee40000000800 */
[----:B------:R-:W-:Y:S01]  /*426a0*/  @P0 STG.E.U8 desc[UR60][R10.64], R66 ;  /* 0x000000420a000986 */ /* 0x000fe2000c10113c */
[----:B--2---:R-:W-:-:S05]  /*426b0*/  ISETP.GE.AND P0, PT, R3, R0, PT ;  /* 0x000000000300720c */ /* 0x004fca0003f06270 */
[----:B------:R-:W2:Y:S01]  /*426c0*/  LDC R16, c[0x0][0x228] ;  /* 0x00008a00ff107b82 */ /* 0x000ea20000000800 */
[----:B------:R-:W-:Y:S01]  /*426d0*/  IMAD.X R13, R13, 0x1, R155, P4 ;  /* 0x000000010d0d7824 */ /* 0x000fe200020e069b */
[----:B----4-:R-:W-:-:S06]  /*426e0*/  ISETP.LT.AND P2, PT, R245, R17, !P0 ;  /* 0x00000011f500720c */ /* 0x010fcc0004741270 */
[----:B------:R-:W4:Y:S01]  /*426f0*/  LDC R0, c[0x0][0x22c] ;  /* 0x00008b00ff007b82 */ /* 0x000f220000000800 */
[----:B-1----:R-:W-:Y:S01]  /*42700*/  IMAD.IADD R6, R6, 0x1, R15 ;  /* 0x0000000106067824 */ /* 0x002fe200078e020f */
[----:B------:R1:W-:Y:S01]  /*42710*/  @P1 STG.E.U8 desc[UR60][R12.64], R105 ;  /* 0x000000690c001986 */ /* 0x0003e2000c10113c */
[----:B0-----:R-:W-:-:S05]  /*42720*/  ISETP.LT.AND P1, PT, R243, R18, !P0 ;  /* 0x00000012f300720c */ /* 0x001fca0004721270 */
[----:B------:R-:W0:Y:S01]  /*42730*/  LDC R17, c[0x0][0x248] ;  /* 0x00009200ff117b82 */ /* 0x000e220000000800 */
[----:B------:R-:W-:Y:S02]  /*42740*/  SHF.R.S32.HI R15, RZ, 0x1f, R6 ;  /* 0x0000001fff0f7819 */ /* 0x000fe40000011406 */
[----:B------:R-:W-:-:S05]  /*42750*/  IADD3 R2, P4, R6, R67, RZ ;  /* 0x0000004306027210 */ /* 0x000fca0007f9e0ff */
[----:B------:R-:W0:Y:S01]  /*42760*/  LDC R18, c[0x0][0x228] ;  /* 0x00008a00ff127b82 */ /* 0x000e220000000800 */
[----:B------:R-:W-:Y:S01]  /*42770*/  IADD3 R4, P3, R6, R149, RZ ;  /* 0x0000009506047210 */ /* 0x000fe20007f7e0ff */
[----:B------:R-:W-:-:S06]  /*42780*/  IMAD.X R3, R15, 0x1, R148, P4 ;  /* 0x000000010f037824 */ /* 0x000fcc00020e0694 */
[----:B------:R-:W0:Y:S01]  /*42790*/  LDC R20, c[0x0][0x228] ;  /* 0x00008a00ff147b82 */ /* 0x000e220000000800 */
[----:B------:R-:W-:Y:S01]  /*427a0*/  IMAD.X R5, R15, 0x1, R150, P3 ;  /* 0x000000010f057824 */ /* 0x000fe200018e0696 */
[----:B---3--:R-:W-:Y:S01]  /*427b0*/  ISETP.LT.AND P4, PT, R241, R14, !P0 ;  /* 0x0000000ef100720c */ /* 0x008fe20004781270 */
[----:B-1----:R-:W-:Y:S01]  /*427c0*/  VIADD R13, R247, 0x30 ;  /* 0x00000030f70d7836 */ /* 0x002fe20000000000 */
[----:B--2---:R-:W-:-:S04]  /*427d0*/  ISETP.LT.AND P0, PT, R239, R16, !P0 ;  /* 0x00000010ef00720c */ /* 0x004fc80004701270 */
[----:B------:R-:W1:Y:S01]  /*427e0*/  LDC R12, c[0x0][0x228] ;  /* 0x00008a00ff0c7b82 */ /* 0x000e620000000800 */
[----:B------:R2:W-:Y:S01]  /*427f0*/  @P2 STG.E.U8 desc[UR60][R2.64], R147 ;  /* 0x0000009302002986 */ /* 0x0005e2000c10113c */
[C---:B------:R-:W-:Y:S02]  /*42800*/  IADD3 R8, P5, R6.reuse, R116, RZ ;  /* 0x0000007406087210 */ /* 0x040fe40007fbe0ff */
[C---:B------:R-:W-:Y:S01]  /*42810*/  IADD3 R10, P2, R6.reuse, R154, RZ ;  /* 0x0000009a060a7210 */ /* 0x040fe20007f5e0ff */
[----:B------:R3:W-:Y:S01]  /*42820*/  @P1 STG.E.U8 desc[UR60][R4.64], R144 ;  /* 0x0000009004001986 */ /* 0x0007e2000c10113c */
[----:B----4-:R-:W-:Y:S02]  /*42830*/  ISETP.GE.AND P1, PT, R13, R0, PT ;  /* 0x000000000d00720c */ /* 0x010fe40003f26270 */
[----:B------:R-:W4:Y:S01]  /*42840*/  LDC R0, c[0x0][0x22c] ;  /* 0x00008b00ff007b82 */ /* 0x000f220000000800 */
[----:B0-----:R-:W-:Y:S02]  /*42850*/  IMAD.IADD R6, R6, 0x1, R17 ;  /* 0x0000000106067824 */ /* 0x001fe400078e0211 */
[----:B------:R-:W-:-:S02]  /*42860*/  IMAD.X R9, R15, 0x1, R118, P5 ;  /* 0x000000010f097824 */ /* 0x000fc400028e0676 */
[----:B------:R-:W-:-:S03]  /*42870*/  IMAD.X R11, R15, 0x1, R155, P2 ;  /* 0x000000010f0b7824 */ /* 0x000fc600010e069b */
[----:B------:R-:W0:Y:S01]  /*42880*/  LDC R14, c[0x0][0x228] ;  /* 0x00008a00ff0e7b82 */ /* 0x000e220000000800 */
[----:B------:R-:W-:Y:S01]  /*42890*/  SHF.R.S32.HI R13, RZ, 0x1f, R6 ;  /* 0x0000001fff0d7819 */ /* 0x000fe20000011406 */
[----:B------:R3:W-:Y:S01]  /*428a0*/  @P4 STG.E.U8 desc[UR60][R8.64], R143 ;  /* 0x0000008f08004986 */ /* 0x0007e2000c10113c */
[C---:B--2---:R-:W-:Y:S02]  /*428b0*/  IADD3 R2, P3, R6.reuse, R67, RZ ;  /* 0x0000004306027210 */ /* 0x044fe40007f7e0ff */
[----:B------:R-:W-:Y:S01]  /*428c0*/  ISETP.LT.AND P5, PT, R245, R18, !P1 ;  /* 0x00000012f500720c */ /* 0x000fe20004fa1270 */
[----:B------:R2:W-:Y:S02]  /*428d0*/  @P0 STG.E.U8 desc[UR60][R10.64], R145 ;  /* 0x000000910a000986 */ /* 0x0005e4000c10113c */
[----:B------:R-:W0:Y:S01]  /*428e0*/  LDC R21, c[0x0][0x248] ;  /* 0x00009200ff157b82 */ /* 0x000e220000000800 */
[----:B------:R-:W-:Y:S02]  /*428f0*/  ISETP.LT.AND P2, PT, R243, R19, !P1 ;  /* 0x00000013f300720c */ /* 0x000fe40004f41270 */
[----:B------:R-:W-:Y:S01]  /*42900*/  ISETP.LT.AND P0, PT, R241, R20, !P1 ;  /* 0x00000014f100720c */ /* 0x000fe20004f01270 */
[----:B------:R-:W-:Y:S01]  /*42910*/  IMAD.X R3, R13, 0x1, R148, P3 ;  /* 0x000000010d037824 */ /* 0x000fe200018e0694 */
[----:B---3--:R-:W-:-:S02]  /*42920*/  IADD3 R4, P4, R6, R149, RZ ;  /* 0x0000009506047210 */ /* 0x008fc40007f9e0ff */
[----:B------:R-:W-:Y:S01]  /*42930*/  IADD3 R8, P3, R6, R116, RZ ;  /* 0x0000007406087210 */ /* 0x000fe20007f7e0ff */
[----:B------:R-:W3:Y:S01]  /*42940*/  LDC R16, c[0x0][0x228] ;  /* 0x00008a00ff107b82 */ /* 0x000ee20000000800 */
[C---:B------:R-:W-:Y:S01]  /*42950*/  PRMT R19, R60.reuse, 0x7770, RZ ;  /* 0x000077703c137816 */ /* 0x040fe200000000ff */
[C---:B------:R-:W-:Y:S01]  /*42960*/  IMAD.X R5, R13.reuse, 0x1, R150, P4 ;  /* 0x000000010d057824 */ /* 0x040fe200020e0696 */
[----:B------:R-:W-:Y:S01]  /*42970*/  PRMT R17, R60, 0x7771, RZ ;  /* 0x000077713c117816 */ /* 0x000fe200000000ff */
[----:B------:R-:W-:Y:S01]  /*42980*/  IMAD.X R9, R13, 0x1, R118, P3 ;  /* 0x000000010d097824 */ /* 0x000fe200018e0676 */
[----:B-1----:R-:W-:-:S03]  /*42990*/  ISETP.LT.AND P1, PT, R239, R12, !P1 ;  /* 0x0000000cef00720c */ /* 0x002fc60004f21270 */
[----:B------:R-:W1:Y:S01]  /*429a0*/  LDC R18, c[0x0][0x228] ;  /* 0x00008a00ff127b82 */ /* 0x000e620000000800 */
[----:B------:R-:W-:Y:S01]  /*429b0*/  PRMT R15, R60, 0x7772, RZ ;  /* 0x000077723c0f7816 */ /* 0x000fe200000000ff */
[----:B------:R-:W-:Y:S01]  /*429c0*/  VIADD R23, R247, 0x31 ;  /* 0x00000031f7177836 */ /* 0x000fe20000000000 */
[----:B------:R3:W-:Y:S05]  /*429d0*/  @P5 STG.E.U8 desc[UR60][R2.64], R19 ;  /* 0x0000001302005986 */ /* 0x0007ea000c10113c */
[----:B------:R-:W1:Y:S01]  /*429e0*/  LDC R12, c[0x0][0x228] ;  /* 0x00008a00ff0c7b82 */ /* 0x000e620000000800 */
[----:B------:R1:W-:Y:S01]  /*429f0*/  @P2 STG.E.U8 desc[UR60][R4.64], R17 ;  /* 0x0000001104002986 */ /* 0x0003e2000c10113c */
[----:B--2---:R-:W-:-:S03]  /*42a00*/  IADD3 R10, P2, R6, R154, RZ ;  /* 0x0000009a060a7210 */ /* 0x004fc60007f5e0ff */
[----:B------:R2:W-:Y:S01]  /*42a10*/  @P0 STG.E.U8 desc[UR60][R8.64], R15 ;  /* 0x0000000f08000986 */ /* 0x0005e2000c10113c */
[----:B----4-:R-:W-:Y:S02]  /*42a20*/  ISETP.GE.AND P0, PT, R23, R0, PT ;  /* 0x000000001700720c */ /* 0x010fe40003f06270 */
[----:B------:R-:W4:Y:S01]  /*42a30*/  LDC R0, c[0x0][0x22c] ;  /* 0x00008b00ff007b82 */ /* 0x000f220000000800 */
[----:B------:R-:W-:Y:S01]  /*42a40*/  IMAD.X R11, R13, 0x1, R155, P2 ;  /* 0x000000010d0b7824 */ /* 0x000fe200010e069b */
[----:B0-----:R-:W-:Y:S01]  /*42a50*/  ISETP.LT.AND P5, PT, R245, R14, !P0 ;  /* 0x0000000ef500720c */ /* 0x001fe200047a1270 */
[----:B------:R-:W-:Y:S01]  /*42a60*/  IMAD.IADD R6, R6, 0x1, R21 ;  /* 0x0000000106067824 */ /* 0x000fe200078e0215 */
[----:B------:R-:W-:-:S04]  /*42a70*/  PRMT R13, R60, 0x7773, RZ ;  /* 0x000077733c0d7816 */ /* 0x000fc800000000ff */
[----:B------:R-:W0:Y:S01]  /*42a80*/  LDC R23, c[0x0][0x248] ;  /* 0x00009200ff177b82 */ /* 0x000e220000000800 */
[----:B------:R4:W-:Y:S07]  /*42a90*/  @P1 STG.E.U8 desc[UR60][R10.64], R13 ;  /* 0x0000000d0a001986 */ /* 0x0009ee000c10113c */
[----:B------:R-:W0:Y:S01]  /*42aa0*/  LDC R14, c[0x0][0x228] ;  /* 0x00008a00ff0e7b82 */ /* 0x000e220000000800 */
[----:B---3--:R-:W-:Y:S02]  /*42ab0*/  ISETP.LT.AND P3, PT, R243, R16, !P0 ;  /* 0x00000010f300720c */ /* 0x008fe40004761270 */
[----:B------:R-:W-:-:S02]  /*42ac0*/  SHF.R.S32.HI R21, RZ, 0x1f, R6 ;  /* 0x0000001fff157819 */ /* 0x000fc40000011406 */
[C---:B------:R-:W-:Y:S02]  /*42ad0*/  IADD3 R2, P1, R6.reuse, R67, RZ ;  /* 0x0000004306027210 */ /* 0x040fe40007f3e0ff */
[----:B-1----:R-:W-:Y:S01]  /*42ae0*/  ISETP.LT.AND P2, PT, R241, R18, !P0 ;  /* 0x00000012f100720c */ /* 0x002fe20004741270 */
[----:B------:R-:W1:Y:S01]  /*42af0*/  LDC R16, c[0x0][0x228] ;  /* 0x00008a00ff107b82 */ /* 0x000e620000000800 */
[----:B------:R-:W-:Y:S01]  /*42b00*/  IADD3 R4, P4, R6, R149, RZ ;  /* 0x0000009506047210 */ /* 0x000fe20007f9e0ff */
[----:B------:R-:W-:Y:S01]  /*42b10*/  IMAD.X R3, R21, 0x1, R148, P1 ;  /* 0x0000000115037824 */ /* 0x000fe200008e0694 */
[----:B------:R-:W-:Y:S01]  /*42b20*/  ISETP.LT.AND P1, PT, R239, R12, !P0 ;  /* 0x0000000cef00720c */ /* 0x000fe20004721270 */
[----:B------:R-:W-:Y:S01]  /*42b30*/  VIADD R25, R247, 0x32 ;  /* 0x00000032f7197836 */ /* 0x000fe20000000000 */
[----:B------:R-:W-:-:S03]  /*42b40*/  PRMT R19, R56, 0x7770, RZ ;  /* 0x0000777038137816 */ /* 0x000fc600000000ff */
[----:B------:R-:W3:Y:S01]  /*42b50*/  LDC R18, c[0x0][0x228] ;  /* 0x00008a00ff127b82 */ /* 0x000ee20000000800 */
[----:B--2---:R-:W-:Y:S01]  /*42b60*/  IADD3 R8, P0, R6, R116, RZ ;  /* 0x0000007406087210 */ /* 0x004fe20007f1e0ff */
[C---:B------:R-:W-:Y:S01]  /*42b70*/  IMAD.X R5, R21.reuse, 0x1, R150, P4 ;  /* 0x0000000115057824 */ /* 0x040fe200020e0696 */
[----:B------:R-:W-:Y:S01]  /*42b80*/  PRMT R17, R56, 0x7771, RZ ;  /* 0x0000777138117816 */ /* 0x000fe200000000ff */
[----:B------:R2:W-:Y:S02]  /*42b90*/  @P5 STG.E.U8 desc[UR60][R2.64], R19 ;  /* 0x0000001302005986 */ /* 0x0005e4000c10113c */
[----:B------:R-:W-:Y:S01]  /*42ba0*/  IMAD.X R9, R21, 0x1, R118, P0 ;  /* 0x0000000115097824 */ /* 0x000fe200000e0676 */
[----:B----4-:R-:W-:Y:S01]  /*42bb0*/  ISETP.GE.AND P0, PT, R25, R0, PT ;  /* 0x000000001900720c */ /* 0x010fe20003f06270 */
[----:B------:R4:W-:Y:S01]  /*42bc0*/  @P3 STG.E.U8 desc[UR60][R4.64], R17 ;  /* 0x0000001104003986 */ /* 0x0009e2000c10113c */
[C---:B------:R-:W-:Y:S01]  /*42bd0*/  IADD3 R10, P3, R6.reuse, R154, RZ ;  /* 0x0000009a060a7210 */ /* 0x040fe20007f7e0ff */
[----:B0-----:R-:W-:Y:S01]  /*42be0*/  IMAD.IADD R6, R6, 0x1, R23 ;  /* 0x0000000106067824 */ /* 0x001fe200078e0217 */
[----:B------:R-:W0:Y:S01]  /*42bf0*/  LDC R12, c[0x0][0x228] ;  /* 0x00008a00ff0c7b82 */ /* 0x000e220000000800 */
[----:B------:R-:W-:-:S02]  /*42c00*/  ISETP.LT.AND P4, PT, R245, R14, !P0 ;  /* 0x0000000ef500720c */ /* 0x000fc40004781270 */
[----:B------:R-:W-:Y:S01]  /*42c10*/  IMAD.X R11, R21, 0x1, R155, P3 ;  /* 0x00000001150b7824 */ /* 0x000fe200018e069b */
[----:B------:R-:W-:Y:S02]  /*42c20*/  PRMT R15, R56, 0x7772, RZ ;  /* 0x00007772380f7816 */ /* 0x000fe400000000ff */
[----:B--2---:R-:W-:Y:S02]  /*42c30*/  SHF.R.S32.HI R19, RZ, 0x1f, R6 ;  /* 0x0000001fff137819 */ /* 0x004fe40000011406 */
[----:B------:R-:W2:Y:S01]  /*42c40*/  LDC R0, c[0x0][0x22c] ;  /* 0x00008b00ff007b82 */ /* 0x000ea20000000800 */
[----:B------:R-:W-:Y:S02]  /*42c50*/  IADD3 R2, P3, R6, R67, RZ ;  /* 0x0000004306027210 */ /* 0x000fe40007f7e0ff */
[----:B------:R-:W-:Y:S01]  /*42c60*/  PRMT R13, R56, 0x7773, RZ ;  /* 0x00007773380d7816 */ /* 0x000fe200000000ff */
[----:B------:R3:W-:Y:S01]  /*42c70*/  @P2 STG.E.U8 desc[UR60][R8.64], R15 ;  /* 0x0000000f08002986 */ /* 0x0007e2000c10113c */
[----:B----4-:R-:W-:Y:S01]  /*42c80*/  PRMT R17, R61, 0x7770, RZ ;  /* 0x000077703d117816 */ /* 0x010fe200000000ff */
[----:B------:R-:W-:-:S02]  /*42c90*/  IMAD.X R3, R19, 0x1, R148, P3 ;  /* 0x0000000113037824 */ /* 0x000fc400018e0694 */
[----:B------:R-:W4:Y:S01]  /*42ca0*/  LDC R21, c[0x0][0x248] ;  /* 0x00009200ff157b82 */ /* 0x000f220000000800 */
[----:B------:R0:W-:Y:S01]  /*42cb0*/  @P1 STG.E.U8 desc[UR60][R10.64], R13 ;  /* 0x0000000d0a001986 */ /* 0x0001e2000c10113c */
[----:B-1----:R-:W-:Y:S02]  /*42cc0*/  ISETP.LT.AND P2, PT, R243, R16, !P0 ;  /* 0x00000010f300720c */ /* 0x002fe40004741270 */
[----:B---3--:R-:W-:Y:S01]  /*42cd0*/  ISETP.LT.AND P1, PT, R241, R18, !P0 ;  /* 0x00000012f100720c */ /* 0x008fe20004721270 */
[----:B------:R1:W-:Y:S03]  /*42ce0*/  @P4 STG.E.U8 desc[UR60][R2.64], R17 ;  /* 0x0000001102004986 */ /* 0x0003e6000c10113c */
[----:B------:R-:W3:Y:S01]  /*42cf0*/  LDC R14, c[0x0][0x228] ;  /* 0x00008a00ff0e7b82 */ /* 0x000ee20000000800 */
[C---:B------:R-:W-:Y:S02]  /*42d00*/  IADD3 R4, P3, R6.reuse, R149, RZ ;  /* 0x0000009506047210 */ /* 0x040fe40007f7e0ff */
[----:B------:R-:W-:-:S05]  /*42d10*/  IADD3 R8, P4, R6, R116, RZ ;  /* 0x0000007406087210 */ /* 0x000fca0007f9e0ff */
[----:B------:R-:W1:Y:S01]  /*42d20*/  LDC R16, c[0x0][0x228] ;  /* 0x00008a00ff107b82 */ /* 0x000e620000000800 */
[----:B------:R-:W-:Y:S01]  /*42d30*/  IMAD.X R5, R19, 0x1, R150, P3 ;  /* 0x0000000113057824 */ /* 0x000fe200018e0696 */
[----:B------:R-:W-:-:S06]  /*42d40*/  PRMT R15, R61, 0x7771, RZ ;  /* 0x000077713d0f7816 */ /* 0x000fcc00000000ff */
[----:B------:R-:W1:Y:S01]  /*42d50*/  LDC R18, c[0x0][0x228] ;  /* 0x00008a00ff127b82 */ /* 0x000e620000000800 */
[----:B------:R-:W-:Y:S01]  /*42d60*/  IMAD.X R9, R19, 0x1, R118, P4 ;  /* 0x0000000113097824 */ /* 0x000fe200020e0676 */
[----:B0-----:R-:W-:Y:S01]  /*42d70*/  PRMT R13, R61, 0x7772, RZ ;  /* 0x000077723d0d7816 */ /* 0x001fe200000000ff */
[----:B------:R-:W-:Y:S01]  /*42d80*/  VIADD R23, R247, 0x33 ;  /* 0x00000033f7177836 */ /* 0x000fe20000000000 */
[----:B------:R-:W-:Y:S01]  /*42d90*/  ISETP.LT.AND P0, PT, R239, R12, !P0 ;  /* 0x0000000cef00720c */ /* 0x000fe20004701270 */
[----:B------:R0:W-:Y:S01]  /*42da0*/  @P2 STG.E.U8 desc[UR60][R4.64], R15 ;  /* 0x0000000f04002986 */ /* 0x0001e2000c10113c */
[----:B------:R-:W-:Y:S02]  /*42db0*/  IADD3 R10, P3, R6, R154, RZ ;  /* 0x0000009a060a7210 */ /* 0x000fe40007f7e0ff */
[----:B------:R-:W0:Y:S01]  /*42dc0*/  LDC R12, c[0x0][0x228] ;  /* 0x00008a00ff0c7b82 */ /* 0x000e220000000800 */
[----:B------:R0:W-:Y:S01]  /*42dd0*/  @P1 STG.E.U8 desc[UR60][R8.64], R13 ;  /* 0x0000000d08001986 */ /* 0x0001e2000c10113c */
[----:B--2---:R-:W-:Y:S01]  /*42de0*/  ISETP.GE.AND P1, PT, R23, R0, PT ;  /* 0x000000001700720c */ /* 0x004fe20003f26270 */
[----:B------:R-:W-:-:S05]  /*42df0*/  IMAD.X R11, R19, 0x1, R155, P3 ;  /* 0x00000001130b7824 */ /* 0x000fca00018e069b */
[----:B------:R-:W2:Y:S01]  /*42e00*/  LDC R0, c[0x0][0x22c] ;  /* 0x00008b00ff007b82 */ /* 0x000ea20000000800 */
[----:B------:R-:W-:Y:S01]  /*42e10*/  PRMT R61, R61, 0x7773, RZ ;  /* 0x000077733d3d7816 */ /* 0x000fe200000000ff */
[----:B----4-:R-:W-:Y:S01]  /*42e20*/  IMAD.IADD R6, R6, 0x1, R21 ;  /* 0x0000000106067824 */ /* 0x010fe200078e0215 */
[----:B---3--:R-:W-:Y:S02]  /*42e30*/  ISETP.LT.AND P4, PT, R245, R14, !P1 ;  /* 0x0000000ef500720c */ /* 0x008fe40004f81270 */
[----:B-1----:R-:W-:Y:S01]  /*42e40*/  ISETP.LT.AND P3, PT, R243, R16, !P1 ;  /* 0x00000010f300720c */ /* 0x002fe20004f61270 */
[----:B------:R1:W-:Y:S02]  /*42e50*/  @P0 STG.E.U8 desc[UR60][R10.64], R61 ;  /* 0x0000003d0a000986 */ /* 0x0003e4000c10113c */
[----:B------:R-:W3:Y:S01]  /*42e60*/  LDC R19, c[0x0][0x248] ;  /* 0x00009200ff137b82 */ /* 0x000ee20000000800 */
[----:B------:R-:W-:Y:S02]  /*42e70*/  ISETP.LT.AND P2, PT, R241, R18, !P1 ;  /* 0x00000012f100720c */ /* 0x000fe40004f41270 */
[----:B------:R-:W-:-:S02]  /*42e80*/  SHF.R.S32.HI R17, RZ, 0x1f, R6 ;  /* 0x0000001fff117819 */ /* 0x000fc40000011406 */
[C---:B------:R-:W-:Y:S02]  /*42e90*/  IADD3 R2, P0, R6.reuse, R67, RZ ;  /* 0x0000004306027210 */ /* 0x040fe40007f1e0ff */
[C---:B0-----:R-:W-:Y:S01]  /*42ea0*/  IADD3 R4, P5, R6.reuse, R149, RZ ;  /* 0x0000009506047210 */ /* 0x041fe20007fbe0ff */
[----:B------:R-:W0:Y:S01]  /*42eb0*/  LDC R14, c[0x0][0x228] ;  /* 0x00008a00ff0e7b82 */ /* 0x000e220000000800 */
[----:B------:R-:W-:Y:S01]  /*42ec0*/  IADD3 R8, P6, R6, R116, RZ ;  /* 0x0000007406087210 */ /* 0x000fe20007fde0ff */
[----:B------:R-:W-:Y:S01]  /*42ed0*/  IMAD.X R3, R17, 0x1, R148, P0 ;  /* 0x0000000111037824 */ /* 0x000fe200000e0694 */
[----:B------:R-:W-:Y:S01]  /*42ee0*/  PRMT R15, R57, 0x7770, RZ ;  /* 0x00007770390f7816 */ /* 0x000fe200000000ff */
[----:B------:R-:W-:Y:S01]  /*42ef0*/  IMAD.X R5, R17, 0x1, R150, P5 ;  /* 0x0000000111057824 */ /* 0x000fe200028e0696 */
[----:B------:R-:W-:Y:S01]  /*42f00*/  PRMT R13, R57, 0x7771, RZ ;  /* 0x00007771390d7816 */ /* 0x000fe200000000ff */
[----:B------:R-:W-:Y:S01]  /*42f10*/  IMAD.X R9, R17, 0x1, R118, P6 ;  /* 0x0000000111097824 */ /* 0x000fe200030e0676 */
[----:B-1----:R-:W-:Y:S01]  /*42f20*/  PRMT R11, R57, 0x7772, RZ ;  /* 0x00007772390b7816 */ /* 0x002fe200000000ff */
[----:B------:R-:W-:Y:S01]  /*42f30*/  VIADD R21, R247, 0x34 ;  /* 0x00000034f7157836 */ /* 0x000fe20000000000 */
[----:B------:R-:W1:Y:S01]  /*42f40*/  LDC R16, c[0x0][0x228] ;  /* 0x00008a00ff107b82 */ /* 0x000e620000000800 */
[----:B------:R4:W-:Y:S01]  /*42f50*/  @P4 STG.E.U8 desc[UR60][R2.64], R15 ;  /* 0x0000000f02004986 */ /* 0x0009e2000c10113c */
[----:B------:R-:W-:-:S03]  /*42f60*/  ISETP.LT.AND P1, PT, R239, R12, !P1 ;  /* 0x0000000cef00720c */ /* 0x000fc60004f21270 */
[----:B------:R-:W-:Y:S03]  /*42f70*/  @P3 STG.E.U8 desc[UR60][R4.64], R13 ;  /* 0x0000000d04003986 */ /* 0x000fe6000c10113c */
[----:B------:R-:W1:Y:S01]  /*42f80*/  LDC R12, c[0x0][0x228] ;  /* 0x00008a00ff0c7b82 */ /* 0x000e620000000800 */
[----:B------:R0:W-:Y:S01]  /*42f90*/  @P2 STG.E.U8 desc[UR60][R8.64], R11 ;  /* 0x0000000b08002986 */ /* 0x0001e2000c10113c */
[----:B--2---:R-:W-:-:S06]  /*42fa0*/  ISETP.GE.AND P2, PT, R21, R0, PT ;  /* 0x000000001500720c */ /* 0x004fcc0003f46270 */
[----:B------:R-:W2:Y:S01]  /*42fb0*/  LDC R0, c[0x0][0x228] ;  /* 0x00008a00ff007b82 */ /* 0x000ea20000000800 */
[C---:B----4-:R-:W-:Y:S01]  /*42fc0*/  IADD3 R2, P5, R6.reuse, R154, RZ ;  /* 0x0000009a06027210 */ /* 0x050fe20007fbe0ff */
[----:B---3--:R-:W-:Y:S01]  /*42fd0*/  IMAD.IADD R10, R6, 0x1, R19 ;  /* 0x00000001060a7824 */ /* 0x008fe200078e0213 */
[----:B0-----:R-:W-:-:S03]  /*42fe0*/  ISETP.LT.AND P4, PT, R245, R14, !P2 ;  /* 0x0000000ef500720c */ /* 0x001fc60005781270 */
[----:B------:R-:W-:Y:S02]  /*42ff0*/  IMAD.X R3, R17, 0x1, R155, P5 ;  /* 0x0000000111037824 */ /* 0x000fe400028e069b */
[----:B------:R-:W0:Y:S01]  /*43000*/  LDC R19, c[0x0][0x248] ;  /* 0x00009200ff137b82 */ /* 0x000e220000000800 */
[----:B------:R-:W-:Y:S02]  /*43010*/  SHF.R.S32.HI R11, RZ, 0x1f, R10 ;  /* 0x0000001fff0b7819 */ /* 0x000fe4000001140a */
[----:B------:R-:W-:Y:S01]  /*43020*/  IADD3 R4, P5, R10, R67, RZ ;  /* 0x000000430a047210 */ /* 0x000fe20007fbe0ff */
[----:B------:R-:W-:Y:S01]  /*43030*/  VIADD R14, R247, 0x35 ;  /* 0x00000035f70e7836 */ /* 0x000fe20000000000 */
[----:B------:R-:W-:-:S03]  /*43040*/  PRMT R57, R57, 0x7773, RZ ;  /* 0x0000777339397816 */ /* 0x000fc600000000ff */
[----:B------:R-:W3:Y:S01]  /*43050*/  LDC R6, c[0x0][0x228] ;  /* 0x00008a00ff067b82 */ /* 0x000ee20000000800 */
[----:B------:R-:W-:Y:S01]  /*43060*/  IMAD.X R5, R11, 0x1, R148, P5 ;  /* 0x000000010b057824 */ /* 0x000fe200028e0694 */
[----:B------:R-:W-:Y:S01]  /*43070*/  PRMT R13, R62, 0x7770, RZ ;  /* 0x000077703e0d7816 */ /* 0x000fe200000000ff */
[----:B------:R4:W-:Y:S01]  /*43080*/  @P1 STG.E.U8 desc[UR60][R2.64], R57 ;  /* 0x0000003902001986 */ /* 0x0009e2000c10113c */
[----:B-1----:R-:W-:Y:S02]  /*43090*/  ISETP.LT.AND P3, PT, R243, R16, !P2 ;  /* 0x00000010f300720c */ /* 0x002fe40005761270 */
[----:B------:R-:W-:Y:S02]  /*430a0*/  ISETP.GE.AND P1, PT, R14, R119, PT ;  /* 0x000000770e00720c */ /* 0x000fe40003f26270 */
[----:B------:R-:W1:Y:S01]  /*430b0*/  LDC R14, c[0x0][0x228] ;  /* 0x00008a00ff0e7b82 */ /* 0x000e620000000800 */
[----:B------:R-:W-:Y:S01]  /*430c0*/  IADD3 R8, P6, R10, R149, RZ ;  /* 0x000000950a087210 */ /* 0x000fe20007fde0ff */
[----:B------:R4:W-:Y:S01]  /*430d0*/  @P4 STG.E.U8 desc[UR60][R4.64], R13 ;  /* 0x0000000d04004986 */ /* 0x0009e2000c10113c */
[----:B--2---:R-:W-:-:S02]  /*430e0*/  ISETP.LT.AND P4, PT, R241, R0, !P2 ;  /* 0x00000000f100720c */ /* 0x004fc40005781270 */
[----:B------:R-:W-:Y:S01]  /*430f0*/  ISETP.LT.AND P2, PT, R239, R12, !P2 ;  /* 0x0000000cef00720c */ /* 0x000fe20005741270 */
[----:B------:R-:W-:Y:S01]  /*43100*/  IMAD.X R9, R11, 0x1, R150, P6 ;  /* 0x000000010b097824 */ /* 0x000fe200030e0696 */
[----:B------:R-:W-:Y:S01]  /*43110*/  PRMT R15, R62, 0x7771, RZ ;  /* 0x000077713e0f7816 */ /* 0x000fe200000000ff */
[----:B------:R-:W2:Y:S01]  /*43120*/  LDC R12, c[0x0][0x228] ;  /* 0x00008a00ff0c7b82 */ /* 0x000ea20000000800 */
[----:B0-----:R-:W-:-:S03]  /*43130*/  IMAD.IADD R0, R10, 0x1, R19 ;  /* 0x000000010a007824 */ /* 0x001fc600078e0213 */
[----:B------:R0:W-:Y:S01]  /*43140*/  @P3 STG.E.U8 desc[UR60][R8.64], R15 ;  /* 0x0000000f08003986 */ /* 0x0001e2000c10113c */
[----:B----4-:R-:W-:-:S03]  /*43150*/  IADD3 R2, P3, R10, R116, RZ ;  /* 0x000000740a027210 */ /* 0x010fc60007f7e0ff */
[----:B------:R-:W4:Y:S01]  /*43160*/  LDC R16, c[0x0][0x228] ;  /* 0x00008a00ff107b82 */ /* 0x000f220000000800 */
[----:B------:R-:W-:Y:S01]  /*43170*/  SHF.R.S32.HI R19, RZ, 0x1f, R0 ;  /* 0x0000001fff137819 */ /* 0x000fe20000011400 */
[----:B------:R-:W-:Y:S01]  /*43180*/  IMAD.X R3, R11, 0x1, R118, P3 ;  /* 0x000000010b037824 */ /* 0x000fe200018e0676 */
[----:B------:R-:W-:Y:S02]  /*43190*/  IADD3 R4, P3, R0, R67, RZ ;  /* 0x0000004300047210 */ /* 0x000fe40007f7e0ff */
[----:B---3--:R-:W-:-:S03]  /*431a0*/  ISETP.LT.AND P5, PT, R245, R6, !P1 ;  /* 0x00000006f500720c */ /* 0x008fc60004fa1270 */
[----:B------:R-:W3:Y:S01]  /*431b0*/  LDC R6, c[0x0][0x228] ;  /* 0x00008a00ff067b82 */ /* 0x000ee20000000800 */
[----:B------:R-:W-:Y:S01]  /*431c0*/  PRMT R13, R62, 0x7772, RZ ;  /* 0x000077723e0d7816 */ /* 0x000fe200000000ff */
[----:B------:R-:W-:Y:S01]  /*431d0*/  IMAD.X R5, R19, 0x1, R148, P3 ;  /* 0x0000000113057824 */ /* 0x000fe200018e0694 */
[----:B------:R-:W-:Y:S02]  /*431e0*/  IADD3 R10, P6, R10, R154, RZ ;  /* 0x0000009a0a0a7210 */ /* 0x000fe40007fde0ff */
[----:B-1----:R-:W-:-:S03]  /*431f0*/  ISETP.LT.AND P3, PT, R243, R14, !P1 ;  /* 0x0000000ef300720c */ /* 0x002fc60004f61270 */
[----:B------:R-:W1:Y:S01]  /*43200*/  LDC R21, c[0x0][0x248] ;  /* 0x00009200ff157b82 */ /* 0x000e620000000800 */
[----:B------:R2:W-:Y:S01]  /*43210*/  @P4 STG.E.U8 desc[UR60][R2.64], R13 ;  /* 0x0000000d02004986 */ /* 0x0005e2000c10113c */
[----:B------:R-:W-:Y:S01]  /*43220*/  IMAD.X R11, R11, 0x1, R155, P6 ;  /* 0x000000010b0b7824 */ /* 0x000fe200030e069b */
[----:B0-----:R-:W-:-:S05]  /*43230*/  PRMT R9, R62, 0x7773, RZ ;  /* 0x000077733e097816 */ /* 0x001fca00000000ff */
[----:B------:R-:W0:Y:S01]  /*43240*/  LDC R14, c[0x0][0x228] ;  /* 0x00008a00ff0e7b82 */ /* 0x000e220000000800 */
[----:B--2---:R-:W-:Y:S02]  /*43250*/  ISETP.LT.AND P4, PT, R241, R12, !P1 ;  /* 0x0000000cf100720c */ /* 0x004fe40004f81270 */
[----:B------:R-:W-:Y:S01]  /*43260*/  PRMT R17, R58, 0x7770, RZ ;  /* 0x000077703a117816 */ /* 0x000fe200000000ff */
[----:B------:R2:W-:Y:S04]  /*43270*/  @P2 STG.E.U8 desc[UR60][R10.64], R9 ;  /* 0x000000090a002986 */ /* 0x0005e8000c10113c */
[----:B------:R-:W0:Y:S01]  /*43280*/  LDC R12, c[0x0][0x228] ;  /* 0x00008a00ff0c7b82 */ /* 0x000e220000000800 */
[----:B------:R0:W-:Y:S01]  /*43290*/  @P5 STG.E.U8 desc[UR60][R4.64], R17 ;  /* 0x0000001104005986 */ /* 0x0001e2000c10113c */
[----:B------:R-:W-:-:S02]  /*432a0*/  IADD3 R2, P6, R0, R149, RZ ;  /* 0x0000009500027210 */ /* 0x000fc40007fde0ff */
[----:B------:R-:W-:Y:S01]  /*432b0*/  IADD3 R8, P5, R0, R116, RZ ;  /* 0x0000007400087210 */ /* 0x000fe20007fbe0ff */
[----:B--2---:R-:W-:Y:S01]  /*432c0*/  VIADD R10, R247, 0x36 ;  /* 0x00000036f70a7836 */ /* 0x004fe20000000000 */
[----:B----4-:R-:W-:Y:S01]  /*432d0*/  ISETP.LT.AND P2, PT, R239, R16, !P1 ;  /* 0x00000010ef00720c */ /* 0x010fe20004f41270 */
[C---:B------:R-:W-:Y:S01]  /*432e0*/  IMAD.X R3, R19.reuse, 0x1, R150, P6 ;  /* 0x0000000113037824 */ /* 0x040fe200030e0696 */
[----:B------:R-:W-:Y:S01]  /*432f0*/  PRMT R15, R58, 0x7771, RZ ;  /* 0x000077713a0f7816 */ /* 0x000fe200000000ff */
[----:B------:R-:W2:Y:S01]  /*43300*/  LDC R20, c[0x0][0x228] ;  /* 0x00008a00ff147b82 */ /* 0x000ea20000000800 */
[----:B------:R-:W-:Y:S01]  /*43310*/  ISETP.GE.AND P1, PT, R10, R117, PT ;  /* 0x000000750a00720c */ /* 0x000fe20003f26270 */
[----:B------:R-:W-:Y:S01]  /*43320*/  IMAD.X R9, R19, 0x1, R118, P5 ;  /* 0x0000000113097824 */ /* 0x000fe200028e0676 */
[----:B------:R-:W-:Y:S02]  /*43330*/  PRMT R13, R58, 0x7772, RZ ;  /* 0x000077723a0d7816 */ /* 0x000fe400000000ff */
[----:B---3--:R-:W-:Y:S01]  /*43340*/  ISETP.LT.AND P5, PT, R245, R6, !P1 ;  /* 0x00000006f500720c */ /* 0x008fe20004fa1270 */
[----:B------:R3:W-:Y:S01]  /*43350*/  @P3 STG.E.U8 desc[UR60][R2.64], R15 ;  /* 0x0000000f02003986 */ /* 0x0007e2000c10113c */
[C---:B------:R-:W-:Y:S01]  /*43360*/  IADD3 R10, P6, R0.reuse, R154, RZ ;  /* 0x0000009a000a7210 */ /* 0x040fe20007fde0ff */
[----:B------:R-:W4:Y:S01]  /*43370*/  LDC R6, c[0x0][0x228] ;  /* 0x00008a00ff067b82 */ /* 0x000f220000000800 */
[----:B-1----:R-:W-:Y:S01]  /*43380*/  IMAD.IADD R0, R0, 0x1, R21 ;  /* 0x0000000100007824 */ /* 0x002fe200078e0215 */
[----:B------:R1:W-:Y:S01]  /*43390*/  @P4 STG.E.U8 desc[UR60][R8.64], R13 ;  /* 0x0000000d08004986 */ /* 0x0003e2000c10113c */
[----:B0-----:R-:W-:Y:S01]  /*433a0*/  ISETP.LT.AND P4, PT, R243, R14, !P1 ;  /* 0x0000000ef300720c */ /* 0x001fe20004f81270 */
[----:B------:R-:W-:Y:S01]  /*433b0*/  IMAD.X R11, R19, 0x1, R155, P6 ;  /* 0x00000001130b7824 */ /* 0x000fe200030e069b */
[----:B------:R-:W-:-:S03]  /*433c0*/  PRMT R5, R58, 0x7773, RZ ;  /* 0x000077733a057816 */ /* 0x000fc600000000ff */
[----:B------:R-:W0:Y:S01]  /*433d0*/  LDC R14, c[0x0][0x228] ;  /* 0x00008a00ff0e7b82 */ /* 0x000e220000000800 */
[----:B------:R-:W-:Y:S02]  /*433e0*/  SHF.R.S32.HI R17, RZ, 0x1f, R0 ;  /* 0x0000001fff117819 */ /* 0x000fe40000011400 */
[C---:B---3--:R-:W-:Y:S02]  /*433f0*/  IADD3 R2, P6, R0.reuse, R67, RZ ;  /* 0x0000004300027210 */ /* 0x048fe40007fde0ff */
[----:B------:R-:W-:Y:S01]  /*43400*/  ISETP.LT.AND P3, PT, R241, R12, !P1 ;  /* 0x0000000cf100720c */ /* 0x000fe20004f61270 */
[----:B------:R3:W-:Y:S02]  /*43410*/  @P2 STG.E.U8 desc[UR60][R10.64], R5 ;  /* 0x000000050a002986 */ /* 0x0007e4000c10113c */
[----:B------:R-:W2:Y:S01]  /*43420*/  LDC R12, c[0x0][0x228] ;  /* 0x00008a00ff0c7b82 */ /* 0x000ea20000000800 */
[C---:B------:R-:W-:Y:S01]  /*43430*/  IADD3 R4, P2, R0.reuse, R149, RZ ;  /* 0x0000009500047210 */ /* 0x040fe20007f5e0ff */
[----:B------:R-:W-:Y:S01]  /*43440*/  IMAD.X R3, R17, 0x1, R148, P6 ;  /* 0x0000000111037824 */ /* 0x000fe200030e0694 */
[----:B-1----:R-:W-:-:S05]  /*43450*/  IADD3 R8, P6, R0, R116, RZ ;  /* 0x0000007400087210 */ /* 0x002fca0007fde0ff */
[----:B------:R-:W1:Y:S01]  /*43460*/  LDC R19, c[0x0][0x248] ;  /* 0x00009200ff137b82 */ /* 0x000e620000000800 */
[C---:B------:R-:W-:Y:S02]  /*43470*/  PRMT R15, R63.reuse, 0x7773, RZ ;  /* 0x000077733f0f7816 */ /* 0x040fe400000000ff */
[C---:B---3--:R-:W-:Y:S02]  /*43480*/  PRMT R11, R63.reuse, 0x7772, RZ ;  /* 0x000077723f0b7816 */ /* 0x048fe400000000ff */
[----:B------:R-:W-:Y:S01]  /*43490*/  PRMT R13, R63, 0x7771, RZ ;  /* 0x000077713f0d7816 */ /* 0x000fe200000000ff */
[----:B------:R-:W-:Y:S01]  /*434a0*/  IMAD.X R5, R17, 0x1, R150, P2 ;  /* 0x0000000111057824 */ /* 0x000fe200010e0696 */
[----:B------:R-:W-:Y:S01]  /*434b0*/  PRMT R63, R63, 0x7770, RZ ;  /* 0x000077703f3f7816 */ /* 0x000fe200000000ff */
[----:B------:R-:W-:Y:S01]  /*434c0*/  IMAD.X R9, R17, 0x1, R118, P6 ;  /* 0x0000000111097824 */ /* 0x000fe200030e0676 */
[----:B------:R-:W3:Y:S01]  /*434d0*/  LDC R10, c[0x0][0x228] ;  /* 0x00008a00ff0a7b82 */ /* 0x000ee20000000800 */
[----:B------:R-:W-:-:S02]  /*434e0*/  VIADD R16, R247, 0x37 ;  /* 0x00000037f7107836 */ /* 0x000fc40000000000 */
[----:B------:R1:W-:Y:S04]  /*434f0*/  @P5 STG.E.U8 desc[UR60][R2.64], R63 ;  /* 0x0000003f02005986 */ /* 0x0003e8000c10113c */
[----:B------:R1:W-:Y:S01]  /*43500*/  @P4 STG.E.U8 desc[UR60][R4.64], R13 ;  /* 0x0000000d04004986 */ /* 0x0003e2000c10113c */
[----:B------:R-:W-:Y:S01]  /*43510*/  ISETP.GE.AND P2, PT, R16, R71, PT ;  /* 0x000000471000720c */ /* 0x000fe20003f46270 */
[----:B------:R-:W3:Y:S02]  /*43520*/  LDC R21, c[0x0][0x248] ;  /* 0x00009200ff157b82 */ /* 0x000ee40000000800 */
[----:B------:R1:W-:Y:S01]  /*43530*/  @P3 STG.E.U8 desc[UR60][R8.64], R11 ;  /* 0x0000000b08003986 */ /* 0x0003e2000c10113c */
[----:B----4-:R-:W-:-:S05]  /*43540*/  ISETP.LT.AND P3, PT, R239, R6, !P1 ;  /* 0x00000006ef00720c */ /* 0x010fca0004f61270 */
[----:B------:R-:W4:Y:S01]  /*43550*/  LDC R6, c[0x0][0x228] ;  /* 0x00008a00ff067b82 */ /* 0x000f220000000800 */
[----:B0-----:R-:W-:Y:S02]  /*43560*/  ISETP.LT.AND P5, PT, R245, R14, !P2 ;  /* 0x0000000ef500720c */ /* 0x001fe400057a1270 */
[----:B--2---:R-:W-:-:S05]  /*43570*/  ISETP.LT.AND P4, PT, R243, R12, !P2 ;  /* 0x0000000cf300720c */ /* 0x004fca0005781270 */
[----:B------:R-:W0:Y:S01]  /*43580*/  LDC R14, c[0x0][0x228] ;  /* 0x00008a00ff0e7b82 */ /* 0x000e220000000800 */
[C---:B-1----:R-:W-:Y:S01]  /*43590*/  IMAD.IADD R12, R0.reuse, 0x1, R19 ;  /* 0x00000001000c7824 */ /* 0x042fe200078e0213 */
[----:B------:R-:W-:Y:S01]  /*435a0*/  IADD3 R2, P6, R0, R154, RZ ;  /* 0x0000009a00027210 */ /* 0x000fe20007fde0ff */
[----:B------:R-:W-:-:S03]  /*435b0*/  VIADD R18, R247, 0x3f ;  /* 0x0000003ff7127836 */ /* 0x000fc60000000000 */
[----:B------:R-:W-:Y:S02]  /*435c0*/  SHF.R.S32.HI R13, RZ, 0x1f, R12 ;  /* 0x0000001fff0d7819 */ /* 0x000fe4000001140c */
[----:B------:R-:W-:Y:S01]  /*435d0*/  IADD3 R4, P1, R12, R67, RZ ;  /* 0x000000430c047210 */ /* 0x000fe20007f3e0ff */
[----:B------:R-:W1:Y:S01]  /*435e0*/  LDC R16, c[0x0][0x228] ;  /* 0x00008a00ff107b82 */ /* 0x000e620000000800 */
[----:B------:R-:W-:Y:S01]  /*435f0*/  IMAD.X R3, R17, 0x1, R155, P6 ;  /* 0x0000000111037824 */ /* 0x000fe200030e069b */
[----:B------:R-:W-:Y:S02]  /*43600*/  ISETP.GE.AND P0, PT, R18, R131, PT ;  /* 0x000000831200720c */ /* 0x000fe40003f06270 */
[----:B------:R-:W-:Y:S01]  /*43610*/  IADD3 R8, P6, R12, R149, RZ ;  /* 0x000000950c087210 */ /* 0x000fe20007fde0ff */
[----:B------:R-:W-:Y:S01]  /*43620*/  VIADD R0, R247, 0x38 ;  /* 0x00000038f7007836 */ /* 0x000fe20000000000 */
[----:B------:R-:W-:Y:S01]  /*43630*/  PRMT R19, R59, 0x7770, RZ ;  /* 0x000077703b137816 */ /* 0x000fe200000000ff */
[C---:B------:R-:W-:Y:S01]  /*43640*/  IMAD.X R5, R13.reuse, 0x1, R148, P1 ;  /* 0x000000010d057824 */ /* 0x040fe200008e0694 */
[----:B------:R-:W2:Y:S01]  /*43650*/  LDC R18, c[0x0][0x228] ;  /* 0x00008a00ff127b82 */ /* 0x000ea20000000800 */
[----:B------:R-:W-:Y:S01]  /*43660*/  IMAD.X R9, R13, 0x1, R150, P6 ;  /* 0x000000010d097824 */ /* 0x000fe200030e0696 */
[----:B------:R-:W-:Y:S01]  /*43670*/  PRMT R17, R59, 0x7771, RZ ;  /* 0x000077713b117816 */ /* 0x000fe200000000ff */
[----:B------:R0:W-:Y:S01]  /*43680*/  @P3 STG.E.U8 desc[UR60][R2.64], R15 ;  /* 0x0000000f02003986 */ /* 0x0001e2000c10113c */
[----:B----4-:R-:W-:-:S02]  /*43690*/  ISETP.LT.AND P3, PT, R241, R6, !P2 ;  /* 0x00000006f100720c */ /* 0x010fc40005761270 */
[----:B------:R-:W-:Y:S01]  /*436a0*/  ISETP.GE.AND P1, PT, R0, R127, PT ;  /* 0x0000007f0000720c */ /* 0x000fe20003f26270 */
[----:B------:R4:W-:Y:S01]  /*436b0*/  @P5 STG.E.U8 desc[UR60][R4.64], R19 ;  /* 0x0000001304005986 */ /* 0x0009e2000c10113c */
[----:B---3--:R-:W-:Y:S01]  /*436c0*/  ISETP.LT.AND P2, PT, R239, R10, !P2 ;  /* 0x0000000aef00720c */ /* 0x008fe20005741270 */
[C---:B------:R-:W-:Y:S01]  /*436d0*/  IMAD.IADD R0, R12.reuse, 0x1, R21 ;  /* 0x000000010c007824 */ /* 0x040fe200078e0215 */
[C---:B------:R-:W-:Y:S01]  /*436e0*/  IADD3 R10, P5, R12.reuse, R116, RZ ;  /* 0x000000740c0a7210 */ /* 0x040fe20007fbe0ff */
[----:B------:R3:W-:Y:S01]  /*436f0*/  @P4 STG.E.U8 desc[UR60][R8.64], R17 ;  /* 0x0000001108004986 */ /* 0x0007e2000c10113c */
[----:B0-----:R-:W-:Y:S01]  /*43700*/  ISETP.LT.AND P4, PT, R245, R14, !P1 ;  /* 0x0000000ef500720c */ /* 0x001fe20004f81270 */
[----:B------:R-:W0:Y:S01]  /*43710*/  LDC R21, c[0x0][0x248] ;  /* 0x00009200ff157b82 */ /* 0x000e220000000800 */
[----:B------:R-:W-:Y:S01]  /*43720*/  IADD3 R12, P6, R12, R154, RZ ;  /* 0x0000009a0c0c7210 */ /* 0x000fe20007fde0ff */
[C---:B------:R-:W-:Y:S01]  /*43730*/  IMAD.X R11, R13.reuse, 0x1, R118, P5 ;  /* 0x000000010d0b7824 */ /* 0x040fe200028e0676 */
[----:B------:R-:W-:Y:S01]  /*43740*/  IADD3 R2, P5, R0, R67, RZ ;  /* 0x0000004300027210 */ /* 0x000fe20007fbe0ff */
[----:B------:R-:W0:Y:S01]  /*43750*/  LDS.128 R4, [R7] ;  /* 0x0000000007047984 */ /* 0x000e220000000c00 */
[----:B----4-:R-:W-:Y:S01]  /*43760*/  SHF.R.S32.HI R19, RZ, 0x1f, R0 ;  /* 0x0000001fff137819 */ /* 0x010fe20000011400 */
[----:B------:R-:W-:Y:S01]  /*43770*/  IMAD.X R13, R13, 0x1, R155, P6 ;  /* 0x000000010d0d7824 */ /* 0x000fe200030e069b */
[----:B------:R-:W-:Y:S01]  /*43780*/  PRMT R15, R52, 0x7770, RZ ;  /* 0x00007770340f7816 */ /* 0x000fe200000000ff */
[----:B------:R-:W4:Y:S01]  /*43790*/  LDC R14, c[0x0][0x228] ;  /* 0x00008a00ff0e7b82 */ /* 0x000f220000000800 */
[----:B---3--:R-:W-:Y:S01]  /*437a0*/  PRMT R9, R59, 0x7772, RZ ;  /* 0x000077723b097816 */ /* 0x008fe200000000ff */
[----:B------:R-:W-:Y:S01]  /*437b0*/  IMAD.X R3, R19, 0x1, R148, P5 ;  /* 0x0000000113037824 */ /* 0x000fe200028e0694 */
[----:B------:R-:W-:-:S02]  /*437c0*/  PRMT R59, R59, 0x7773, RZ ;  /* 0x000077733b3b7816 */ /* 0x000fc400000000ff */
[----:B-1----:R-:W-:Y:S01]  /*437d0*/  ISETP.LT.AND P5, PT, R243, R16, !P1 ;  /* 0x00000010f300720c */ /* 0x002fe20004fa1270 */
[----:B------:R-:W-:Y:S02]  /*437e0*/  @P3 STG.E.U8 desc[UR60][R10.64], R9 ;  /* 0x000000090a003986 */ /* 0x000fe4000c10113c */
[----:B------:R-:W1:Y:S02]  /*437f0*/  LDC R16, c[0x0][0x228] ;  /* 0x00008a00ff107b82 */ /* 0x000e640000000800 */
[----:B------:R3:W-:Y:S04]  /*43800*/  @P2 STG.E.U8 desc[UR60][R12.64], R59 ;  /* 0x0000003b0c002986 */ /* 0x0007e8000c10113c */
[----:B------:R3:W-:Y:S01]  /*43810*/  @P4 STG.E.U8 desc[UR60][R2.64], R15 ;  /* 0x0000000f02004986 */ /* 0x0007e2000c10113c */
[----:B--2---:R-:W-:Y:S01]  /*43820*/  ISETP.LT.AND P4, PT, R241, R18, !P1 ;  /* 0x00000012f100720c */ /* 0x004fe20004f81270 */
[----:B------:R-:W2:Y:S01]  /*43830*/  LDC R22, c[0x0][0x228] ;  /* 0x00008a00ff167b82 */ /* 0x000ea20000000800 */
[----:B------:R-:W-:-:S07]  /*43840*/  ISETP.LT.AND P2, PT, R239, R20, !P1 ;  /* 0x00000014ef00720c */ /* 0x000fce0004f41270 */
[----:B------:R-:W2:Y:S01]  /*43850*/  LDC R18, c[0x0][0x228] ;  /* 0x00008a00ff127b82 */ /* 0x000ea20000000800 */
[C---:B------:R-:W-:Y:S01]  /*43860*/  IADD3 R8, P6, R0.reuse, R149, RZ ;  /* 0x0000009500087210 */ /* 0x040fe20007fde0ff */
[----:B---3--:R-:W-:Y:S01]  /*43870*/  VIADD R12, R247, 0x39 ;  /* 0x00000039f70c7836 */ /* 0x008fe20000000000 */
[----:B------:R-:W-:-:S03]  /*43880*/  IADD3 R10, P1, R0, R116, RZ ;  /* 0x00000074000a7210 */ /* 0x000fc60007f3e0ff */
[C---:B------:R-:W-:Y:S01]  /*43890*/  IMAD.X R9, R19.reuse, 0x1, R150, P6 ;  /* 0x0000000113097824 */ /* 0x040fe200030e0696 */
[----:B------:R-:W-:Y:S01]  /*438a0*/  IADD3 R2, P6, R0, R154, RZ ;  /* 0x0000009a00027210 */ /* 0x000fe20007fde0ff */
[C---:B------:R-:W-:Y:S01]  /*438b0*/  IMAD.X R11, R19.reuse, 0x1, R118, P1 ;  /* 0x00000001130b7824 */ /* 0x040fe200008e0676 */
[----:B------:R-:W-:Y:S01]  /*438c0*/  ISETP.GE.AND P1, PT, R12, R123, PT ;  /* 0x0000007b0c00720c */ /* 0x000fe20003f26270 */
[----:B------:R-:W3:Y:S01]  /*438d0*/  LDC R23, c[0x0][0x248] ;  /* 0x00009200ff177b82 */ /* 0x000ee20000000800 */
[C---:B------:R-:W-:Y:S01]  /*438e0*/  PRMT R17, R52.reuse, 0x7771, RZ ;  /* 0x0000777134117816 */ /* 0x040fe200000000ff */
[----:B------:R-:W-:Y:S01]  /*438f0*/  IMAD.X R3, R19, 0x1, R155, P6 ;  /* 0x0000000113037824 */ /* 0x000fe200030e069b */
[C---:B------:R-:W-:Y:S02]  /*43900*/  PRMT R15, R52.reuse, 0x7772, RZ ;  /* 0x00007772340f7816 */ /* 0x040fe400000000ff */
[----:B------:R-:W-:-:S03]  /*43910*/  PRMT R13, R52, 0x7773, RZ ;  /* 0x00007773340d7816 */ /* 0x000fc600000000ff */
[----:B------:R-:W3:Y:S01]  /*43920*/  LDC R12, c[0x0][0x228] ;  /* 0x00008a00ff0c7b82 */ /* 0x000ee20000000800 */
[----:B0-----:R-:W-:Y:S01]  /*43930*/  IMAD.IADD R0, R0, 0x1, R21 ;  /* 0x0000000100007824 */ /* 0x001fe200078e0215 */
[----:B------:R0:W-:Y:S01]  /*43940*/  @P5 STG.E.U8 desc[UR60][R8.64], R17 ;  /* 0x0000001108005986 */ /* 0x0001e2000c10113c */
[----:B-1----:R-:W-:-:S03]  /*43950*/  ISETP.LT.AND P6, PT, R243, R16, !P1 ;  /* 0x00000010f300720c */ /* 0x002fc60004fc1270 */
[----:B------:R1:W-:Y:S02]  /*43960*/  @P4 STG.E.U8 desc[UR60][R10.64], R15 ;  /* 0x0000000f0a004986 */ /* 0x0003e4000c10113c */
[----:B------:R-:W3:Y:S02]  /*43970*/  LDC R16, c[0x0][0x228] ;  /* 0x00008a00ff107b82 */ /* 0x000ee40000000800 */
[----:B------:R1:W-:Y:S01]  /*43980*/  @P2 STG.E.U8 desc[UR60][R2.64], R13 ;  /* 0x0000000d02002986 */ /* 0x0003e2000c10113c */
[----:B----4-:R-:W-:Y:S02]  /*43990*/  ISETP.LT.AND P2, PT, R245, R14, !P1 ;  /* 0x0000000ef500720c */ /* 0x010fe40004f41270 */
[----:B------:R-:W-:Y:S02]  /*439a0*/  SHF.R.S32.HI R21, RZ, 0x1f, R0 ;  /* 0x0000001fff157819 */ /* 0x000fe40000011400 */
[----:B0-----:R-:W-:Y:S01]  /*439b0*/  IADD3 R8, P5, R0, R67, RZ ;  /* 0x0000004300087210 */ /* 0x001fe20007fbe0ff */
[----:B------:R-:W0:Y:S01]  /*439c0*/  LDC R20, c[0x0][0x228] ;  /* 0x00008a00ff147b82 */ /* 0x000e220000000800 */
[----:B--2---:R-:W-:-:S03]  /*439d0*/  ISETP.LT.AND P4, PT, R241, R18, !P1 ;  /* 0x00000012f100720c */ /* 0x004fc60004f81270 */
[----:B------:R-:W-:-:S04]  /*439e0*/  IMAD.X R9, R21, 0x1, R148, P5 ;  /* 0x0000000115097824 */ /* 0x000fc800028e0694 */
[----:B------:R-:W2:Y:S01]  /*439f0*/  LDC R18, c[0x0][0x228] ;  /* 0x00008a00ff127b82 */ /* 0x000ea20000000800 */
[----:B-1----:R-:W-:Y:S01]  /*43a00*/  IADD3 R10, P5, R0, R149, RZ ;  /* 0x00000095000a7210 */ /* 0x002fe20007fbe0ff */
[----:B------:R-:W-:Y:S01]  /*43a10*/  VIADD R2, R247, 0x3a ;  /* 0x0000003af7027836 */ /* 0x000fe20000000000 */
[C---:B------:R-:W-:Y:S02]  /*43a20*/  PRMT R19, R4.reuse, 0x7770, RZ ;  /* 0x0000777004137816 */ /* 0x040fe400000000ff */
[----:B------:R-:W-:Y:S01]  /*43a30*/  ISETP.LT.AND P3, PT, R245, R22, !P0 ;  /* 0x00000016f500720c */ /* 0x000fe20004761270 */
[----:B------:R-:W-:Y:S01]  /*43a40*/  IMAD.X R11, R21, 0x1, R150, P5 ;  /* 0x00000001150b7824 */ /* 0x000fe200028e0696 */
[----:B------:R-:W-:Y:S01]  /*43a50*/  PRMT R17, R4, 0x7771, RZ ;  /* 0x0000777104117816 */ /* 0x000fe200000000ff */
[----:B------:R1:W-:Y:S01]  /*43a60*/  @P2 STG.E.U8 desc[UR60][R8.64], R19 ;  /* 0x0000001308002986 */ /* 0x0003e2000c10113c */
[----:B------:R-:W4:Y:S01]  /*43a70*/  LDC R22, c[0x0][0x228] ;  /* 0x00008a00ff167b82 */ /* 0x000f220000000800 */
[----:B------:R-:W-:-:S02]  /*43a80*/  ISETP.GE.AND P2, PT, R2, R125, PT ;  /* 0x0000007d0200720c */ /* 0x000fc40003f46270 */
[C---:B------:R-:W-:Y:S02]  /*43a90*/  IADD3 R2, P5, R0.reuse, R116, RZ ;  /* 0x0000007400027210 */ /* 0x040fe40007fbe0ff */
[----:B---3--:R-:W-:Y:S01]  /*43aa0*/  ISETP.LT.AND P1, PT, R239, R12, !P1 ;  /* 0x0000000cef00720c */ /* 0x008fe20004f21270 */
[----:B------:R3:W-:Y:S01]  /*43ab0*/  @P6 STG.E.U8 desc[UR60][R10.64], R17 ;  /* 0x000000110a006986 */ /* 0x0007e2000c10113c */
[----:B------:R-:W-:Y:S01]  /*43ac0*/  IADD3 R12, P6, R0, R154, RZ ;  /* 0x0000009a000c7210 */ /* 0x000fe20007fde0ff */
[----:B------:R-:W-:Y:S01]  /*43ad0*/  IMAD.X R3, R21, 0x1, R118, P5 ;  /* 0x0000000115037824 */ /* 0x000fe200028e0676 */
[----:B------:R-:W-:Y:S01]  /*43ae0*/  PRMT R15, R4, 0x7772, RZ ;  /* 0x00007772040f7816 */ /* 0x000fe200000000ff */
[----:B------:R-:W-:Y:S01]  /*43af0*/  IMAD.IADD R14, R0, 0x1, R23 ;  /* 0x00000001000e7824 */ /* 0x000fe200078e0217 */
[----:B------:R-:W-:Y:S01]  /*43b00*/  ISETP.LT.AND P5, PT, R245, R16, !P2 ;  /* 0x00000010f500720c */ /* 0x000fe200057a1270 */
[----:B------:R-:W-:Y:S01]  /*43b10*/  IMAD.X R13, R21, 0x1, R155, P6 ;  /* 0x00000001150d7824 */ /* 0x000fe200030e069b */
[----:B-1----:R-:W-:Y:S01]  /*43b20*/  PRMT R19, R4, 0x7773, RZ ;  /* 0x0000777304137816 */ /* 0x002fe200000000ff */
[----:B------:R1:W-:Y:S01]  /*43b30*/  @P4 STG.E.U8 desc[UR60][R2.64], R15 ;  /* 0x0000000f02004986 */ /* 0x0003e2000c10113c */
[----:B------:R-:W-:Y:S01]  /*43b40*/  SHF.R.S32.HI R21, RZ, 0x1f, R14 ;  /* 0x0000001fff157819 */ /* 0x000fe2000001140e */
[----:B------:R-:W4:Y:S01]  /*43b50*/  LDC R0, c[0x0][0x228] ;  /* 0x00008a00ff007b82 */ /* 0x000f220000000800 */
[----:B------:R-:W-:-:S02]  /*43b60*/  IADD3 R8, P6, R14, R67, RZ ;  /* 0x000000430e087210 */ /* 0x000fc40007fde0ff */
[----:B--2---:R-:W-:Y:S01]  /*43b70*/  ISETP.LT.AND P4, PT, R243, R18, !P2 ;  /* 0x00000012f300720c */ /* 0x004fe20005781270 */
[----:B------:R2:W-:Y:S01]  /*43b80*/  @P1 STG.E.U8 desc[UR60][R12.64], R19 ;  /* 0x000000130c001986 */ /* 0x0005e2000c10113c */
[----:B---3--:R-:W-:Y:S01]  /*43b90*/  PRMT R17, R53, 0x7770, RZ ;  /* 0x0000777035117816 */ /* 0x008fe200000000ff */
[----:B------:R-:W-:Y:S02]  /*43ba0*/  IMAD.X R9, R21, 0x1, R148, P6 ;  /* 0x0000000115097824 */ /* 0x000fe400030e0694 */
[----:B------:R-:W3:Y:S01]  /*43bb0*/  LDC R23, c[0x0][0x248] ;  /* 0x00009200ff177b82 */ /* 0x000ee20000000800 */
[----:B-1----:R-:W-:Y:S02]  /*43bc0*/  IADD3 R2, P1, R14, R149, RZ ;  /* 0x000000950e027210 */ /* 0x002fe40007f3e0ff */
[----:B------:R1:W-:Y:S01]  /*43bd0*/  @P5 STG.E.U8 desc[UR60][R8.64], R17 ;  /* 0x0000001108005986 */ /* 0x0003e2000c10113c */
[----:B------:R-:W-:Y:S02]  /*43be0*/  PRMT R15, R53, 0x7771, RZ ;  /* 0x00007771350f7816 */ /* 0x000fe400000000ff */
[----:B------:R-:W-:-:S02]  /*43bf0*/  IMAD.X R3, R21, 0x1, R150, P1 ;  /* 0x0000000115037824 */ /* 0x000fc400008e0696 */
[----:B------:R-:W3:Y:S01]  /*43c00*/  LDC R4, c[0x0][0x228] ;  /* 0x00008a00ff047b82 */ /* 0x000ee20000000800 */
[----:B0-----:R-:W-:Y:S02]  /*43c10*/  ISETP.LT.AND P5, PT, R241, R20, !P2 ;  /* 0x00000014f100720c */ /* 0x001fe400057a1270 */
[----:B----4-:R-:W-:Y:S01]  /*43c20*/  ISETP.LT.AND P1, PT, R239, R22, !P2 ;  /* 0x00000016ef00720c */ /* 0x010fe20005721270 */
[----:B------:R0:W-:Y:S01]  /*43c30*/  @P4 STG.E.U8 desc[UR60][R2.64], R15 ;  /* 0x0000000f02004986 */ /* 0x0001e2000c10113c */
[----:B------:R-:W-:-:S03]  /*43c40*/  IADD3 R10, P2, R14, R116, RZ ;  /* 0x000000740e0a7210 */ /* 0x000fc60007f5e0ff */
[----:B------:R-:W4:Y:S01]  /*43c50*/  LDC R16, c[0x0][0x228] ;  /* 0x00008a00ff107b82 */ /* 0x000f220000000800 */
[----:B--2---:R-:W-:Y:S01]  /*43c60*/  IADD3 R12, P4, R14, R154, RZ ;  /* 0x0000009a0e0c7210 */ /* 0x004fe20007f9e0ff */
[----:B------:R-:W-:Y:S01]  /*43c70*/  VIADD R18, R247, 0x3b ;  /* 0x0000003bf7127836 */ /* 0x000fe20000000000 */
[----:B-1----:R-:W-:Y:S01]  /*43c80*/  PRMT R9, R53, 0x7772, RZ ;  /* 0x0000777235097816 */ /* 0x002fe200000000ff */
[----:B------:R-:W-:Y:S01]  /*43c90*/  IMAD.X R11, R21, 0x1, R118, P2 ;  /* 0x00000001150b7824 */ /* 0x000fe200010e0676 */
[----:B------:R-:W-:Y:S01]  /*43ca0*/  PRMT R53, R53, 0x7773, RZ ;  /* 0x0000777335357816 */ /* 0x000fe200000000ff */
[----:B------:R-:W-:Y:S01]  /*43cb0*/  IMAD.X R13, R21, 0x1, R155, P4 ;  /* 0x00000001150d7824 */ /* 0x000fe200020e069b */
[----:B------:R-:W-:Y:S01]  /*43cc0*/  ISETP.GE.AND P2, PT, R18, R135, PT ;  /* 0x000000871200720c */ /* 0x000fe20003f46270 */
[----:B------:R-:W1:Y:S01]  /*43cd0*/  LDC R20, c[0x0][0x228] ;  /* 0x00008a00ff147b82 */ /* 0x000e620000000800 */
[----:B------:R2:W-:Y:S04]  /*43ce0*/  @P5 STG.E.U8 desc[UR60][R10.64], R9 ;  /* 0x000000090a005986 */ /* 0x0005e8000c10113c */
[----:B------:R2:W-:Y:S01]  /*43cf0*/  @P1 STG.E.U8 desc[UR60][R12.64], R53 ;  /* 0x000000350c001986 */ /* 0x0005e2000c10113c */
[----:B------:R-:W-:-:S02]  /*43d00*/  ISETP.LT.AND P1, PT, R245, R0, !P2 ;  /* 0x00000000f500720c */ /* 0x000fc40005721270 */
[----:B------:R-:W1:Y:S01]  /*43d10*/  LDC R0, c[0x0][0x228] ;  /* 0x00008a00ff007b82 */ /* 0x000e620000000800 */
[----:B---3--:R-:W-:Y:S01]  /*43d20*/  IMAD.IADD R14, R14, 0x1, R23 ;  /* 0x000000010e0e7824 */ /* 0x008fe200078e0217 */
[----:B------:R-:W-:-:S06]  /*43d30*/  ISETP.LT.AND P5, PT, R243, R4, !P2 ;  /* 0x00000004f300720c */ /* 0x000fcc00057a1270 */
[----:B------:R-:W3:Y:S01]  /*43d40*/  LDC R23, c[0x0][0x248] ;  /* 0x00009200ff177b82 */ /* 0x000ee20000000800 */
[----:B------:R-:W-:Y:S02]  /*43d50*/  SHF.R.S32.HI R21, RZ, 0x1f, R14 ;  /* 0x0000001fff157819 */ /* 0x000fe4000001140e */
[----:B0-----:R-:W-:Y:S02]  /*43d60*/  IADD3 R2, P6, R14, R67, RZ ;  /* 0x000000430e027210 */ /* 0x001fe40007fde0ff */
[----:B----4-:R-:W-:-:S03]  /*43d70*/  ISETP.LT.AND P4, PT, R241, R16, !P2 ;  /* 0x00000010f100720c */ /* 0x010fc60005781270 */
[----:B------:R-:W0:Y:S01]  /*43d80*/  LDC R4, c[0x0][0x228] ;  /* 0x00008a00ff047b82 */ /* 0x000e220000000800 */
[----:B------:R-:W-:Y:S01]  /*43d90*/  IMAD.X R3, R21, 0x1, R148, P6 ;  /* 0x0000000115037824 */ /* 0x000fe200030e0694 */
[----:B------:R-:W-:Y:S01]  /*43da0*/  PRMT R19, R5, 0x7770, RZ ;  /* 0x0000777005137816 */ /* 0x000fe200000000ff */
[----:B--2---:R-:W-:Y:S01]  /*43db0*/  VIADD R10, R247, 0x3c ;  /* 0x0000003cf70a7836 */ /* 0x004fe20000000000 */
[----:B------:R-:W-:-:S04]  /*43dc0*/  IADD3 R8, P6, R14, R149, RZ ;  /* 0x000000950e087210 */ /* 0x000fc80007fde0ff */
[----:B------:R-:W2:Y:S01]  /*43dd0*/  LDC R16, c[0x0][0x228] ;  /* 0x00008a00ff107b82 */ /* 0x000ea20000000800 */
[----:B------:R4:W-:Y:S01]  /*43de0*/  @P1 STG.E.U8 desc[UR60][R2.64], R19 ;  /* 0x0000001302001986 */ /* 0x0009e2000c10113c */
[----:B------:R-:W-:Y:S01]  /*43df0*/  IMAD.X R9, R21, 0x1, R150, P6 ;  /* 0x0000000115097824 */ /* 0x000fe200030e0696 */
[----:B------:R-:W-:Y:S02]  /*43e00*/  ISETP.GE.AND P1, PT, R10, R129, PT ;  /* 0x000000810a00720c */ /* 0x000fe40003f26270 */
[----:B------:R-:W-:-:S03]  /*43e10*/  IADD3 R10, P6, R14, R116, RZ ;  /* 0x000000740e0a7210 */ /* 0x000fc60007fde0ff */
[----:B------:R-:W2:Y:S01]  /*43e20*/  LDC R18, c[0x0][0x228] ;  /* 0x00008a00ff127b82 */ /* 0x000ea20000000800 */
[----:B-1----:R-:W-:Y:S01]  /*43e30*/  ISETP.LT.AND P2, PT, R239, R0, !P2 ;  /* 0x00000000ef00720c */ /* 0x002fe20005741270 */
[----:B------:R-:W-:Y:S01]  /*43e40*/  IMAD.X R11, R21, 0x1, R118, P6 ;  /* 0x00000001150b7824 */ /* 0x000fe200030e0676 */
[C---:B------:R-:W-:Y:S02]  /*43e50*/  PRMT R15, R5.reuse, 0x7771, RZ ;  /* 0x00007771050f7816 */ /* 0x040fe400000000ff */
[C---:B------:R-:W-:Y:S01]  /*43e60*/  IADD3 R12, P6, R14.reuse, R154, RZ ;  /* 0x0000009a0e0c7210 */ /* 0x040fe20007fde0ff */
[----:B---3--:R-:W-:Y:S01]  /*43e70*/  IMAD.IADD R0, R14, 0x1, R23 ;  /* 0x000000010e007824 */ /* 0x008fe200078e0217 */
[----:B------:R-:W-:Y:S01]  /*43e80*/  PRMT R17, R5, 0x7772, RZ ;  /* 0x0000777205117816 */ /* 0x000fe200000000ff */
[----:B------:R1:W-:Y:S01]  /*43e90*/  @P5 STG.E.U8 desc[UR60][R8.64], R15 ;  /* 0x0000000f08005986 */ /* 0x0003e2000c10113c */
[----:B0-----:R-:W-:Y:S01]  /*43ea0*/  ISETP.LT.AND P5, PT, R245, R4, !P1 ;  /* 0x00000004f500720c */ /* 0x001fe20004fa1270 */
[----:B------:R-:W0:Y:S01]  /*43eb0*/  LDC R23, c[0x0][0x248] ;  /* 0x00009200ff177b82 */ /* 0x000e220000000800 */
[----:B------:R-:W-:Y:S01]  /*43ec0*/  IMAD.X R13, R21, 0x1, R155, P6 ;  /* 0x00000001150d7824 */ /* 0x000fe200030e069b */
[----:B----4-:R-:W-:Y:S01]  /*43ed0*/  PRMT R19, R5, 0x7773, RZ ;  /* 0x0000777305137816 */ /* 0x010fe200000000ff */
[----:B------:R3:W-:Y:S01]  /*43ee0*/  @P4 STG.E.U8 desc[UR60][R10.64], R17 ;  /* 0x000000110a004986 */ /* 0x0007e2000c10113c */
[----:B------:R-:W-:-:S02]  /*43ef0*/  SHF.R.S32.HI R21, RZ, 0x1f, R0 ;  /* 0x0000001fff157819 */ /* 0x000fc40000011400 */
[C---:B------:R-:W-:Y:S02]  /*43f00*/  IADD3 R2, P6, R0.reuse, R67, RZ ;  /* 0x0000004300027210 */ /* 0x040fe40007fde0ff */
[----:B--2---:R-:W-:Y:S01]  /*43f10*/  ISETP.LT.AND P4, PT, R243, R16, !P1 ;  /* 0x00000010f300720c */ /* 0x004fe20004f81270 */
[----:B------:R-:W2:Y:S01]  /*43f20*/  LDC R14, c[0x0][0x228] ;  /* 0x00008a00ff0e7b82 */ /* 0x000ea20000000800 */
[----:B------:R4:W-:Y:S01]  /*43f30*/  @P2 STG.E.U8 desc[UR60][R12.64], R19 ;  /* 0x000000130c002986 */ /* 0x0009e2000c10113c */
[----:B------:R-:W-:Y:S01]  /*43f40*/  IADD3 R4, P2, R0, R149, RZ ;  /* 0x0000009500047210 */ /* 0x000fe20007f5e0ff */
[C---:B------:R-:W-:Y:S01]  /*43f50*/  IMAD.X R3, R21.reuse, 0x1, R148, P6 ;  /* 0x0000000115037824 */ /* 0x040fe200030e0694 */
[C---:B-1----:R-:W-:Y:S02]  /*43f60*/  PRMT R15, R54.reuse, 0x7770, RZ ;  /* 0x00007770360f7816 */ /* 0x042fe400000000ff */
[----:B---3--:R-:W-:Y:S01]  /*43f70*/  PRMT R17, R54, 0x7771, RZ ;  /* 0x0000777136117816 */ /* 0x008fe200000000ff */
[----:B------:R-:W-:Y:S01]  /*43f80*/  IMAD.X R5, R21, 0x1, R150, P2 ;  /* 0x0000000115057824 */ /* 0x000fe200010e0696 */
[----:B------:R-:W1:Y:S01]  /*43f90*/  LDC R16, c[0x0][0x228] ;  /* 0x00008a00ff107b82 */ /* 0x000e620000000800 */
[----:B------:R3:W-:Y:S01]  /*43fa0*/  @P5 STG.E.U8 desc[UR60][R2.64], R15 ;  /* 0x0000000f02005986 */ /* 0x0007e2000c10113c */
[----:B------:R-:W-:-:S02]  /*43fb0*/  ISETP.LT.AND P5, PT, R241, R18, !P1 ;  /* 0x00000012f100720c */ /* 0x000fc40004fa1270 */
[----:B------:R-:W-:Y:S01]  /*43fc0*/  ISETP.LT.AND P1, PT, R239, R20, !P1 ;  /* 0x00000014ef00720c */ /* 0x000fe20004f21270 */
[----:B------:R2:W-:Y:S01]  /*43fd0*/  @P4 STG.E.U8 desc[UR60][R4.64], R17 ;  /* 0x0000001104004986 */ /* 0x0005e2000c10113c */
[C---:B------:R-:W-:Y:S01]  /*43fe0*/  IADD3 R8, P2, R0.reuse, R116, RZ ;  /* 0x0000007400087210 */ /* 0x040fe20007f5e0ff */
[----:B----4-:R-:W-:Y:S01]  /*43ff0*/  VIADD R12, R247, 0x3d ;  /* 0x0000003df70c7836 */ /* 0x010fe20000000000 */
[----:B------:R-:W-:Y:S01]  /*44000*/  IADD3 R10, P4, R0, R154, RZ ;  /* 0x0000009a000a7210 */ /* 0x000fe20007f9e0ff */
[----:B------:R-:W4:Y:S01]  /*44010*/  LDC R18, c[0x0][0x228] ;  /* 0x00008a00ff127b82 */ /* 0x000f220000000800 */
[C---:B------:R-:W-:Y:S01]  /*44020*/  PRMT R13, R54.reuse, 0x7773, RZ ;  /* 0x00007773360d7816 */ /* 0x040fe200000000ff */
[C---:B------:R-:W-:Y:S01]  /*44030*/  IMAD.X R9, R21.reuse, 0x1, R118, P2 ;  /* 0x0000000115097824 */ /* 0x040fe200010e0676 */
[----:B---3--:R-:W-:Y:S01]  /*44040*/  PRMT R15, R54, 0x7772, RZ ;  /* 0x00007772360f7816 */ /* 0x008fe200000000ff */
[----:B------:R-:W-:Y:S01]  /*44050*/  IMAD.X R11, R21, 0x1, R155, P4 ;  /* 0x00000001150b7824 */ /* 0x000fe200020e069b */
[----:B------:R-:W-:Y:S01]  /*44060*/  ISETP.GE.AND P2, PT, R12, R133, PT ;  /* 0x000000850c00720c */ /* 0x000fe20003f46270 */
[----:B0-----:R-:W-:-:S02]  /*44070*/  IMAD.IADD R0, R0, 0x1, R23 ;  /* 0x0000000100007824 */ /* 0x001fc400078e0217 */
[----:B------:R-:W0:Y:S01]  /*44080*/  LDC R12, c[0x0][0x228] ;  /* 0x00008a00ff0c7b82 */ /* 0x000e220000000800 */
[----:B------:R-:W-:Y:S01]  /*44090*/  @P5 STG.E.U8 desc[UR60][R8.64], R15 ;  /* 0x0000000f08005986 */ /* 0x000fe2000c10113c */
[----:B--2---:R-:W-:Y:S02]  /*440a0*/  ISETP.LT.AND P6, PT, R245, R14, !P2 ;  /* 0x0000000ef500720c */ /* 0x004fe400057c1270 */
[----:B------:R-:W-:Y:S01]  /*440b0*/  SHF.R.S32.HI R17, RZ, 0x1f, R0 ;  /* 0x0000001fff117819 */ /* 0x000fe20000011400 */
[----:B------:R2:W-:Y:S03]  /*440c0*/  @P1 STG.E.U8 desc[UR60][R10.64], R13 ;  /* 0x0000000d0a001986 */ /* 0x0005e6000c10113c */
[----:B------:R-:W3:Y:S01]  /*440d0*/  LDC R19, c[0x0][0x248] ;  /* 0x00009200ff137b82 */ /* 0x000ee20000000800 */
[----:B------:R-:W-:Y:S02]  /*440e0*/  IADD3 R2, P1, R0, R67, RZ ;  /* 0x0000004300027210 */ /* 0x000fe40007f3e0ff */
[----:B-1----:R-:W-:-:S03]  /*440f0*/  ISETP.LT.AND P5, PT, R243, R16, !P2 ;  /* 0x00000010f300720c */ /* 0x002fc600057a1270 */
[----:B------:R-:W-:Y:S01]  /*44100*/  IMAD.X R3, R17, 0x1, R148, P1 ;  /* 0x0000000111037824 */ /* 0x000fe200008e0694 */
[----:B------:R-:W-:Y:S01]  /*44110*/  IADD3 R4, P1, R0, R149, RZ ;  /* 0x0000009500047210 */ /* 0x000fe20007f3e0ff */
[----:B------:R-:W1:Y:S01]  /*44120*/  LDC R14, c[0x0][0x228] ;  /* 0x00008a00ff0e7b82 */ /* 0x000e620000000800 */
[----:B--2---:R-:W-:Y:S01]  /*44130*/  VIADD R10, R247, 0x3e ;  /* 0x0000003ef70a7836 */ /* 0x004fe20000000000 */
[----:B------:R-:W-:Y:S02]  /*44140*/  PRMT R15, R6, 0x7770, RZ ;  /* 0x00007770060f7816 */ /* 0x000fe400000000ff */
[----:B------:R-:W-:-:S04]  /*44150*/  IMAD.X R5, R17, 0x1, R150, P1 ;  /* 0x0000000111057824 */ /* 0x000fc800008e0696 */
[----:B------:R-:W2:Y:S01]  /*44160*/  LDC R20, c[0x0][0x228] ;  /* 0x00008a00ff147b82 */ /* 0x000ea20000000800 */
[----:B------:R-:W-:Y:S01]  /*44170*/  ISETP.GE.AND P1, PT, R10, R137, PT ;  /* 0x000000890a00720c */ /* 0x000fe20003f26270 */
[----:B------:R3:W-:Y:S01]  /*44180*/  @P6 STG.E.U8 desc[UR60][R2.64], R15 ;  /* 0x0000000f02006986 */ /* 0x0007e2000c10113c */
[----:B------:R-:W-:Y:S02]  /*44190*/  IADD3 R8, P6, R0, R116, RZ ;  /* 0x0000007400087210 */ /* 0x000fe40007fde0ff */
[----:B------:R-:W-:-:S03]  /*441a0*/  PRMT R13, R6, 0x7771, RZ ;  /* 0x00007771060d7816 */ /* 0x000fc600000000ff */
[----:B------:R-:W2:Y:S01]  /*441b0*/  LDC R10, c[0x0][0x228] ;  /* 0x00008a00ff0a7b82 */ /* 0x000ea20000000800 */
[----:B----4-:R-:W-:Y:S01]  /*441c0*/  ISETP.LT.AND P4, PT, R241, R18, !P2 ;  /* 0x00000012f100720c */ /* 0x010fe20005781270 */
[----:B------:R-:W-:Y:S01]  /*441d0*/  IMAD.X R9, R17, 0x1, R118, P6 ;  /* 0x0000000111097824 */ /* 0x000fe200030e0676 */
[----:B------:R4:W-:Y:S01]  /*441e0*/  @P5 STG.E.U8 desc[UR60][R4.64], R13 ;  /* 0x0000000d04005986 */ /* 0x0009e2000c10113c */
[----:B0-----:R-:W-:Y:S01]  /*441f0*/  ISETP.LT.AND P6, PT, R239, R12, !P2 ;  /* 0x0000000cef00720c */ /* 0x001fe200057c1270 */
[C---:B---3--:R-:W-:Y:S01]  /*44200*/  IMAD.IADD R12, R0.reuse, 0x1, R19 ;  /* 0x00000001000c7824 */ /* 0x048fe200078e0213 */
[----:B------:R-:W-:Y:S02]  /*44210*/  IADD3 R2, P5, R0, R154, RZ ;  /* 0x0000009a00027210 */ /* 0x000fe40007fbe0ff */
[----:B------:R-:W0:Y:S01]  /*44220*/  LDC R0, c[0x0][0x228] ;  /* 0x00008a00ff007b82 */ /* 0x000e220000000800 */
[----:B------:R-:W-:Y:S02]  /*44230*/  PRMT R11, R6, 0x7772, RZ ;  /* 0x00007772060b7816 */ /* 0x000fe400000000ff */
[----:B------:R-:W-:-:S05]  /*44240*/  IMAD.X R3, R17, 0x1, R155, P5 ;  /* 0x0000000111037824 */ /* 0x000fca00028e069b */
[----:B------:R-:W3:Y:S01]  /*44250*/  LDC R21, c[0x0][0x248] ;  /* 0x00009200ff157b82 */ /* 0x000ee20000000800 */
[----:B----4-:R-:W-:Y:S01]  /*44260*/  PRMT R13, R6, 0x7773, RZ ;  /* 0x00007773060d7816 */ /* 0x010fe200000000ff */
[----:B------:R4:W-:Y:S01]  /*44270*/  @P4 STG.E.U8 desc[UR60][R8.64], R11 ;  /* 0x0000000b08004986 */ /* 0x0009e2000c10113c */
[----:B-1----:R-:W-:Y:S02]  /*44280*/  ISETP.LT.AND P2, PT, R245, R14, !P1 ;  /* 0x0000000ef500720c */ /* 0x002fe40004f41270 */
[----:B------:R-:W-:-:S03]  /*44290*/  SHF.R.S32.HI R19, RZ, 0x1f, R12 ;  /* 0x0000001fff137819 */ /* 0x000fc6000001140c */
[----:B------:R-:W1:Y:S01]  /*442a0*/  LDC R6, c[0x0][0x228] ;  /* 0x00008a00ff067b82 */ /* 0x000e620000000800 */
[----:B------:R-:W-:Y:S01]  /*442b0*/  IADD3 R4, P5, R12, R67, RZ ;  /* 0x000000430c047210 */ /* 0x000fe20007fbe0ff */
[----:B------:R4:W-:Y:S01]  /*442c0*/  @P6 STG.E.U8 desc[UR60][R2.64], R13 ;  /* 0x0000000d02006986 */ /* 0x0009e2000c10113c */
[----:B--2---:R-:W-:-:S05]  /*442d0*/  ISETP.LT.AND P4, PT, R243, R20, !P1 ;  /* 0x00000014f300720c */ /* 0x004fca0004f81270 */
[----:B------:R-:W2:Y:S01]  /*442e0*/  LDC R16, c[0x0][0x228] ;  /* 0x00008a00ff107b82 */ /* 0x000ea20000000800 */
[----:B----4-:R-:W-:Y:S01]  /*442f0*/  IADD3 R8, P6, R12, R149, RZ ;  /* 0x000000950c087210 */ /* 0x010fe20007fde0ff */
[----:B------:R-:W-:Y:S01]  /*44300*/  IMAD.X R5, R19, 0x1, R148, P5 ;  /* 0x0000000113057824 */ /* 0x000fe200028e0694 */
[----:B------:R-:W-:-:S05]  /*44310*/  ISETP.LT.AND P5, PT, R241, R10, !P1 ;  /* 0x0000000af100720c */ /* 0x000fca0004fa1270 */
[----:B------:R-:W4:Y:S01]  /*44320*/  LDC R14, c[0x0][0x228] ;  /* 0x00008a00ff0e7b82 */ /* 0x000f220000000800 */
[----:B------:R-:W-:Y:S01]  /*44330*/  PRMT R17, R55, 0x7770, RZ ;  /* 0x0000777037117816 */ /* 0x000fe200000000ff */
[----:B------:R-:W-:Y:S01]  /*44340*/  IMAD.X R9, R19, 0x1, R150, P6 ;  /* 0x0000000113097824 */ /* 0x000fe200030e0696 */
[C---:B------:R-:W-:Y:S02]  /*44350*/  PRMT R15, R55.reuse, 0x7771, RZ ;  /* 0x00007771370f7816 */ /* 0x040fe400000000ff */
[----:B------:R-:W-:Y:S01]  /*44360*/  IADD3 R10, P6, R12, R116, RZ ;  /* 0x000000740c0a7210 */ /* 0x000fe20007fde0ff */
[----:B------:R1:W-:Y:S01]  /*44370*/  @P2 STG.E.U8 desc[UR60][R4.64], R17 ;  /* 0x0000001104002986 */ /* 0x0003e2000c10113c */
[----:B------:R-:W-:-:S03]  /*44380*/  PRMT R13, R55, 0x7772, RZ ;  /* 0x00007772370d7816 */ /* 0x000fc600000000ff */
[----:B------:R4:W-:Y:S01]  /*44390*/  @P4 STG.E.U8 desc[UR60][R8.64], R15 ;  /* 0x0000000f08004986 */ /* 0x0009e2000c10113c */
[----:B------:R-:W-:Y:S01]  /*443a0*/  IMAD.X R11, R19, 0x1, R118, P6 ;  /* 0x00000001130b7824 */ /* 0x000fe200030e0676 */
[----:B0-----:R-:W-:Y:S01]  /*443b0*/  ISETP.LT.AND P4, PT, R241, R0, !P0 ;  /* 0x00000000f100720c */ /* 0x001fe20004781270 */
[C---:B---3--:R-:W-:Y:S01]  /*443c0*/  IMAD.IADD R0, R12.reuse, 0x1, R21 ;  /* 0x000000010c007824 */ /* 0x048fe200078e0215 */
[----:B-1----:R-:W-:Y:S02]  /*443d0*/  ISETP.LT.AND P1, PT, R239, R6, !P1 ;  /* 0x00000006ef00720c */ /* 0x002fe40004f21270 */
[----:B------:R0:W-:Y:S01]  /*443e0*/  @P5 STG.E.U8 desc[UR60][R10.64], R13 ;  /* 0x0000000d0a005986 */ /* 0x0001e2000c10113c */
[----:B------:R-:W-:Y:S02]  /*443f0*/  IADD3 R2, P5, R12, R154, RZ ;  /* 0x0000009a0c027210 */ /* 0x000fe40007fbe0ff */
[----:B------:R-:W-:Y:S02]  /*44400*/  IADD3 R4, P6, R0, R67, RZ ;  /* 0x0000004300047210 */ /* 0x000fe40007fde0ff */
[----:B------:R-:W-:-:S02]  /*44410*/  SHF.R.S32.HI R17, RZ, 0x1f, R0 ;  /* 0x0000001fff117819 */ /* 0x000fc40000011400 */
[----:B--2---:R-:W-:Y:S01]  /*44420*/  ISETP.LT.AND P2, PT, R243, R16, !P0 ;  /* 0x00000010f300720c */ /* 0x004fe20004741270 */
[----:B------:R-:W-:Y:S01]  /*44430*/  IMAD.X R3, R19, 0x1, R155, P5 ;  /* 0x0000000113037824 */ /* 0x000fe200028e069b */
[----:B----4-:R-:W-:Y:S01]  /*44440*/  ISETP.LT.AND P0, PT, R239, R14, !P0 ;  /* 0x0000000eef00720c */ /* 0x010fe20004701270 */
[----:B------:R-:W-:Y:S01]  /*44450*/  IMAD.X R5, R17, 0x1, R148, P6 ;  /* 0x0000000111057824 */ /* 0x000fe200030e0694 */
[C---:B------:R-:W-:Y:S02]  /*44460*/  IADD3 R8, P5, R0.reuse, R149, RZ ;  /* 0x0000009500087210 */ /* 0x040fe40007fbe0ff */
[----:B------:R-:W-:Y:S02]  /*44470*/  IADD3 R116, P6, R0, R116, RZ ;  /* 0x0000007400747210 */ /* 0x000fe40007fde0ff */
[----:B------:R-:W-:Y:S02]  /*44480*/  PRMT R55, R55, 0x7773, RZ ;  /* 0x0000777337377816 */ /* 0x000fe400000000ff */
[----:B0-----:R-:W-:-:S02]  /*44490*/  PRMT R11, R7, 0x7773, RZ ;  /* 0x00007773070b7816 */ /* 0x001fc400000000ff */
[C---:B------:R-:W-:Y:S02]  /*444a0*/  PRMT R13, R7.reuse, 0x7772, RZ ;  /* 0x00007772070d7816 */ /* 0x040fe400000000ff */
[----:B------:R-:W-:Y:S01]  /*444b0*/  PRMT R15, R7, 0x7771, RZ ;  /* 0x00007771070f7816 */ /* 0x000fe200000000ff */
[----:B------:R-:W-:Y:S01]  /*444c0*/  IMAD.X R9, R17, 0x1, R150, P5 ;  /* 0x0000000111097824 */ /* 0x000fe200028e0696 */
[----:B------:R-:W-:Y:S01]  /*444d0*/  PRMT R7, R7, 0x7770, RZ ;  /* 0x0000777007077816 */ /* 0x000fe200000000ff */
[----:B------:R-:W-:Y:S01]  /*444e0*/  IMAD.X R117, R17, 0x1, R118, P6 ;  /* 0x0000000111757824 */ /* 0x000fe200030e0676 */
[----:B------:R0:W-:Y:S01]  /*444f0*/  @P1 STG.E.U8 desc[UR60][R2.64], R55 ;  /* 0x0000003702001986 */ /* 0x0001e2000c10113c */
[----:B------:R-:W-:-:S03]  /*44500*/  IADD3 R154, P5, R0, R154, RZ ;  /* 0x0000009a009a7210 */ /* 0x000fc60007fbe0ff */
[----:B------:R0:W-:Y:S04]  /*44510*/  @P3 STG.E.U8 desc[UR60][R4.64], R7 ;  /* 0x0000000704003986 */ /* 0x0001e8000c10113c */
[----:B------:R0:W-:Y:S01]  /*44520*/  @P2 STG.E.U8 desc[UR60][R8.64], R15 ;  /* 0x0000000f08002986 */ /* 0x0001e2000c10113c */
[----:B------:R-:W-:-:S03]  /*44530*/  IMAD.X R155, R17, 0x1, R155, P5 ;  /* 0x00000001119b7824 */ /* 0x000fc600028e069b */
[----:B------:R0:W-:Y:S01]  /*44540*/  @P4 STG.E.U8 desc[UR60][R116.64], R13 ;  /* 0x0000000d74004986 */ /* 0x0001e2000c10113c */
[----:B------:R-:W-:Y:S05]  /*44550*/  @!P0 EXIT ;  /* 0x000000000000894d */ /* 0x000fea0003800000 */
[----:B------:R-:W-:Y:S01]  /*44560*/  STG.E.U8 desc[UR60][R154.64], R11 ;  /* 0x0000000b9a007986 */ /* 0x000fe2000c10113c */
[----:B------:R-:W-:Y:S05]  /*44570*/  EXIT ;  /* 0x000000000000794d */ /* 0x000fea0003800000 */
.L_x_3:
[----:B------:R-:W-:-:S00]  /*44580*/  BRA `(.L_x_3) ;  /* 0xfffffffc00fc7947 */ /* 0x000fc0000383ffff */
[----:B------:R-:W-:-:S00]  /*44590*/  NOP ;  /* 0x0000000000007918 */ /* 0x000fc00000000000 */
        /* <DEDUP_REMOVED lines=14> */
.L_x_4:


//--------------------- .nv.shared.matmul_kernel  --------------------------
	.section	.nv.shared.matmul_kernel,"aw",@nobits
	.sectionflags	@""
	.align	16
	.zero		1024


//--------------------- .nv.shared.reserved.0     --------------------------
	.section	.nv.shared.reserved.0,"aw",@nobits
	.weak		__nv_reservedSMEM_offset_0_alias
	.size		__nv_reservedSMEM_offset_0_alias, 0, 0
	.other		__nv_reservedSMEM_offset_0_alias,@"STO_CUDA_RESERVED_SHARED STV_DEFAULT"
__nv_reservedSMEM_offset_0_alias:
	.zero		0


//--------------------- .nv.constant0.matmul_kernel --------------------------
	.section	.nv.constant0.matmul_kernel,"a",@progbits
	.sectionflags	@""
	.align	4
.nv.constant0.matmul_kernel:
	.zero		608


//--------------------- SYMBOLS --------------------------

	.type		.nv.reservedSmem.offset0,@object
	.size		.nv.reservedSmem.offset0,0x4
